// Copyright (c) 2024, Jay Shah, Ganesh Bikshandi, Ying Zhang, Vijay Thakkar, Pradeep Ramani, Tri Dao.
// Splitting the different template instantiations to different files to speed up compilation.
// This file is auto-generated. See "generate_kernels.py"

#include "flash_fwd_launch_template.h"

#ifndef FLASHATTENTION_DISABLE_SM8x
#ifndef FLASHATTENTION_DISABLE_HDIM96
template void run_mha_fwd_<80, cutlass::half_t, 96, 96, false, false, true, true>(Flash_fwd_params &params, cudaStream_t stream);
template void run_mha_fwd_<86, cutlass::half_t, 96, 96, false, false, true, true>(Flash_fwd_params &params, cudaStream_t stream);
#endif
#endif


// ===== COMPILED SASS (sm_80) =====

	.target	sm_80

	.elftype	@"ET_EXEC"


//--------------------- .note.nv.tkinfo           --------------------------
	.section	.note.nv.tkinfo,"",@"SHT_NOTE"
	.sectionflags	@"SHF_NOTE_NV_TKINFO"
	.tkinfo
        /*0018*/ 	.word	0x00000002
        /*0030*/ 	.string	""
        /*0030*/ 	.string	"ptxas"
        /*0030*/ 	.string	"Cuda compilation tools, release 13.0, V13.0.88"
        /*0030*/ 	.string	"Build cuda_13.0.r13.0/compiler.36424714_0"
        /*0030*/ 	.string	"-arch sm_80 -m 64 "



//--------------------- .note.nv.cuinfo           --------------------------
	.section	.note.nv.cuinfo,"",@"SHT_NOTE"
	.sectionflags	@"SHF_NOTE_NV_CUINFO"
        /*0018*/ 	.short	0x0002
        /*001a*/ 	.short	0x0050
        /*001c*/ 	.short	0x0082
	.zero		2


//--------------------- .nv.info                  --------------------------
	.section	.nv.info,"",@"SHT_CUDA_INFO"
	.align	4


	//----- nvinfo : EIATTR_REGCOUNT
	.align		4
        /*0000*/ 	.byte	0x04, 0x2f
        /*0002*/ 	.short	(.L_12 - .L_11)
	.align		4
.L_11:
        /*0004*/ 	.word	index@(_ZN7cutlass13device_kernelIN5flash19enable_sm80_to_sm89INS1_16FlashAttnFwdSm80INS1_25CollectiveMainloopFwdSm80ILi4ELi1ELb0EN4cute5tupleIJNS5_1CILi128EEENS7_ILi64EEENS7_ILi96EEEEEELi96ENS_6half_tEfNS_4arch4Sm80ELb1ELb0ELb1ELb1ELb0ELb1ELb1ELb0EEENS1_21CollectiveEpilogueFwdINS6_IJS8_SA_S9_EEENS6_IJNS7_ILi1EEESI_SI_EEESC_SE_Li128ELb1ELb1ELb0ELb0EEENS1_19SingleTileSchedulerILb1ELb0ELb1ELi128EEEEEEEEEvNT_6ParamsE)
        /*0008*/ 	.word	0x000000ff


	//----- nvinfo : EIATTR_FRAME_SIZE
	.align		4
.L_12:
        /*000c*/ 	.byte	0x04, 0x11
        /*000e*/ 	.short	(.L_14 - .L_13)
	.align		4
.L_13:
        /*0010*/ 	.word	index@(_ZN7cutlass13device_kernelIN5flash19enable_sm80_to_sm89INS1_16FlashAttnFwdSm80INS1_25CollectiveMainloopFwdSm80ILi4ELi1ELb0EN4cute5tupleIJNS5_1CILi128EEENS7_ILi64EEENS7_ILi96EEEEEELi96ENS_6half_tEfNS_4arch4Sm80ELb1ELb0ELb1ELb1ELb0ELb1ELb1ELb0EEENS1_21CollectiveEpilogueFwdINS6_IJS8_SA_S9_EEENS6_IJNS7_ILi1EEESI_SI_EEESC_SE_Li128ELb1ELb1ELb0ELb0EEENS1_19SingleTileSchedulerILb1ELb0ELb1ELi128EEEEEEEEEvNT_6ParamsE)
        /*0014*/ 	.word	0x00000090


	//----- nvinfo : EIATTR_REGCOUNT
	.align		4
.L_14:
        /*0018*/ 	.byte	0x04, 0x2f
        /*001a*/ 	.short	(.L_16 - .L_15)
	.align		4
.L_15:
        /*001c*/ 	.word	index@(_ZN7cutlass13device_kernelIN5flash19enable_sm80_to_sm89INS1_16FlashAttnFwdSm80INS1_25CollectiveMainloopFwdSm80ILi4ELi1ELb0EN4cute5tupleIJNS5_1CILi128EEENS7_ILi64EEENS7_ILi96EEEEEELi96ENS_6half_tEfNS_4arch4Sm80ELb1ELb0ELb1ELb1ELb0ELb0ELb1ELb0EEENS1_21CollectiveEpilogueFwdINS6_IJS8_SA_S9_EEENS6_IJNS7_ILi1EEESI_SI_EEESC_SE_Li128ELb1ELb1ELb0ELb0EEENS1_19SingleTileSchedulerILb1ELb0ELb1ELi128EEEEEEEEEvNT_6ParamsE)
        /*0020*/ 	.word	0x000000ff


	//----- nvinfo : EIATTR_FRAME_SIZE
	.align		4
.L_16:
        /*0024*/ 	.byte	0x04, 0x11
        /*0026*/ 	.short	(.L_18 - .L_17)
	.align		4
.L_17:
        /*0028*/ 	.word	index@(_ZN7cutlass13device_kernelIN5flash19enable_sm80_to_sm89INS1_16FlashAttnFwdSm80INS1_25CollectiveMainloopFwdSm80ILi4ELi1ELb0EN4cute5tupleIJNS5_1CILi128EEENS7_ILi64EEENS7_ILi96EEEEEELi96ENS_6half_tEfNS_4arch4Sm80ELb1ELb0ELb1ELb1ELb0ELb0ELb1ELb0EEENS1_21CollectiveEpilogueFwdINS6_IJS8_SA_S9_EEENS6_IJNS7_ILi1EEESI_SI_EEESC_SE_Li128ELb1ELb1ELb0ELb0EEENS1_19SingleTileSchedulerILb1ELb0ELb1ELi128EEEEEEEEEvNT_6ParamsE)
        /*002c*/ 	.word	0x00000080


	//----- nvinfo : EIATTR_REGCOUNT
	.align		4
.L_18:
        /*0030*/ 	.byte	0x04, 0x2f
        /*0032*/ 	.short	(.L_20 - .L_19)
	.align		4
.L_19:
        /*0034*/ 	.word	index@(_ZN7cutlass13device_kernelIN5flash19enable_sm80_to_sm89INS1_16FlashAttnFwdSm80INS1_25CollectiveMainloopFwdSm80ILi4ELi1ELb0EN4cute5tupleIJNS5_1CILi128EEENS7_ILi64EEENS7_ILi96EEEEEELi96ENS_6half_tEfNS_4arch4Sm80ELb1ELb0ELb1ELb0ELb0ELb0ELb1ELb0EEENS1_21CollectiveEpilogueFwdINS6_IJS8_SA_S9_EEENS6_IJNS7_ILi1EEESI_SI_EEESC_SE_Li128ELb0ELb1ELb0ELb0EEENS1_30DynamicPersistentTileSchedulerILi128ELi128ELb0ELb1ELb0EEEEEEEEEvNT_6ParamsE)
        /*0038*/ 	.word	0x000000ff


	//----- nvinfo : EIATTR_FRAME_SIZE
	.align		4
.L_20:
        /*003c*/ 	.byte	0x04, 0x11
        /*003e*/ 	.short	(.L_22 - .L_21)
	.align		4
.L_21:
        /*0040*/ 	.word	index@($__internal_1_$__cuda_sm70_shflsync_idx_p)
        /*0044*/ 	.word	0x00000000


	//----- nvinfo : EIATTR_FRAME_SIZE
	.align		4
.L_22:
        /*0048*/ 	.byte	0x04, 0x11
        /*004a*/ 	.short	(.L_24 - .L_23)
	.align		4
.L_23:
        /*004c*/ 	.word	index@($__internal_0_$__cuda_sm70_shflsync_bfly_p)
        /*0050*/ 	.word	0x00000000


	//----- nvinfo : EIATTR_FRAME_SIZE
	.align		4
.L_24:
        /*0054*/ 	.byte	0x04, 0x11
        /*0056*/ 	.short	(.L_26 - .L_25)
	.align		4
.L_25:
        /*0058*/ 	.word	index@(_ZN7cutlass13device_kernelIN5flash19enable_sm80_to_sm89INS1_16FlashAttnFwdSm80INS1_25CollectiveMainloopFwdSm80ILi4ELi1ELb0EN4cute5tupleIJNS5_1CILi128EEENS7_ILi64EEENS7_ILi96EEEEEELi96ENS_6half_tEfNS_4arch4Sm80ELb1ELb0ELb1ELb0ELb0ELb0ELb1ELb0EEENS1_21CollectiveEpilogueFwdINS6_IJS8_SA_S9_EEENS6_IJNS7_ILi1EEESI_SI_EEESC_SE_Li128ELb0ELb1ELb0ELb0EEENS1_30DynamicPersistentTileSchedulerILi128ELi128ELb0ELb1ELb0EEEEEEEEEvNT_6ParamsE)
        /*005c*/ 	.word	0x00000088


	//----- nvinfo : EIATTR_REGCOUNT
	.align		4
.L_26:
        /*0060*/ 	.byte	0x04, 0x2f
        /*0062*/ 	.short	(.L_28 - .L_27)
	.align		4
.L_27:
        /*0064*/ 	.word	index@(_ZN7cutlass13device_kernelIN5flash19enable_sm80_to_sm89INS1_16FlashAttnFwdSm80INS1_25CollectiveMainloopFwdSm80ILi4ELi1ELb0EN4cute5tupleIJNS5_1CILi128EEENS7_ILi48EEENS7_ILi96EEEEEELi96ENS_6half_tEfNS_4arch4Sm80ELb0ELb1ELb1ELb1ELb0ELb1ELb1ELb0EEENS1_21CollectiveEpilogueFwdINS6_IJS8_SA_S9_EEENS6_IJNS7_ILi1EEESI_SI_EEESC_SE_Li128ELb1ELb1ELb0ELb0EEENS1_19SingleTileSchedulerILb1ELb0ELb1ELi128EEEEEEEEEvNT_6ParamsE)
        /*0068*/ 	.word	0x000000ff


	//----- nvinfo : EIATTR_FRAME_SIZE
	.align		4
.L_28:
        /*006c*/ 	.byte	0x04, 0x11
        /*006e*/ 	.short	(.L_30 - .L_29)
	.align		4
.L_29:
        /*0070*/ 	.word	index@(_ZN7cutlass13device_kernelIN5flash19enable_sm80_to_sm89INS1_16FlashAttnFwdSm80INS1_25CollectiveMainloopFwdSm80ILi4ELi1ELb0EN4cute5tupleIJNS5_1CILi128EEENS7_ILi48EEENS7_ILi96EEEEEELi96ENS_6half_tEfNS_4arch4Sm80ELb0ELb1ELb1ELb1ELb0ELb1ELb1ELb0EEENS1_21CollectiveEpilogueFwdINS6_IJS8_SA_S9_EEENS6_IJNS7_ILi1EEESI_SI_EEESC_SE_Li128ELb1ELb1ELb0ELb0EEENS1_19SingleTileSchedulerILb1ELb0ELb1ELi128EEEEEEEEEvNT_6ParamsE)
        /*0074*/ 	.word	0x00000068


	//----- nvinfo : EIATTR_REGCOUNT
	.align		4
.L_30:
        /*0078*/ 	.byte	0x04, 0x2f
        /*007a*/ 	.short	(.L_32 - .L_31)
	.align		4
.L_31:
        /*007c*/ 	.word	index@(_ZN7cutlass13device_kernelIN5flash19enable_sm80_to_sm89INS1_16FlashAttnFwdSm80INS1_25CollectiveMainloopFwdSm80ILi4ELi1ELb0EN4cute5tupleIJNS5_1CILi128EEENS7_ILi48EEENS7_ILi96EEEEEELi96ENS_6half_tEfNS_4arch4Sm80ELb0ELb1ELb1ELb1ELb0ELb0ELb1ELb0EEENS1_21CollectiveEpilogueFwdINS6_IJS8_SA_S9_EEENS6_IJNS7_ILi1EEESI_SI_EEESC_SE_Li128ELb1ELb1ELb0ELb0EEENS1_19SingleTileSchedulerILb1ELb0ELb1ELi128EEEEEEEEEvNT_6ParamsE)
        /*0080*/ 	.word	0x000000ff


	//----- nvinfo : EIATTR_FRAME_SIZE
	.align		4
.L_32:
        /*0084*/ 	.byte	0x04, 0x11
        /*0086*/ 	.short	(.L_34 - .L_33)
	.align		4
.L_33:
        /*0088*/ 	.word	index@(_ZN7cutlass13device_kernelIN5flash19enable_sm80_to_sm89INS1_16FlashAttnFwdSm80INS1_25CollectiveMainloopFwdSm80ILi4ELi1ELb0EN4cute5tupleIJNS5_1CILi128EEENS7_ILi48EEENS7_ILi96EEEEEELi96ENS_6half_tEfNS_4arch4Sm80ELb0ELb1ELb1ELb1ELb0ELb0ELb1ELb0EEENS1_21CollectiveEpilogueFwdINS6_IJS8_SA_S9_EEENS6_IJNS7_ILi1EEESI_SI_EEESC_SE_Li128ELb1ELb1ELb0ELb0EEENS1_19SingleTileSchedulerILb1ELb0ELb1ELi128EEEEEEEEEvNT_6ParamsE)
        /*008c*/ 	.word	0x00000070


	//----- nvinfo : EIATTR_REGCOUNT
	.align		4
.L_34:
        /*0090*/ 	.byte	0x04, 0x2f
        /*0092*/ 	.short	(.L_36 - .L_35)
	.align		4
.L_35:
        /*0094*/ 	.word	index@(_ZN7cutlass13device_kernelIN5flash19enable_sm80_to_sm89INS1_16FlashAttnFwdSm80INS1_25CollectiveMainloopFwdSm80ILi4ELi1ELb0EN4cute5tupleIJNS5_1CILi128EEENS7_ILi48EEENS7_ILi96EEEEEELi96ENS_6half_tEfNS_4arch4Sm80ELb0ELb1ELb1ELb0ELb0ELb0ELb1ELb0EEENS1_21CollectiveEpilogueFwdINS6_IJS8_SA_S9_EEENS6_IJNS7_ILi1EEESI_SI_EEESC_SE_Li128ELb0ELb1ELb0ELb0EEENS1_19SingleTileSchedulerILb0ELb0ELb1ELi128EEEEEEEEEvNT_6ParamsE)
        /*0098*/ 	.word	0x000000ff


	//----- nvinfo : EIATTR_FRAME_SIZE
	.align		4
.L_36:
        /*009c*/ 	.byte	0x04, 0x11
        /*009e*/ 	.short	(.L_38 - .L_37)
	.align		4
.L_37:
        /*00a0*/ 	.word	index@(_ZN7cutlass13device_kernelIN5flash19enable_sm80_to_sm89INS1_16FlashAttnFwdSm80INS1_25CollectiveMainloopFwdSm80ILi4ELi1ELb0EN4cute5tupleIJNS5_1CILi128EEENS7_ILi48EEENS7_ILi96EEEEEELi96ENS_6half_tEfNS_4arch4Sm80ELb0ELb1ELb1ELb0ELb0ELb0ELb1ELb0EEENS1_21CollectiveEpilogueFwdINS6_IJS8_SA_S9_EEENS6_IJNS7_ILi1EEESI_SI_EEESC_SE_Li128ELb0ELb1ELb0ELb0EEENS1_19SingleTileSchedulerILb0ELb0ELb1ELi128EEEEEEEEEvNT_6ParamsE)
        /*00a4*/ 	.word	0x00000000


	//----- nvinfo : EIATTR_REGCOUNT
	.align		4
.L_38:
        /*00a8*/ 	.byte	0x04, 0x2f
        /*00aa*/ 	.short	(.L_40 - .L_39)
	.align		4
.L_39:
        /*00ac*/ 	.word	index@(_ZN7cutlass13device_kernelIN5flash19enable_sm80_to_sm89INS1_16FlashAttnFwdSm80INS1_25CollectiveMainloopFwdSm80ILi4ELi1ELb0EN4cute5tupleIJNS5_1CILi128EEENS7_ILi64EEENS7_ILi96EEEEEELi96ENS_6half_tEfNS_4arch4Sm80ELb0ELb0ELb1ELb1ELb0ELb1ELb1ELb0EEENS1_21CollectiveEpilogueFwdINS6_IJS8_SA_S9_EEENS6_IJNS7_ILi1EEESI_SI_EEESC_SE_Li128ELb1ELb1ELb0ELb0EEENS1_19SingleTileSchedulerILb1ELb0ELb1ELi128EEEEEEEEEvNT_6ParamsE)
        /*00b0*/ 	.word	0x000000ff


	//----- nvinfo : EIATTR_FRAME_SIZE
	.align		4
.L_40:
        /*00b4*/ 	.byte	0x04, 0x11
        /*00b6*/ 	.short	(.L_42 - .L_41)
	.align		4
.L_41:
        /*00b8*/ 	.word	index@(_ZN7cutlass13device_kernelIN5flash19enable_sm80_to_sm89INS1_16FlashAttnFwdSm80INS1_25CollectiveMainloopFwdSm80ILi4ELi1ELb0EN4cute5tupleIJNS5_1CILi128EEENS7_ILi64EEENS7_ILi96EEEEEELi96ENS_6half_tEfNS_4arch4Sm80ELb0ELb0ELb1ELb1ELb0ELb1ELb1ELb0EEENS1_21CollectiveEpilogueFwdINS6_IJS8_SA_S9_EEENS6_IJNS7_ILi1EEESI_SI_EEESC_SE_Li128ELb1ELb1ELb0ELb0EEENS1_19SingleTileSchedulerILb1ELb0ELb1ELi128EEEEEEEEEvNT_6ParamsE)
        /*00bc*/ 	.word	0x00000060


	//----- nvinfo : EIATTR_REGCOUNT
	.align		4
.L_42:
        /*00c0*/ 	.byte	0x04, 0x2f
        /*00c2*/ 	.short	(.L_44 - .L_43)
	.align		4
.L_43:
        /*00c4*/ 	.word	index@(_ZN7cutlass13device_kernelIN5flash19enable_sm80_to_sm89INS1_16FlashAttnFwdSm80INS1_25CollectiveMainloopFwdSm80ILi4ELi1ELb0EN4cute5tupleIJNS5_1CILi128EEENS7_ILi64EEENS7_ILi96EEEEEELi96ENS_6half_tEfNS_4arch4Sm80ELb0ELb0ELb1ELb1ELb0ELb0ELb1ELb0EEENS1_21CollectiveEpilogueFwdINS6_IJS8_SA_S9_EEENS6_IJNS7_ILi1EEESI_SI_EEESC_SE_Li128ELb1ELb1ELb0ELb0EEENS1_19SingleTileSchedulerILb1ELb0ELb1ELi128EEEEEEEEEvNT_6ParamsE)
        /*00c8*/ 	.word	0x000000ff


	//----- nvinfo : EIATTR_FRAME_SIZE
	.align		4
.L_44:
        /*00cc*/ 	.byte	0x04, 0x11
        /*00ce*/ 	.short	(.L_46 - .L_45)
	.align		4
.L_45:
        /*00d0*/ 	.word	index@(_ZN7cutlass13device_kernelIN5flash19enable_sm80_to_sm89INS1_16FlashAttnFwdSm80INS1_25CollectiveMainloopFwdSm80ILi4ELi1ELb0EN4cute5tupleIJNS5_1CILi128EEENS7_ILi64EEENS7_ILi96EEEEEELi96ENS_6half_tEfNS_4arch4Sm80ELb0ELb0ELb1ELb1ELb0ELb0ELb1ELb0EEENS1_21CollectiveEpilogueFwdINS6_IJS8_SA_S9_EEENS6_IJNS7_ILi1EEESI_SI_EEESC_SE_Li128ELb1ELb1ELb0ELb0EEENS1_19SingleTileSchedulerILb1ELb0ELb1ELi128EEEEEEEEEvNT_6ParamsE)
        /*00d4*/ 	.word	0x00000060


	//----- nvinfo : EIATTR_REGCOUNT
	.align		4
.L_46:
        /*00d8*/ 	.byte	0x04, 0x2f
        /*00da*/ 	.short	(.L_48 - .L_47)
	.align		4
.L_47:
        /*00dc*/ 	.word	index@(_ZN7cutlass13device_kernelIN5flash19enable_sm80_to_sm89INS1_16FlashAttnFwdSm80INS1_25CollectiveMainloopFwdSm80ILi4ELi1ELb0EN4cute5tupleIJNS5_1CILi128EEENS7_ILi64EEENS7_ILi96EEEEEELi96ENS_6half_tEfNS_4arch4Sm80ELb0ELb0ELb1ELb0ELb0ELb0ELb1ELb0EEENS1_21CollectiveEpilogueFwdINS6_IJS8_SA_S9_EEENS6_IJNS7_ILi1EEESI_SI_EEESC_SE_Li128ELb0ELb1ELb0ELb0EEENS1_19SingleTileSchedulerILb0ELb0ELb1ELi128EEEEEEEEEvNT_6ParamsE)
        /*00e0*/ 	.word	0x000000ff


	//----- nvinfo : EIATTR_FRAME_SIZE
	.align		4
.L_48:
        /*00e4*/ 	.byte	0x04, 0x11
        /*00e6*/ 	.short	(.L_50 - .L_49)
	.align		4
.L_49:
        /*00e8*/ 	.word	index@(_ZN7cutlass13device_kernelIN5flash19enable_sm80_to_sm89INS1_16FlashAttnFwdSm80INS1_25CollectiveMainloopFwdSm80ILi4ELi1ELb0EN4cute5tupleIJNS5_1CILi128EEENS7_ILi64EEENS7_ILi96EEEEEELi96ENS_6half_tEfNS_4arch4Sm80ELb0ELb0ELb1ELb0ELb0ELb0ELb1ELb0EEENS1_21CollectiveEpilogueFwdINS6_IJS8_SA_S9_EEENS6_IJNS7_ILi1EEESI_SI_EEESC_SE_Li128ELb0ELb1ELb0ELb0EEENS1_19SingleTileSchedulerILb0ELb0ELb1ELi128EEEEEEEEEvNT_6ParamsE)
        /*00ec*/ 	.word	0x00000050


	//----- nvinfo : EIATTR_MIN_STACK_SIZE
	.align		4
.L_50:
        /*00f0*/ 	.byte	0x04, 0x12
        /*00f2*/ 	.short	(.L_52 - .L_51)
	.align		4
.L_51:
        /*00f4*/ 	.word	index@(_ZN7cutlass13device_kernelIN5flash19enable_sm80_to_sm89INS1_16FlashAttnFwdSm80INS1_25CollectiveMainloopFwdSm80ILi4ELi1ELb0EN4cute5tupleIJNS5_1CILi128EEENS7_ILi64EEENS7_ILi96EEEEEELi96ENS_6half_tEfNS_4arch4Sm80ELb0ELb0ELb1ELb0ELb0ELb0ELb1ELb0EEENS1_21CollectiveEpilogueFwdINS6_IJS8_SA_S9_EEENS6_IJNS7_ILi1EEESI_SI_EEESC_SE_Li128ELb0ELb1ELb0ELb0EEENS1_19SingleTileSchedulerILb0ELb0ELb1ELi128EEEEEEEEEvNT_6ParamsE)
        /*00f8*/ 	.word	0x00000050


	//----- nvinfo : EIATTR_MIN_STACK_SIZE
	.align		4
.L_52:
        /*00fc*/ 	.byte	0x04, 0x12
        /*00fe*/ 	.short	(.L_54 - .L_53)
	.align		4
.L_53:
        /*0100*/ 	.word	index@(_ZN7cutlass13device_kernelIN5flash19enable_sm80_to_sm89INS1_16FlashAttnFwdSm80INS1_25CollectiveMainloopFwdSm80ILi4ELi1ELb0EN4cute5tupleIJNS5_1CILi128EEENS7_ILi64EEENS7_ILi96EEEEEELi96ENS_6half_tEfNS_4arch4Sm80ELb0ELb0ELb1ELb1ELb0ELb0ELb1ELb0EEENS1_21CollectiveEpilogueFwdINS6_IJS8_SA_S9_EEENS6_IJNS7_ILi1EEESI_SI_EEESC_SE_Li128ELb1ELb1ELb0ELb0EEENS1_19SingleTileSchedulerILb1ELb0ELb1ELi128EEEEEEEEEvNT_6ParamsE)
        /*0104*/ 	.word	0x00000060


	//----- nvinfo : EIATTR_MIN_STACK_SIZE
	.align		4
.L_54:
        /*0108*/ 	.byte	0x04, 0x12
        /*010a*/ 	.short	(.L_56 - .L_55)
	.align		4
.L_55:
        /*010c*/ 	.word	index@(_ZN7cutlass13device_kernelIN5flash19enable_sm80_to_sm89INS1_16FlashAttnFwdSm80INS1_25CollectiveMainloopFwdSm80ILi4ELi1ELb0EN4cute5tupleIJNS5_1CILi128EEENS7_ILi64EEENS7_ILi96EEEEEELi96ENS_6half_tEfNS_4arch4Sm80ELb0ELb0ELb1ELb1ELb0ELb1ELb1ELb0EEENS1_21CollectiveEpilogueFwdINS6_IJS8_SA_S9_EEENS6_IJNS7_ILi1EEESI_SI_EEESC_SE_Li128ELb1ELb1ELb0ELb0EEENS1_19SingleTileSchedulerILb1ELb0ELb1ELi128EEEEEEEEEvNT_6ParamsE)
        /*0110*/ 	.word	0x00000060


	//----- nvinfo : EIATTR_MIN_STACK_SIZE
	.align		4
.L_56:
        /*0114*/ 	.byte	0x04, 0x12
        /*0116*/ 	.short	(.L_58 - .L_57)
	.align		4
.L_57:
        /*0118*/ 	.word	index@(_ZN7cutlass13device_kernelIN5flash19enable_sm80_to_sm89INS1_16FlashAttnFwdSm80INS1_25CollectiveMainloopFwdSm80ILi4ELi1ELb0EN4cute5tupleIJNS5_1CILi128EEENS7_ILi48EEENS7_ILi96EEEEEELi96ENS_6half_tEfNS_4arch4Sm80ELb0ELb1ELb1ELb0ELb0ELb0ELb1ELb0EEENS1_21CollectiveEpilogueFwdINS6_IJS8_SA_S9_EEENS6_IJNS7_ILi1EEESI_SI_EEESC_SE_Li128ELb0ELb1ELb0ELb0EEENS1_19SingleTileSchedulerILb0ELb0ELb1ELi128EEEEEEEEEvNT_6ParamsE)
        /*011c*/ 	.word	0x00000000


	//----- nvinfo : EIATTR_MIN_STACK_SIZE
	.align		4
.L_58:
        /*0120*/ 	.byte	0x04, 0x12
        /*0122*/ 	.short	(.L_60 - .L_59)
	.align		4
.L_59:
        /*0124*/ 	.word	index@(_ZN7cutlass13device_kernelIN5flash19enable_sm80_to_sm89INS1_16FlashAttnFwdSm80INS1_25CollectiveMainloopFwdSm80ILi4ELi1ELb0EN4cute5tupleIJNS5_1CILi128EEENS7_ILi48EEENS7_ILi96EEEEEELi96ENS_6half_tEfNS_4arch4Sm80ELb0ELb1ELb1ELb1ELb0ELb0ELb1ELb0EEENS1_21CollectiveEpilogueFwdINS6_IJS8_SA_S9_EEENS6_IJNS7_ILi1EEESI_SI_EEESC_SE_Li128ELb1ELb1ELb0ELb0EEENS1_19SingleTileSchedulerILb1ELb0ELb1ELi128EEEEEEEEEvNT_6ParamsE)
        /*0128*/ 	.word	0x00000070


	//----- nvinfo : EIATTR_MIN_STACK_SIZE
	.align		4
.L_60:
        /*012c*/ 	.byte	0x04, 0x12
        /*012e*/ 	.short	(.L_62 - .L_61)
	.align		4
.L_61:
        /*0130*/ 	.word	index@(_ZN7cutlass13device_kernelIN5flash19enable_sm80_to_sm89INS1_16FlashAttnFwdSm80INS1_25CollectiveMainloopFwdSm80ILi4ELi1ELb0EN4cute5tupleIJNS5_1CILi128EEENS7_ILi48EEENS7_ILi96EEEEEELi96ENS_6half_tEfNS_4arch4Sm80ELb0ELb1ELb1ELb1ELb0ELb1ELb1ELb0EEENS1_21CollectiveEpilogueFwdINS6_IJS8_SA_S9_EEENS6_IJNS7_ILi1EEESI_SI_EEESC_SE_Li128ELb1ELb1ELb0ELb0EEENS1_19SingleTileSchedulerILb1ELb0ELb1ELi128EEEEEEEEEvNT_6ParamsE)
        /*0134*/ 	.word	0x00000068


	//----- nvinfo : EIATTR_MIN_STACK_SIZE
	.align		4
.L_62:
        /*0138*/ 	.byte	0x04, 0x12
        /*013a*/ 	.short	(.L_64 - .L_63)
	.align		4
.L_63:
        /*013c*/ 	.word	index@(_ZN7cutlass13device_kernelIN5flash19enable_sm80_to_sm89INS1_16FlashAttnFwdSm80INS1_25CollectiveMainloopFwdSm80ILi4ELi1ELb0EN4cute5tupleIJNS5_1CILi128EEENS7_ILi64EEENS7_ILi96EEEEEELi96ENS_6half_tEfNS_4arch4Sm80ELb1ELb0ELb1ELb0ELb0ELb0ELb1ELb0EEENS1_21CollectiveEpilogueFwdINS6_IJS8_SA_S9_EEENS6_IJNS7_ILi1EEESI_SI_EEESC_SE_Li128ELb0ELb1ELb0ELb0EEENS1_30DynamicPersistentTileSchedulerILi128ELi128ELb0ELb1ELb0EEEEEEEEEvNT_6ParamsE)
        /*0140*/ 	.word	0x00000088


	//----- nvinfo : EIATTR_MIN_STACK_SIZE
	.align		4
.L_64:
        /*0144*/ 	.byte	0x04, 0x12
        /*0146*/ 	.short	(.L_66 - .L_65)
	.align		4
.L_65:
        /*0148*/ 	.word	index@(_ZN7cutlass13device_kernelIN5flash19enable_sm80_to_sm89INS1_16FlashAttnFwdSm80INS1_25CollectiveMainloopFwdSm80ILi4ELi1ELb0EN4cute5tupleIJNS5_1CILi128EEENS7_ILi64EEENS7_ILi96EEEEEELi96ENS_6half_tEfNS_4arch4Sm80ELb1ELb0ELb1ELb1ELb0ELb0ELb1ELb0EEENS1_21CollectiveEpilogueFwdINS6_IJS8_SA_S9_EEENS6_IJNS7_ILi1EEESI_SI_EEESC_SE_Li128ELb1ELb1ELb0ELb0EEENS1_19SingleTileSchedulerILb1ELb0ELb1ELi128EEEEEEEEEvNT_6ParamsE)
        /*014c*/ 	.word	0x00000080


	//----- nvinfo : EIATTR_MIN_STACK_SIZE
	.align		4
.L_66:
        /*0150*/ 	.byte	0x04, 0x12
        /*0152*/ 	.short	(.L_68 - .L_67)
	.align		4
.L_67:
        /*0154*/ 	.word	index@(_ZN7cutlass13device_kernelIN5flash19enable_sm80_to_sm89INS1_16FlashAttnFwdSm80INS1_25CollectiveMainloopFwdSm80ILi4ELi1ELb0EN4cute5tupleIJNS5_1CILi128EEENS7_ILi64EEENS7_ILi96EEEEEELi96ENS_6half_tEfNS_4arch4Sm80ELb1ELb0ELb1ELb1ELb0ELb1ELb1ELb0EEENS1_21CollectiveEpilogueFwdINS6_IJS8_SA_S9_EEENS6_IJNS7_ILi1EEESI_SI_EEESC_SE_Li128ELb1ELb1ELb0ELb0EEENS1_19SingleTileSchedulerILb1ELb0ELb1ELi128EEEEEEEEEvNT_6ParamsE)
        /*0158*/ 	.word	0x00000090
.L_68:


//--------------------- .nv.info._ZN7cutlass13device_kernelIN5flash19enable_sm80_to_sm89INS1_16FlashAttnFwdSm80INS1_25CollectiveMainloopFwdSm80ILi4ELi1ELb0EN4cute5tupleIJNS5_1CILi128EEENS7_ILi64EEENS7_ILi96EEEEEELi96ENS_6half_tEfNS_4arch4Sm80ELb0ELb0ELb1ELb0ELb0ELb0ELb1ELb0EEENS1_21CollectiveEpilogueFwdINS6_IJS8_SA_S9_EEENS6_IJNS7_ILi1EEESI_SI_EEESC_SE_Li128ELb0ELb1ELb0ELb0EEENS1_19SingleTileSchedulerILb0ELb0ELb1ELi128EEEEEEEEEvNT_6ParamsE --------------------------
	.section	.nv.info._ZN7cutlass13device_kernelIN5flash19enable_sm80_to_sm89INS1_16FlashAttnFwdSm80INS1_25CollectiveMainloopFwdSm80ILi4ELi1ELb0EN4cute5tupleIJNS5_1CILi128EEENS7_ILi64EEENS7_ILi96EEEEEELi96ENS_6half_tEfNS_4arch4Sm80ELb0ELb0ELb1ELb0ELb0ELb0ELb1ELb0EEENS1_21CollectiveEpilogueFwdINS6_IJS8_SA_S9_EEENS6_IJNS7_ILi1EEESI_SI_EEESC_SE_Li128ELb0ELb1ELb0ELb0EEENS1_19SingleTileSchedulerILb0ELb0ELb1ELi128EEEEEEEEEvNT_6ParamsE,"",@"SHT_CUDA_INFO"
	.sectionflags	@""
	.align	4


	//----- nvinfo : EIATTR_CUDA_API_VERSION
	.align		4
        /*0000*/ 	.byte	0x04, 0x37
        /*0002*/ 	.short	(.L_70 - .L_69)
.L_69:
        /*0004*/ 	.word	0x00000082


	//----- nvinfo : EIATTR_SW2861232_WAR
	.align		4
.L_70:
        /*0008*/ 	.byte	0x01, 0x35
	.zero		2


	//----- nvinfo : EIATTR_PARAM_CBANK
	.align		4
        /*000c*/ 	.byte	0x04, 0x0a
        /*000e*/ 	.short	(.L_72 - .L_71)
	.align		4
.L_71:
        /*0010*/ 	.word	index@(.nv.constant0._ZN7cutlass13device_kernelIN5flash19enable_sm80_to_sm89INS1_16FlashAttnFwdSm80INS1_25CollectiveMainloopFwdSm80ILi4ELi1ELb0EN4cute5tupleIJNS5_1CILi128EEENS7_ILi64EEENS7_ILi96EEEEEELi96ENS_6half_tEfNS_4arch4Sm80ELb0ELb0ELb1ELb0ELb0ELb0ELb1ELb0EEENS1_21CollectiveEpilogueFwdINS6_IJS8_SA_S9_EEENS6_IJNS7_ILi1EEESI_SI_EEESC_SE_Li128ELb0ELb1ELb0ELb0EEENS1_19SingleTileSchedulerILb0ELb0ELb1ELi128EEEEEEEEEvNT_6ParamsE)
        /*0014*/ 	.short	0x0160
        /*0016*/ 	.short	0x0418


	//----- nvinfo : EIATTR_CBANK_PARAM_SIZE
	.align		4
.L_72:
        /*0018*/ 	.byte	0x03, 0x19
        /*001a*/ 	.short	0x0418


	//----- nvinfo : EIATTR_KPARAM_INFO
	.align		4
        /*001c*/ 	.byte	0x04, 0x17
        /*001e*/ 	.short	(.L_74 - .L_73)
.L_73:
        /*0020*/ 	.word	0x00000000
        /*0024*/ 	.short	0x0000
        /*0026*/ 	.short	0x0000
        /*0028*/ 	.byte	0x00, 0xf0, 0x61, 0x10


	//----- nvinfo : EIATTR_MAXREG_COUNT
	.align		4
.L_74:
        /*002c*/ 	.byte	0x03, 0x1b
        /*002e*/ 	.short	0x00ff


	//----- nvinfo : EIATTR_NUM_BARRIERS
	.align		4
        /*0030*/ 	.byte	0x02, 0x4c
        /*0032*/ 	.byte	0x02
	.zero		1


	//----- nvinfo : EIATTR_ANNOTATIONS
	.align		4
        /*0034*/ 	.byte	0x04, 0x55
        /*0036*/ 	.short	(.L_76 - .L_75)


	//   ....[0]....
.L_75:
        /*0038*/ 	.word	0x00000001
        /*003c*/ 	.byte	0x00, 0x03, 0x00, 0x00, 0x01, 0x00, 0x00, 0x00, 0x90, 0x05, 0x00, 0x00, 0x01, 0x00, 0x00, 0x00
        /* <DEDUP_REMOVED lines=17> */
        /*015c*/ 	.byte	0xa0, 0x90, 0x00, 0x00


	//----- nvinfo : EIATTR_MERCURY_ISA_VERSION
	.align		4
.L_76:
        /*0160*/ 	.byte	0x03, 0x5f
        /*0162*/ 	.short	0x0000


	//----- nvinfo : EIATTR_COOP_GROUP_MASK_REGIDS
	.align		4
        /*0164*/ 	.byte	0x04, 0x29
        /*0166*/ 	.short	(.L_78 - .L_77)


	//   ....[0]....
.L_77:
        /*0168*/ 	.word	0xffffffff


	//   ....[1]....
        /*016c*/ 	.word	0xffffffff


	//   ....[2]....
        /*0170*/ 	.word	0xffffffff


	//   ....[3]....
        /*0174*/ 	.word	0xffffffff


	//   ....[4]....
        /*0178*/ 	.word	0xffffffff


	//   ....[5]....
        /*017c*/ 	.word	0xffffffff


	//   ....[6]....
        /*0180*/ 	.word	0xffffffff


	//   ....[7]....
        /*0184*/ 	.word	0xffffffff


	//   ....[8]....
        /*0188*/ 	.word	0xffffffff


	//   ....[9]....
        /*018c*/ 	.word	0xffffffff


	//   ....[10]....
        /*0190*/ 	.word	0xffffffff


	//   ....[11]....
        /*0194*/ 	.word	0xffffffff


	//   ....[12]....
        /*0198*/ 	.word	0xffffffff


	//   ....[13]....
        /*019c*/ 	.word	0xffffffff


	//   ....[14]....
        /*01a0*/ 	.word	0xffffffff


	//   ....[15]....
        /*01a4*/ 	.word	0xffffffff


	//   ....[16]....
        /*01a8*/ 	.word	0xffffffff


	//   ....[17]....
        /*01ac*/ 	.word	0xffffffff


	//   ....[18]....
        /*01b0*/ 	.word	0xffffffff


	//   ....[19]....
        /*01b4*/ 	.word	0xffffffff


	//   ....[20]....
        /*01b8*/ 	.word	0xffffffff


	//   ....[21]....
        /*01bc*/ 	.word	0xffffffff


	//   ....[22]....
        /*01c0*/ 	.word	0xffffffff


	//   ....[23]....
        /*01c4*/ 	.word	0xffffffff


	//   ....[24]....
        /*01c8*/ 	.word	0xffffffff


	//   ....[25]....
        /*01cc*/ 	.word	0xffffffff


	//   ....[26]....
        /*01d0*/ 	.word	0xffffffff


	//   ....[27]....
        /*01d4*/ 	.word	0xffffffff


	//   ....[28]....
        /*01d8*/ 	.word	0xffffffff


	//   ....[29]....
        /*01dc*/ 	.word	0xffffffff


	//   ....[30]....
        /*01e0*/ 	.word	0xffffffff


	//   ....[31]....
        /*01e4*/ 	.word	0xffffffff


	//   ....[32]....
        /*01e8*/ 	.word	0xffffffff


	//   ....[33]....
        /*01ec*/ 	.word	0xffffffff


	//   ....[34]....
        /*01f0*/ 	.word	0xffffffff


	//   ....[35]....
        /*01f4*/ 	.word	0xffffffff


	//   ....[36]....
        /*01f8*/ 	.word	0xffffffff


	//   ....[37]....
        /*01fc*/ 	.word	0xffffffff


	//   ....[38]....
        /*0200*/ 	.word	0xffffffff


	//   ....[39]....
        /*0204*/ 	.word	0xffffffff


	//   ....[40]....
        /*0208*/ 	.word	0xffffffff


	//   ....[41]....
        /*020c*/ 	.word	0xffffffff


	//   ....[42]....
        /*0210*/ 	.word	0xffffffff


	//   ....[43]....
        /*0214*/ 	.word	0xffffffff


	//   ....[44]....
        /*0218*/ 	.word	0xffffffff


	//   ....[45]....
        /*021c*/ 	.word	0xffffffff


	//   ....[46]....
        /*0220*/ 	.word	0xffffffff


	//   ....[47]....
        /*0224*/ 	.word	0xffffffff


	//----- nvinfo : EIATTR_COOP_GROUP_INSTR_OFFSETS
	.align		4
.L_78:
        /*0228*/ 	.byte	0x04, 0x28
        /*022a*/ 	.short	(.L_80 - .L_79)


	//   ....[0]....
.L_79:
        /*022c*/ 	.word	0x00000620


	//   ....[1]....
        /*0230*/ 	.word	0x00000650


	//   ....[2]....
        /*0234*/ 	.word	0x000006b0


	//   ....[3]....
        /*0238*/ 	.word	0x00000700


	//   ....[4]....
        /*023c*/ 	.word	0x000008f0


	//   ....[5]....
        /*0240*/ 	.word	0x00000910


	//   ....[6]....
        /*0244*/ 	.word	0x000009b0


	//   ....[7]....
        /*0248*/ 	.word	0x00000b00


	//   ....[8]....
        /*024c*/ 	.word	0x00002d90


	//   ....[9]....
        /*0250*/ 	.word	0x00002f10


	//   ....[10]....
        /*0254*/ 	.word	0x00002f70


	//   ....[11]....
        /*0258*/ 	.word	0x00003070


	//   ....[12]....
        /*025c*/ 	.word	0x000030c0


	//   ....[13]....
        /*0260*/ 	.word	0x000031a0


	//   ....[14]....
        /*0264*/ 	.word	0x00003210


	//   ....[15]....
        /*0268*/ 	.word	0x00003300


	//   ....[16]....
        /*026c*/ 	.word	0x00006080


	//   ....[17]....
        /*0270*/ 	.word	0x000060b0


	//   ....[18]....
        /*0274*/ 	.word	0x00006110


	//   ....[19]....
        /*0278*/ 	.word	0x00006210


	//   ....[20]....
        /*027c*/ 	.word	0x000062b0


	//   ....[21]....
        /*0280*/ 	.word	0x000062d0


	//   ....[22]....
        /*0284*/ 	.word	0x00006430


	//   ....[23]....
        /*0288*/ 	.word	0x000068d0


	//   ....[24]....
        /*028c*/ 	.word	0x00008690


	//   ....[25]....
        /*0290*/ 	.word	0x000086a0


	//   ....[26]....
        /*0294*/ 	.word	0x000086b0


	//   ....[27]....
        /*0298*/ 	.word	0x000086c0


	//   ....[28]....
        /*029c*/ 	.word	0x00008720


	//   ....[29]....
        /*02a0*/ 	.word	0x00008740


	//   ....[30]....
        /*02a4*/ 	.word	0x00008750


	//   ....[31]....
        /*02a8*/ 	.word	0x00008760


	//   ....[32]....
        /*02ac*/ 	.word	0x00009c80


	//   ....[33]....
        /*02b0*/ 	.word	0x00009c90


	//   ....[34]....
        /*02b4*/ 	.word	0x00009cb0


	//   ....[35]....
        /*02b8*/ 	.word	0x00009cc0


	//   ....[36]....
        /*02bc*/ 	.word	0x00009cd0


	//   ....[37]....
        /*02c0*/ 	.word	0x00009ce0


	//   ....[38]....
        /*02c4*/ 	.word	0x00009cf0


	//   ....[39]....
        /*02c8*/ 	.word	0x00009d00


	//   ....[40]....
        /*02cc*/ 	.word	0x00009e30


	//   ....[41]....
        /*02d0*/ 	.word	0x00009e50


	//   ....[42]....
        /*02d4*/ 	.word	0x00009fd0


	//   ....[43]....
        /*02d8*/ 	.word	0x0000a000


	//   ....[44]....
        /*02dc*/ 	.word	0x0000a130


	//   ....[45]....
        /*02e0*/ 	.word	0x0000a160


	//   ....[46]....
        /*02e4*/ 	.word	0x0000a290


	//   ....[47]....
        /*02e8*/ 	.word	0x0000a2b0


	//----- nvinfo : EIATTR_EXIT_INSTR_OFFSETS
	.align		4
.L_80:
        /*02ec*/ 	.byte	0x04, 0x1c
        /*02ee*/ 	.short	(.L_82 - .L_81)


	//   ....[0]....
.L_81:
        /*02f0*/ 	.word	0x00000040


	//   ....[1]....
        /*02f4*/ 	.word	0x0000a2c0


	//   ....[2]....
        /*02f8*/ 	.word	0x0000a370


	//   ....[3]....
        /*02fc*/ 	.word	0x0000a3d0


	//----- nvinfo : EIATTR_CTAIDZ_USED
	.align		4
.L_82:
        /*0300*/ 	.byte	0x01, 0x04
	.zero		2


	//----- nvinfo : EIATTR_MAX_THREADS
	.align		4
        /*0304*/ 	.byte	0x04, 0x05
        /*0306*/ 	.short	(.L_84 - .L_83)
.L_83:
        /*0308*/ 	.word	0x00000080
        /*030c*/ 	.word	0x00000001
        /*0310*/ 	.word	0x00000001


	//----- nvinfo : EIATTR_CRS_STACK_SIZE
	.align		4
.L_84:
        /*0314*/ 	.byte	0x04, 0x1e
        /*0316*/ 	.short	(.L_86 - .L_85)
.L_85:
        /*0318*/ 	.word	0x00000000
.L_86:


//--------------------- .nv.info._ZN7cutlass13device_kernelIN5flash19enable_sm80_to_sm89INS1_16FlashAttnFwdSm80INS1_25CollectiveMainloopFwdSm80ILi4ELi1ELb0EN4cute5tupleIJNS5_1CILi128EEENS7_ILi64EEENS7_ILi96EEEEEELi96ENS_6half_tEfNS_4arch4Sm80ELb0ELb0ELb1ELb1ELb0ELb0ELb1ELb0EEENS1_21CollectiveEpilogueFwdINS6_IJS8_SA_S9_EEENS6_IJNS7_ILi1EEESI_SI_EEESC_SE_Li128ELb1ELb1ELb0ELb0EEENS1_19SingleTileSchedulerILb1ELb0ELb1ELi128EEEEEEEEEvNT_6ParamsE --------------------------
	.section	.nv.info._ZN7cutlass13device_kernelIN5flash19enable_sm80_to_sm89INS1_16FlashAttnFwdSm80INS1_25CollectiveMainloopFwdSm80ILi4ELi1ELb0EN4cute5tupleIJNS5_1CILi128EEENS7_ILi64EEENS7_ILi96EEEEEELi96ENS_6half_tEfNS_4arch4Sm80ELb0ELb0ELb1ELb1ELb0ELb0ELb1ELb0EEENS1_21CollectiveEpilogueFwdINS6_IJS8_SA_S9_EEENS6_IJNS7_ILi1EEESI_SI_EEESC_SE_Li128ELb1ELb1ELb0ELb0EEENS1_19SingleTileSchedulerILb1ELb0ELb1ELi128EEEEEEEEEvNT_6ParamsE,"",@"SHT_CUDA_INFO"
	.sectionflags	@""
	.align	4


	//----- nvinfo : EIATTR_CUDA_API_VERSION
	.align		4
        /*0000*/ 	.byte	0x04, 0x37
        /*0002*/ 	.short	(.L_88 - .L_87)
.L_87:
        /*0004*/ 	.word	0x00000082


	//----- nvinfo : EIATTR_SW2861232_WAR
	.align		4
.L_88:
        /*0008*/ 	.byte	0x01, 0x35
	.zero		2


	//----- nvinfo : EIATTR_PARAM_CBANK
	.align		4
        /*000c*/ 	.byte	0x04, 0x0a
        /*000e*/ 	.short	(.L_90 - .L_89)
	.align		4
.L_89:
        /*0010*/ 	.word	index@(.nv.constant0._ZN7cutlass13device_kernelIN5flash19enable_sm80_to_sm89INS1_16FlashAttnFwdSm80INS1_25CollectiveMainloopFwdSm80ILi4ELi1ELb0EN4cute5tupleIJNS5_1CILi128EEENS7_ILi64EEENS7_ILi96EEEEEELi96ENS_6half_tEfNS_4arch4Sm80ELb0ELb0ELb1ELb1ELb0ELb0ELb1ELb0EEENS1_21CollectiveEpilogueFwdINS6_IJS8_SA_S9_EEENS6_IJNS7_ILi1EEESI_SI_EEESC_SE_Li128ELb1ELb1ELb0ELb0EEENS1_19SingleTileSchedulerILb1ELb0ELb1ELi128EEEEEEEEEvNT_6ParamsE)
        /*0014*/ 	.short	0x0160
        /*0016*/ 	.short	0x0418


	//----- nvinfo : EIATTR_CBANK_PARAM_SIZE
	.align		4
.L_90:
        /*0018*/ 	.byte	0x03, 0x19
        /*001a*/ 	.short	0x0418


	//----- nvinfo : EIATTR_KPARAM_INFO
	.align		4
        /*001c*/ 	.byte	0x04, 0x17
        /*001e*/ 	.short	(.L_92 - .L_91)
.L_91:
        /*0020*/ 	.word	0x00000000
        /*0024*/ 	.short	0x0000
        /*0026*/ 	.short	0x0000
        /*0028*/ 	.byte	0x00, 0xf0, 0x61, 0x10


	//----- nvinfo : EIATTR_MAXREG_COUNT
	.align		4
.L_92:
        /*002c*/ 	.byte	0x03, 0x1b
        /*002e*/ 	.short	0x00ff


	//----- nvinfo : EIATTR_NUM_BARRIERS
	.align		4
        /*0030*/ 	.byte	0x02, 0x4c
        /*0032*/ 	.byte	0x02
	.zero		1


	//----- nvinfo : EIATTR_ANNOTATIONS
	.align		4
        /*0034*/ 	.byte	0x04, 0x55
        /*0036*/ 	.short	(.L_94 - .L_93)


	//   ....[0]....
.L_93:
        /* <DEDUP_REMOVED lines=28> */


	//----- nvinfo : EIATTR_MERCURY_ISA_VERSION
	.align		4
.L_94:
        /*01e0*/ 	.byte	0x03, 0x5f
        /*01e2*/ 	.short	0x0000


	//----- nvinfo : EIATTR_COOP_GROUP_MASK_REGIDS
	.align		4
        /*01e4*/ 	.byte	0x04, 0x29
        /*01e6*/ 	.short	(.L_96 - .L_95)


	//   ....[0]....
.L_95:
        /*01e8*/ 	.word	0xffffffff


	//   ....[1]....
        /*01ec*/ 	.word	0xffffffff


	//   ....[2]....
        /*01f0*/ 	.word	0xffffffff


	//   ....[3]....
        /*01f4*/ 	.word	0xffffffff


	//   ....[4]....
        /*01f8*/ 	.word	0xffffffff


	//   ....[5]....
        /*01fc*/ 	.word	0xffffffff


	//   ....[6]....
        /*0200*/ 	.word	0xffffffff


	//   ....[7]....
        /*0204*/ 	.word	0xffffffff


	//   ....[8]....
        /*0208*/ 	.word	0xffffffff


	//   ....[9]....
        /*020c*/ 	.word	0xffffffff


	//   ....[10]....
        /*0210*/ 	.word	0xffffffff


	//   ....[11]....
        /*0214*/ 	.word	0xffffffff


	//   ....[12]....
        /*0218*/ 	.word	0xffffffff


	//   ....[13]....
        /*021c*/ 	.word	0xffffffff


	//   ....[14]....
        /*0220*/ 	.word	0xffffffff


	//   ....[15]....
        /*0224*/ 	.word	0xffffffff


	//   ....[16]....
        /*0228*/ 	.word	0xffffffff


	//   ....[17]....
        /*022c*/ 	.word	0xffffffff


	//   ....[18]....
        /*0230*/ 	.word	0xffffffff


	//   ....[19]....
        /*0234*/ 	.word	0xffffffff


	//   ....[20]....
        /*0238*/ 	.word	0xffffffff


	//   ....[21]....
        /*023c*/ 	.word	0xffffffff


	//   ....[22]....
        /*0240*/ 	.word	0xffffffff


	//   ....[23]....
        /*0244*/ 	.word	0xffffffff


	//   ....[24]....
        /*0248*/ 	.word	0xffffffff


	//   ....[25]....
        /*024c*/ 	.word	0xffffffff


	//   ....[26]....
        /*0250*/ 	.word	0xffffffff


	//   ....[27]....
        /*0254*/ 	.word	0xffffffff


	//   ....[28]....
        /*0258*/ 	.word	0xffffffff


	//   ....[29]....
        /*025c*/ 	.word	0xffffffff


	//   ....[30]....
        /*0260*/ 	.word	0xffffffff


	//   ....[31]....
        /*0264*/ 	.word	0xffffffff


	//   ....[32]....
        /*0268*/ 	.word	0xffffffff


	//   ....[33]....
        /*026c*/ 	.word	0xffffffff


	//   ....[34]....
        /*0270*/ 	.word	0xffffffff


	//   ....[35]....
        /*0274*/ 	.word	0xffffffff


	//   ....[36]....
        /*0278*/ 	.word	0xffffffff


	//   ....[37]....
        /*027c*/ 	.word	0xffffffff


	//   ....[38]....
        /*0280*/ 	.word	0xffffffff


	//   ....[39]....
        /*0284*/ 	.word	0xffffffff


	//   ....[40]....
        /*0288*/ 	.word	0xffffffff


	//   ....[41]....
        /*028c*/ 	.word	0xffffffff


	//   ....[42]....
        /*0290*/ 	.word	0xffffffff


	//   ....[43]....
        /*0294*/ 	.word	0xffffffff


	//   ....[44]....
        /*0298*/ 	.word	0xffffffff


	//   ....[45]....
        /*029c*/ 	.word	0xffffffff


	//   ....[46]....
        /*02a0*/ 	.word	0xffffffff


	//   ....[47]....
        /*02a4*/ 	.word	0xffffffff


	//   ....[48]....
        /*02a8*/ 	.word	0xffffffff


	//   ....[49]....
        /*02ac*/ 	.word	0xffffffff


	//   ....[50]....
        /*02b0*/ 	.word	0xffffffff


	//   ....[51]....
        /*02b4*/ 	.word	0xffffffff


	//   ....[52]....
        /*02b8*/ 	.word	0xffffffff


	//   ....[53]....
        /*02bc*/ 	.word	0xffffffff


	//   ....[54]....
        /*02c0*/ 	.word	0xffffffff


	//   ....[55]....
        /*02c4*/ 	.word	0xffffffff


	//   ....[56]....
        /*02c8*/ 	.word	0xffffffff


	//----- nvinfo : EIATTR_COOP_GROUP_INSTR_OFFSETS
	.align		4
.L_96:
        /*02cc*/ 	.byte	0x04, 0x28
        /*02ce*/ 	.short	(.L_98 - .L_97)


	//   ....[0]....
.L_97:
        /*02d0*/ 	.word	0x00000090


	//   ....[1]....
        /*02d4*/ 	.word	0x00001450


	//   ....[2]....
        /*02d8*/ 	.word	0x00001480


	//   ....[3]....
        /*02dc*/ 	.word	0x00001650


	//   ....[4]....
        /*02e0*/ 	.word	0x00001680


	//   ....[5]....
        /*02e4*/ 	.word	0x000017c0


	//   ....[6]....
        /*02e8*/ 	.word	0x000017f0


	//   ....[7]....
        /*02ec*/ 	.word	0x00001920


	//   ....[8]....
        /*02f0*/ 	.word	0x00001960


	//   ....[9]....
        /*02f4*/ 	.word	0x000035b0


	//   ....[10]....
        /*02f8*/ 	.word	0x00003700


	//   ....[11]....
        /*02fc*/ 	.word	0x00003810


	//   ....[12]....
        /*0300*/ 	.word	0x000039a0


	//   ....[13]....
        /*0304*/ 	.word	0x00003a10


	//   ....[14]....
        /*0308*/ 	.word	0x00003b40


	//   ....[15]....
        /*030c*/ 	.word	0x00003b60


	//   ....[16]....
        /*0310*/ 	.word	0x00003d10


	//   ....[17]....
        /*0314*/ 	.word	0x00006a90


	//   ....[18]....
        /*0318*/ 	.word	0x00006ae0


	//   ....[19]....
        /*031c*/ 	.word	0x00006b20


	//   ....[20]....
        /*0320*/ 	.word	0x00006b80


	//   ....[21]....
        /*0324*/ 	.word	0x00006bd0


	//   ....[22]....
        /*0328*/ 	.word	0x00006c90


	//   ....[23]....
        /*032c*/ 	.word	0x00007070


	//   ....[24]....
        /*0330*/ 	.word	0x000071a0


	//   ....[25]....
        /*0334*/ 	.word	0x00009250


	//   ....[26]....
        /*0338*/ 	.word	0x00009260


	//   ....[27]....
        /*033c*/ 	.word	0x00009270


	//   ....[28]....
        /*0340*/ 	.word	0x00009280


	//   ....[29]....
        /*0344*/ 	.word	0x000092b0


	//   ....[30]....
        /*0348*/ 	.word	0x000092d0


	//   ....[31]....
        /*034c*/ 	.word	0x000092f0


	//   ....[32]....
        /*0350*/ 	.word	0x00009300


	//   ....[33]....
        /*0354*/ 	.word	0x0000aa00


	//   ....[34]....
        /*0358*/ 	.word	0x0000aa30


	//   ....[35]....
        /*035c*/ 	.word	0x0000aa50


	//   ....[36]....
        /*0360*/ 	.word	0x0000aa70


	//   ....[37]....
        /*0364*/ 	.word	0x0000aa80


	//   ....[38]....
        /*0368*/ 	.word	0x0000aa90


	//   ....[39]....
        /*036c*/ 	.word	0x0000aaa0


	//   ....[40]....
        /*0370*/ 	.word	0x0000aab0


	//   ....[41]....
        /*0374*/ 	.word	0x0000acd0


	//   ....[42]....
        /*0378*/ 	.word	0x0000ace0


	//   ....[43]....
        /*037c*/ 	.word	0x0000ae60


	//   ....[44]....
        /*0380*/ 	.word	0x0000ae90


	//   ....[45]....
        /*0384*/ 	.word	0x0000afe0


	//   ....[46]....
        /*0388*/ 	.word	0x0000b010


	//   ....[47]....
        /*038c*/ 	.word	0x0000b160


	//   ....[48]....
        /*0390*/ 	.word	0x0000b180


	//   ....[49]....
        /*0394*/ 	.word	0x0000b980


	//   ....[50]....
        /*0398*/ 	.word	0x0000b9a0


	//   ....[51]....
        /*039c*/ 	.word	0x0000baf0


	//   ....[52]....
        /*03a0*/ 	.word	0x0000bb20


	//   ....[53]....
        /*03a4*/ 	.word	0x0000bc50


	//   ....[54]....
        /*03a8*/ 	.word	0x0000bc80


	//   ....[55]....
        /*03ac*/ 	.word	0x0000bdb0


	//   ....[56]....
        /*03b0*/ 	.word	0x0000bdd0


	//----- nvinfo : EIATTR_EXIT_INSTR_OFFSETS
	.align		4
.L_98:
        /*03b4*/ 	.byte	0x04, 0x1c
        /*03b6*/ 	.short	(.L_100 - .L_99)


	//   ....[0]....
.L_99:
        /*03b8*/ 	.word	0x00000350


	//   ....[1]....
        /*03bc*/ 	.word	0x0000b190


	//   ....[2]....
        /*03c0*/ 	.word	0x0000b260


	//   ....[3]....
        /*03c4*/ 	.word	0x0000b2c0


	//   ....[4]....
        /*03c8*/ 	.word	0x0000bde0


	//   ....[5]....
        /*03cc*/ 	.word	0x0000be90


	//   ....[6]....
        /*03d0*/ 	.word	0x0000bef0


	//----- nvinfo : EIATTR_CTAIDZ_USED
	.align		4
.L_100:
        /*03d4*/ 	.byte	0x01, 0x04
	.zero		2


	//----- nvinfo : EIATTR_MAX_THREADS
	.align		4
        /*03d8*/ 	.byte	0x04, 0x05
        /*03da*/ 	.short	(.L_102 - .L_101)
.L_101:
        /*03dc*/ 	.word	0x00000080
        /*03e0*/ 	.word	0x00000001
        /*03e4*/ 	.word	0x00000001


	//----- nvinfo : EIATTR_CRS_STACK_SIZE
	.align		4
.L_102:
        /*03e8*/ 	.byte	0x04, 0x1e
        /*03ea*/ 	.short	(.L_104 - .L_103)
.L_103:
        /*03ec*/ 	.word	0x00000000
.L_104:


//--------------------- .nv.info._ZN7cutlass13device_kernelIN5flash19enable_sm80_to_sm89INS1_16FlashAttnFwdSm80INS1_25CollectiveMainloopFwdSm80ILi4ELi1ELb0EN4cute5tupleIJNS5_1CILi128EEENS7_ILi64EEENS7_ILi96EEEEEELi96ENS_6half_tEfNS_4arch4Sm80ELb0ELb0ELb1ELb1ELb0ELb1ELb1ELb0EEENS1_21CollectiveEpilogueFwdINS6_IJS8_SA_S9_EEENS6_IJNS7_ILi1EEESI_SI_EEESC_SE_Li128ELb1ELb1ELb0ELb0EEENS1_19SingleTileSchedulerILb1ELb0ELb1ELi128EEEEEEEEEvNT_6ParamsE --------------------------
	.section	.nv.info._ZN7cutlass13device_kernelIN5flash19enable_sm80_to_sm89INS1_16FlashAttnFwdSm80INS1_25CollectiveMainloopFwdSm80ILi4ELi1ELb0EN4cute5tupleIJNS5_1CILi128EEENS7_ILi64EEENS7_ILi96EEEEEELi96ENS_6half_tEfNS_4arch4Sm80ELb0ELb0ELb1ELb1ELb0ELb1ELb1ELb0EEENS1_21CollectiveEpilogueFwdINS6_IJS8_SA_S9_EEENS6_IJNS7_ILi1EEESI_SI_EEESC_SE_Li128ELb1ELb1ELb0ELb0EEENS1_19SingleTileSchedulerILb1ELb0ELb1ELi128EEEEEEEEEvNT_6ParamsE,"",@"SHT_CUDA_INFO"
	.sectionflags	@""
	.align	4


	//----- nvinfo : EIATTR_CUDA_API_VERSION
	.align		4
        /*0000*/ 	.byte	0x04, 0x37
        /*0002*/ 	.short	(.L_106 - .L_105)
.L_105:
        /*0004*/ 	.word	0x00000082


	//----- nvinfo : EIATTR_SW2861232_WAR
	.align		4
.L_106:
        /*0008*/ 	.byte	0x01, 0x35
	.zero		2


	//----- nvinfo : EIATTR_PARAM_CBANK
	.align		4
        /*000c*/ 	.byte	0x04, 0x0a
        /*000e*/ 	.short	(.L_108 - .L_107)
	.align		4
.L_107:
        /*0010*/ 	.word	index@(.nv.constant0._ZN7cutlass13device_kernelIN5flash19enable_sm80_to_sm89INS1_16FlashAttnFwdSm80INS1_25CollectiveMainloopFwdSm80ILi4ELi1ELb0EN4cute5tupleIJNS5_1CILi128EEENS7_ILi64EEENS7_ILi96EEEEEELi96ENS_6half_tEfNS_4arch4Sm80ELb0ELb0ELb1ELb1ELb0ELb1ELb1ELb0EEENS1_21CollectiveEpilogueFwdINS6_IJS8_SA_S9_EEENS6_IJNS7_ILi1EEESI_SI_EEESC_SE_Li128ELb1ELb1ELb0ELb0EEENS1_19SingleTileSchedulerILb1ELb0ELb1ELi128EEEEEEEEEvNT_6ParamsE)
        /*0014*/ 	.short	0x0160
        /*0016*/ 	.short	0x0418


	//----- nvinfo : EIATTR_CBANK_PARAM_SIZE
	.align		4
.L_108:
        /*0018*/ 	.byte	0x03, 0x19
        /*001a*/ 	.short	0x0418


	//----- nvinfo : EIATTR_KPARAM_INFO
	.align		4
        /*001c*/ 	.byte	0x04, 0x17
        /*001e*/ 	.short	(.L_110 - .L_109)
.L_109:
        /*0020*/ 	.word	0x00000000
        /*0024*/ 	.short	0x0000
        /*0026*/ 	.short	0x0000
        /*0028*/ 	.byte	0x00, 0xf0, 0x61, 0x10


	//----- nvinfo : EIATTR_MAXREG_COUNT
	.align		4
.L_110:
        /*002c*/ 	.byte	0x03, 0x1b
        /*002e*/ 	.short	0x00ff


	//----- nvinfo : EIATTR_NUM_BARRIERS
	.align		4
        /*0030*/ 	.byte	0x02, 0x4c
        /*0032*/ 	.byte	0x02
	.zero		1


	//----- nvinfo : EIATTR_ANNOTATIONS
	.align		4
        /*0034*/ 	.byte	0x04, 0x55
        /*0036*/ 	.short	(.L_112 - .L_111)


	//   ....[0]....
.L_111:
        /* <DEDUP_REMOVED lines=28> */
        /*01ec*/ 	.byte	0xb0, 0x4c, 0x01, 0x00, 0x01, 0x00, 0x00, 0x00, 0xe0, 0x63, 0x01, 0x00


	//----- nvinfo : EIATTR_MERCURY_ISA_VERSION
	.align		4
.L_112:
        /*01f8*/ 	.byte	0x03, 0x5f
        /*01fa*/ 	.short	0x0000


	//----- nvinfo : EIATTR_COOP_GROUP_MASK_REGIDS
	.align		4
        /*01fc*/ 	.byte	0x04, 0x29
        /*01fe*/ 	.short	(.L_114 - .L_113)


	//   ....[0]....
.L_113:
        /*0200*/ 	.word	0xffffffff


	//   ....[1]....
        /*0204*/ 	.word	0xffffffff


	//   ....[2]....
        /*0208*/ 	.word	0xffffffff


	//   ....[3]....
        /*020c*/ 	.word	0xffffffff


	//   ....[4]....
        /*0210*/ 	.word	0xffffffff


	//   ....[5]....
        /*0214*/ 	.word	0xffffffff


	//   ....[6]....
        /*0218*/ 	.word	0xffffffff


	//   ....[7]....
        /*021c*/ 	.word	0xffffffff


	//   ....[8]....
        /*0220*/ 	.word	0xffffffff


	//   ....[9]....
        /*0224*/ 	.word	0xffffffff


	//   ....[10]....
        /*0228*/ 	.word	0xffffffff


	//   ....[11]....
        /*022c*/ 	.word	0xffffffff


	//   ....[12]....
        /*0230*/ 	.word	0xffffffff


	//   ....[13]....
        /*0234*/ 	.word	0xffffffff


	//   ....[14]....
        /*0238*/ 	.word	0xffffffff


	//   ....[15]....
        /*023c*/ 	.word	0xffffffff


	//   ....[16]....
        /*0240*/ 	.word	0xffffffff


	//   ....[17]....
        /*0244*/ 	.word	0xffffffff


	//   ....[18]....
        /*0248*/ 	.word	0xffffffff


	//   ....[19]....
        /*024c*/ 	.word	0xffffffff


	//   ....[20]....
        /*0250*/ 	.word	0xffffffff


	//   ....[21]....
        /*0254*/ 	.word	0xffffffff


	//   ....[22]....
        /*0258*/ 	.word	0xffffffff


	//   ....[23]....
        /*025c*/ 	.word	0xffffffff


	//   ....[24]....
        /*0260*/ 	.word	0xffffffff


	//   ....[25]....
        /*0264*/ 	.word	0xffffffff


	//   ....[26]....
        /*0268*/ 	.word	0xffffffff


	//   ....[27]....
        /*026c*/ 	.word	0xffffffff


	//   ....[28]....
        /*0270*/ 	.word	0xffffffff


	//   ....[29]....
        /*0274*/ 	.word	0xffffffff


	//   ....[30]....
        /*0278*/ 	.word	0xffffffff


	//   ....[31]....
        /*027c*/ 	.word	0xffffffff


	//   ....[32]....
        /*0280*/ 	.word	0xffffffff


	//   ....[33]....
        /*0284*/ 	.word	0xffffffff


	//   ....[34]....
        /*0288*/ 	.word	0xffffffff


	//   ....[35]....
        /*028c*/ 	.word	0xffffffff


	//   ....[36]....
        /*0290*/ 	.word	0xffffffff


	//   ....[37]....
        /*0294*/ 	.word	0xffffffff


	//   ....[38]....
        /*0298*/ 	.word	0xffffffff


	//   ....[39]....
        /*029c*/ 	.word	0xffffffff


	//   ....[40]....
        /*02a0*/ 	.word	0xffffffff


	//   ....[41]....
        /*02a4*/ 	.word	0xffffffff


	//   ....[42]....
        /*02a8*/ 	.word	0xffffffff


	//   ....[43]....
        /*02ac*/ 	.word	0xffffffff


	//   ....[44]....
        /*02b0*/ 	.word	0xffffffff


	//   ....[45]....
        /*02b4*/ 	.word	0xffffffff


	//   ....[46]....
        /*02b8*/ 	.word	0xffffffff


	//   ....[47]....
        /*02bc*/ 	.word	0xffffffff


	//   ....[48]....
        /*02c0*/ 	.word	0xffffffff


	//   ....[49]....
        /*02c4*/ 	.word	0xffffffff


	//   ....[50]....
        /*02c8*/ 	.word	0xffffffff


	//   ....[51]....
        /*02cc*/ 	.word	0xffffffff


	//   ....[52]....
        /*02d0*/ 	.word	0xffffffff


	//   ....[53]....
        /*02d4*/ 	.word	0xffffffff


	//   ....[54]....
        /*02d8*/ 	.word	0xffffffff


	//   ....[55]....
        /*02dc*/ 	.word	0xffffffff


	//   ....[56]....
        /*02e0*/ 	.word	0xffffffff


	//----- nvinfo : EIATTR_COOP_GROUP_INSTR_OFFSETS
	.align		4
.L_114:
        /*02e4*/ 	.byte	0x04, 0x28
        /*02e6*/ 	.short	(.L_116 - .L_115)


	//   ....[0]....
.L_115:
        /*02e8*/ 	.word	0x00000090


	//   ....[1]....
        /*02ec*/ 	.word	0x00006660


	//   ....[2]....
        /*02f0*/ 	.word	0x00006690


	//   ....[3]....
        /*02f4*/ 	.word	0x00006940


	//   ....[4]....
        /*02f8*/ 	.word	0x00006970


	//   ....[5]....
        /*02fc*/ 	.word	0x00006ab0


	//   ....[6]....
        /*0300*/ 	.word	0x00006ae0


	//   ....[7]....
        /*0304*/ 	.word	0x00006c10


	//   ....[8]....
        /*0308*/ 	.word	0x00006c50


	//   ....[9]....
        /*030c*/ 	.word	0x0000e610


	//   ....[10]....
        /*0310*/ 	.word	0x0000e780


	//   ....[11]....
        /*0314*/ 	.word	0x0000e8f0


	//   ....[12]....
        /*0318*/ 	.word	0x0000ea80


	//   ....[13]....
        /*031c*/ 	.word	0x0000eaf0


	//   ....[14]....
        /*0320*/ 	.word	0x0000ec20


	//   ....[15]....
        /*0324*/ 	.word	0x0000ec40


	//   ....[16]....
        /*0328*/ 	.word	0x0000edf0


	//   ....[17]....
        /*032c*/ 	.word	0x00011bb0


	//   ....[18]....
        /*0330*/ 	.word	0x00011c00


	//   ....[19]....
        /*0334*/ 	.word	0x00011c40


	//   ....[20]....
        /*0338*/ 	.word	0x00011ca0


	//   ....[21]....
        /*033c*/ 	.word	0x00011cf0


	//   ....[22]....
        /*0340*/ 	.word	0x00011db0


	//   ....[23]....
        /*0344*/ 	.word	0x00012190


	//   ....[24]....
        /*0348*/ 	.word	0x000122c0


	//   ....[25]....
        /*034c*/ 	.word	0x00014380


	//   ....[26]....
        /*0350*/ 	.word	0x00014390


	//   ....[27]....
        /*0354*/ 	.word	0x000143a0


	//   ....[28]....
        /*0358*/ 	.word	0x000143b0


	//   ....[29]....
        /*035c*/ 	.word	0x000143e0


	//   ....[30]....
        /*0360*/ 	.word	0x00014400


	//   ....[31]....
        /*0364*/ 	.word	0x00014420


	//   ....[32]....
        /*0368*/ 	.word	0x00014430


	//   ....[33]....
        /*036c*/ 	.word	0x00015b00


	//   ....[34]....
        /*0370*/ 	.word	0x00015b30


	//   ....[35]....
        /*0374*/ 	.word	0x00015b60


	//   ....[36]....
        /*0378*/ 	.word	0x00015b80


	//   ....[37]....
        /*037c*/ 	.word	0x00015b90


	//   ....[38]....
        /*0380*/ 	.word	0x00015ba0


	//   ....[39]....
        /*0384*/ 	.word	0x00015bb0


	//   ....[40]....
        /*0388*/ 	.word	0x00015bc0


	//   ....[41]....
        /*038c*/ 	.word	0x00015de0


	//   ....[42]....
        /*0390*/ 	.word	0x00015df0


	//   ....[43]....
        /*0394*/ 	.word	0x00015f70


	//   ....[44]....
        /*0398*/ 	.word	0x00015fa0


	//   ....[45]....
        /*039c*/ 	.word	0x000160f0


	//   ....[46]....
        /*03a0*/ 	.word	0x00016120


	//   ....[47]....
        /*03a4*/ 	.word	0x00016270


	//   ....[48]....
        /*03a8*/ 	.word	0x00016290


	//   ....[49]....
        /*03ac*/ 	.word	0x00016a50


	//   ....[50]....
        /*03b0*/ 	.word	0x00016a70


	//   ....[51]....
        /*03b4*/ 	.word	0x00016bc0


	//   ....[52]....
        /*03b8*/ 	.word	0x00016bf0


	//   ....[53]....
        /*03bc*/ 	.word	0x00016d20


	//   ....[54]....
        /*03c0*/ 	.word	0x00016d50


	//   ....[55]....
        /*03c4*/ 	.word	0x00016e80


	//   ....[56]....
        /*03c8*/ 	.word	0x00016ea0


	//----- nvinfo : EIATTR_EXIT_INSTR_OFFSETS
	.align		4
.L_116:
        /*03cc*/ 	.byte	0x04, 0x1c
        /*03ce*/ 	.short	(.L_118 - .L_117)


	//   ....[0]....
.L_117:
        /*03d0*/ 	.word	0x00000350


	//   ....[1]....
        /*03d4*/ 	.word	0x000162a0


	//   ....[2]....
        /*03d8*/ 	.word	0x00016370


	//   ....[3]....
        /*03dc*/ 	.word	0x000163d0


	//   ....[4]....
        /*03e0*/ 	.word	0x00016eb0


	//   ....[5]....
        /*03e4*/ 	.word	0x00016f60


	//   ....[6]....
        /*03e8*/ 	.word	0x00016fc0


	//----- nvinfo : EIATTR_CTAIDZ_USED
	.align		4
.L_118:
        /*03ec*/ 	.byte	0x01, 0x04
	.zero		2


	//----- nvinfo : EIATTR_MAX_THREADS
	.align		4
        /*03f0*/ 	.byte	0x04, 0x05
        /*03f2*/ 	.short	(.L_120 - .L_119)
.L_119:
        /*03f4*/ 	.word	0x00000080
        /*03f8*/ 	.word	0x00000001
        /*03fc*/ 	.word	0x00000001


	//----- nvinfo : EIATTR_CRS_STACK_SIZE
	.align		4
.L_120:
        /*0400*/ 	.byte	0x04, 0x1e
        /*0402*/ 	.short	(.L_122 - .L_121)
.L_121:
        /*0404*/ 	.word	0x00000000
.L_122:


//--------------------- .nv.info._ZN7cutlass13device_kernelIN5flash19enable_sm80_to_sm89INS1_16FlashAttnFwdSm80INS1_25CollectiveMainloopFwdSm80ILi4ELi1ELb0EN4cute5tupleIJNS5_1CILi128EEENS7_ILi48EEENS7_ILi96EEEEEELi96ENS_6half_tEfNS_4arch4Sm80ELb0ELb1ELb1ELb0ELb0ELb0ELb1ELb0EEENS1_21CollectiveEpilogueFwdINS6_IJS8_SA_S9_EEENS6_IJNS7_ILi1EEESI_SI_EEESC_SE_Li128ELb0ELb1ELb0ELb0EEENS1_19SingleTileSchedulerILb0ELb0ELb1ELi128EEEEEEEEEvNT_6ParamsE --------------------------
	.section	.nv.info._ZN7cutlass13device_kernelIN5flash19enable_sm80_to_sm89INS1_16FlashAttnFwdSm80INS1_25CollectiveMainloopFwdSm80ILi4ELi1ELb0EN4cute5tupleIJNS5_1CILi128EEENS7_ILi48EEENS7_ILi96EEEEEELi96ENS_6half_tEfNS_4arch4Sm80ELb0ELb1ELb1ELb0ELb0ELb0ELb1ELb0EEENS1_21CollectiveEpilogueFwdINS6_IJS8_SA_S9_EEENS6_IJNS7_ILi1EEESI_SI_EEESC_SE_Li128ELb0ELb1ELb0ELb0EEENS1_19SingleTileSchedulerILb0ELb0ELb1ELi128EEEEEEEEEvNT_6ParamsE,"",@"SHT_CUDA_INFO"
	.sectionflags	@""
	.align	4


	//----- nvinfo : EIATTR_CUDA_API_VERSION
	.align		4
        /*0000*/ 	.byte	0x04, 0x37
        /*0002*/ 	.short	(.L_124 - .L_123)
.L_123:
        /*0004*/ 	.word	0x00000082


	//----- nvinfo : EIATTR_SW2861232_WAR
	.align		4
.L_124:
        /*0008*/ 	.byte	0x01, 0x35
	.zero		2


	//----- nvinfo : EIATTR_PARAM_CBANK
	.align		4
        /*000c*/ 	.byte	0x04, 0x0a
        /*000e*/ 	.short	(.L_126 - .L_125)
	.align		4
.L_125:
        /*0010*/ 	.word	index@(.nv.constant0._ZN7cutlass13device_kernelIN5flash19enable_sm80_to_sm89INS1_16FlashAttnFwdSm80INS1_25CollectiveMainloopFwdSm80ILi4ELi1ELb0EN4cute5tupleIJNS5_1CILi128EEENS7_ILi48EEENS7_ILi96EEEEEELi96ENS_6half_tEfNS_4arch4Sm80ELb0ELb1ELb1ELb0ELb0ELb0ELb1ELb0EEENS1_21CollectiveEpilogueFwdINS6_IJS8_SA_S9_EEENS6_IJNS7_ILi1EEESI_SI_EEESC_SE_Li128ELb0ELb1ELb0ELb0EEENS1_19SingleTileSchedulerILb0ELb0ELb1ELi128EEEEEEEEEvNT_6ParamsE)
        /*0014*/ 	.short	0x0160
        /*0016*/ 	.short	0x0418


	//----- nvinfo : EIATTR_CBANK_PARAM_SIZE
	.align		4
.L_126:
        /*0018*/ 	.byte	0x03, 0x19
        /*001a*/ 	.short	0x0418


	//----- nvinfo : EIATTR_KPARAM_INFO
	.align		4
        /*001c*/ 	.byte	0x04, 0x17
        /*001e*/ 	.short	(.L_128 - .L_127)
.L_127:
        /*0020*/ 	.word	0x00000000
        /*0024*/ 	.short	0x0000
        /*0026*/ 	.short	0x0000
        /*0028*/ 	.byte	0x00, 0xf0, 0x61, 0x10


	//----- nvinfo : EIATTR_MAXREG_COUNT
	.align		4
.L_128:
        /*002c*/ 	.byte	0x03, 0x1b
        /*002e*/ 	.short	0x00ff


	//----- nvinfo : EIATTR_NUM_BARRIERS
	.align		4
        /*0030*/ 	.byte	0x02, 0x4c
        /*0032*/ 	.byte	0x02
	.zero		1


	//----- nvinfo : EIATTR_MERCURY_ISA_VERSION
	.align		4
        /*0034*/ 	.byte	0x03, 0x5f
        /*0036*/ 	.short	0x0000


	//----- nvinfo : EIATTR_COOP_GROUP_MASK_REGIDS
	.align		4
        /*0038*/ 	.byte	0x04, 0x29
        /*003a*/ 	.short	(.L_130 - .L_129)


	//   ....[0]....
.L_129:
        /*003c*/ 	.word	0xffffffff


	//   ....[1]....
        /*0040*/ 	.word	0xffffffff


	//   ....[2]....
        /*0044*/ 	.word	0xffffffff


	//   ....[3]....
        /*0048*/ 	.word	0xffffffff


	//   ....[4]....
        /*004c*/ 	.word	0xffffffff


	//   ....[5]....
        /*0050*/ 	.word	0xffffffff


	//   ....[6]....
        /*0054*/ 	.word	0xffffffff


	//   ....[7]....
        /*0058*/ 	.word	0xffffffff


	//   ....[8]....
        /*005c*/ 	.word	0xffffffff


	//   ....[9]....
        /*0060*/ 	.word	0xffffffff


	//   ....[10]....
        /*0064*/ 	.word	0xffffffff


	//   ....[11]....
        /*0068*/ 	.word	0xffffffff


	//   ....[12]....
        /*006c*/ 	.word	0xffffffff


	//   ....[13]....
        /*0070*/ 	.word	0xffffffff


	//   ....[14]....
        /*0074*/ 	.word	0xffffffff


	//   ....[15]....
        /*0078*/ 	.word	0xffffffff


	//   ....[16]....
        /*007c*/ 	.word	0xffffffff


	//   ....[17]....
        /*0080*/ 	.word	0xffffffff


	//   ....[18]....
        /*0084*/ 	.word	0xffffffff


	//   ....[19]....
        /*0088*/ 	.word	0xffffffff


	//   ....[20]....
        /*008c*/ 	.word	0xffffffff


	//   ....[21]....
        /*0090*/ 	.word	0xffffffff


	//   ....[22]....
        /*0094*/ 	.word	0xffffffff


	//   ....[23]....
        /*0098*/ 	.word	0xffffffff


	//   ....[24]....
        /*009c*/ 	.word	0xffffffff


	//   ....[25]....
        /*00a0*/ 	.word	0xffffffff


	//   ....[26]....
        /*00a4*/ 	.word	0xffffffff


	//   ....[27]....
        /*00a8*/ 	.word	0xffffffff


	//   ....[28]....
        /*00ac*/ 	.word	0xffffffff


	//   ....[29]....
        /*00b0*/ 	.word	0xffffffff


	//   ....[30]....
        /*00b4*/ 	.word	0xffffffff


	//   ....[31]....
        /*00b8*/ 	.word	0xffffffff


	//   ....[32]....
        /*00bc*/ 	.word	0xffffffff


	//   ....[33]....
        /*00c0*/ 	.word	0xffffffff


	//   ....[34]....
        /*00c4*/ 	.word	0xffffffff


	//   ....[35]....
        /*00c8*/ 	.word	0xffffffff


	//   ....[36]....
        /*00cc*/ 	.word	0xffffffff


	//   ....[37]....
        /*00d0*/ 	.word	0xffffffff


	//   ....[38]....
        /*00d4*/ 	.word	0xffffffff


	//   ....[39]....
        /*00d8*/ 	.word	0xffffffff


	//   ....[40]....
        /*00dc*/ 	.word	0xffffffff


	//   ....[41]....
        /*00e0*/ 	.word	0xffffffff


	//   ....[42]....
        /*00e4*/ 	.word	0xffffffff


	//   ....[43]....
        /*00e8*/ 	.word	0xffffffff


	//   ....[44]....
        /*00ec*/ 	.word	0xffffffff


	//   ....[45]....
        /*00f0*/ 	.word	0xffffffff


	//   ....[46]....
        /*00f4*/ 	.word	0xffffffff


	//   ....[47]....
        /*00f8*/ 	.word	0xffffffff


	//   ....[48]....
        /*00fc*/ 	.word	0xffffffff


	//   ....[49]....
        /*0100*/ 	.word	0xffffffff


	//   ....[50]....
        /*0104*/ 	.word	0xffffffff


	//   ....[51]....
        /*0108*/ 	.word	0xffffffff


	//   ....[52]....
        /*010c*/ 	.word	0xffffffff


	//   ....[53]....
        /*0110*/ 	.word	0xffffffff


	//   ....[54]....
        /*0114*/ 	.word	0xffffffff


	//   ....[55]....
        /*0118*/ 	.word	0xffffffff


	//   ....[56]....
        /*011c*/ 	.word	0xffffffff


	//   ....[57]....
        /*0120*/ 	.word	0xffffffff


	//   ....[58]....
        /*0124*/ 	.word	0xffffffff


	//   ....[59]....
        /*0128*/ 	.word	0xffffffff


	//   ....[60]....
        /*012c*/ 	.word	0xffffffff


	//   ....[61]....
        /*0130*/ 	.word	0xffffffff


	//   ....[62]....
        /*0134*/ 	.word	0xffffffff


	//   ....[63]....
        /*0138*/ 	.word	0xffffffff


	//   ....[64]....
        /*013c*/ 	.word	0xffffffff


	//   ....[65]....
        /*0140*/ 	.word	0xffffffff


	//   ....[66]....
        /*0144*/ 	.word	0xffffffff


	//   ....[67]....
        /*0148*/ 	.word	0xffffffff


	//   ....[68]....
        /*014c*/ 	.word	0xffffffff


	//   ....[69]....
        /*0150*/ 	.word	0xffffffff


	//   ....[70]....
        /*0154*/ 	.word	0xffffffff


	//   ....[71]....
        /*0158*/ 	.word	0xffffffff


	//   ....[72]....
        /*015c*/ 	.word	0xffffffff


	//   ....[73]....
        /*0160*/ 	.word	0xffffffff


	//   ....[74]....
        /*0164*/ 	.word	0xffffffff


	//   ....[75]....
        /*0168*/ 	.word	0xffffffff


	//   ....[76]....
        /*016c*/ 	.word	0xffffffff


	//   ....[77]....
        /*0170*/ 	.word	0xffffffff


	//   ....[78]....
        /*0174*/ 	.word	0xffffffff


	//   ....[79]....
        /*0178*/ 	.word	0xffffffff


	//   ....[80]....
        /*017c*/ 	.word	0xffffffff


	//   ....[81]....
        /*0180*/ 	.word	0xffffffff


	//   ....[82]....
        /*0184*/ 	.word	0xffffffff


	//   ....[83]....
        /*0188*/ 	.word	0xffffffff


	//----- nvinfo : EIATTR_COOP_GROUP_INSTR_OFFSETS
	.align		4
.L_130:
        /*018c*/ 	.byte	0x04, 0x28
        /*018e*/ 	.short	(.L_132 - .L_131)


	//   ....[0]....
.L_131:
        /*0190*/ 	.word	0x00000d80


	//   ....[1]....
        /*0194*/ 	.word	0x00000dc0


	//   ....[2]....
        /*0198*/ 	.word	0x00000e00


	//   ....[3]....
        /*019c*/ 	.word	0x00000e40


	//   ....[4]....
        /*01a0*/ 	.word	0x00000ea0


	//   ....[5]....
        /*01a4*/ 	.word	0x00001000


	//   ....[6]....
        /*01a8*/ 	.word	0x00001120


	//   ....[7]....
        /*01ac*/ 	.word	0x00001160


	//   ....[8]....
        /*01b0*/ 	.word	0x000027f0


	//   ....[9]....
        /*01b4*/ 	.word	0x00002a90


	//   ....[10]....
        /*01b8*/ 	.word	0x00003260


	//   ....[11]....
        /*01bc*/ 	.word	0x00003ba0


	//   ....[12]....
        /*01c0*/ 	.word	0x000042f0


	//   ....[13]....
        /*01c4*/ 	.word	0x00004360


	//   ....[14]....
        /*01c8*/ 	.word	0x00004380


	//   ....[15]....
        /*01cc*/ 	.word	0x000043a0


	//   ....[16]....
        /*01d0*/ 	.word	0x00004440


	//   ....[17]....
        /*01d4*/ 	.word	0x00004550


	//   ....[18]....
        /*01d8*/ 	.word	0x00004820


	//   ....[19]....
        /*01dc*/ 	.word	0x000049b0


	//   ....[20]....
        /*01e0*/ 	.word	0x00006b20


	//   ....[21]....
        /*01e4*/ 	.word	0x00007090


	//   ....[22]....
        /*01e8*/ 	.word	0x00007550


	//   ....[23]....
        /*01ec*/ 	.word	0x00007760


	//   ....[24]....
        /*01f0*/ 	.word	0x00008060


	//   ....[25]....
        /*01f4*/ 	.word	0x00008100


	//   ....[26]....
        /*01f8*/ 	.word	0x000081b0


	//   ....[27]....
        /*01fc*/ 	.word	0x000081d0


	//   ....[28]....
        /*0200*/ 	.word	0x000081e0


	//   ....[29]....
        /*0204*/ 	.word	0x00008380


	//   ....[30]....
        /*0208*/ 	.word	0x00008490


	//   ....[31]....
        /*020c*/ 	.word	0x00008600


	//   ....[32]....
        /*0210*/ 	.word	0x0000b470


	//   ....[33]....
        /*0214*/ 	.word	0x0000b4c0


	//   ....[34]....
        /*0218*/ 	.word	0x0000b500


	//   ....[35]....
        /*021c*/ 	.word	0x0000b540


	//   ....[36]....
        /*0220*/ 	.word	0x0000b580


	//   ....[37]....
        /*0224*/ 	.word	0x0000b5b0


	//   ....[38]....
        /*0228*/ 	.word	0x0000b710


	//   ....[39]....
        /*022c*/ 	.word	0x0000b840


	//   ....[40]....
        /*0230*/ 	.word	0x0000e2e0


	//   ....[41]....
        /*0234*/ 	.word	0x0000e690


	//   ....[42]....
        /*0238*/ 	.word	0x0000eb10


	//   ....[43]....
        /*023c*/ 	.word	0x0000f1b0


	//   ....[44]....
        /*0240*/ 	.word	0x0000f700


	//   ....[45]....
        /*0244*/ 	.word	0x0000f7c0


	//   ....[46]....
        /*0248*/ 	.word	0x0000f8c0


	//   ....[47]....
        /*024c*/ 	.word	0x0000f920


	//   ....[48]....
        /*0250*/ 	.word	0x0000f950


	//   ....[49]....
        /*0254*/ 	.word	0x0000fa80


	//   ....[50]....
        /*0258*/ 	.word	0x0000fc00


	//   ....[51]....
        /*025c*/ 	.word	0x0000fd70


	//   ....[52]....
        /*0260*/ 	.word	0x00011390


	//   ....[53]....
        /*0264*/ 	.word	0x000113c0


	//   ....[54]....
        /*0268*/ 	.word	0x000113f0


	//   ....[55]....
        /*026c*/ 	.word	0x00011400


	//   ....[56]....
        /*0270*/ 	.word	0x00011430


	//   ....[57]....
        /*0274*/ 	.word	0x00011450


	//   ....[58]....
        /*0278*/ 	.word	0x00011470


	//   ....[59]....
        /*027c*/ 	.word	0x00011480


	//   ....[60]....
        /*0280*/ 	.word	0x00012b50


	//   ....[61]....
        /*0284*/ 	.word	0x00012b60


	//   ....[62]....
        /*0288*/ 	.word	0x00012b80


	//   ....[63]....
        /*028c*/ 	.word	0x00012b90


	//   ....[64]....
        /*0290*/ 	.word	0x00012ba0


	//   ....[65]....
        /*0294*/ 	.word	0x00012bb0


	//   ....[66]....
        /*0298*/ 	.word	0x00012bc0


	//   ....[67]....
        /*029c*/ 	.word	0x00012bd0


	//   ....[68]....
        /*02a0*/ 	.word	0x00012c00


	//   ....[69]....
        /*02a4*/ 	.word	0x00012c20


	//   ....[70]....
        /*02a8*/ 	.word	0x00012e40


	//   ....[71]....
        /*02ac*/ 	.word	0x00012e70


	//   ....[72]....
        /*02b0*/ 	.word	0x00012fc0


	//   ....[73]....
        /*02b4*/ 	.word	0x00012ff0


	//   ....[74]....
        /*02b8*/ 	.word	0x00013140


	//   ....[75]....
        /*02bc*/ 	.word	0x00013160


	//   ....[76]....
        /*02c0*/ 	.word	0x000137f0


	//   ....[77]....
        /*02c4*/ 	.word	0x00013810


	//   ....[78]....
        /*02c8*/ 	.word	0x00013940


	//   ....[79]....
        /*02cc*/ 	.word	0x00013970


	//   ....[80]....
        /*02d0*/ 	.word	0x00013aa0


	//   ....[81]....
        /*02d4*/ 	.word	0x00013ad0


	//   ....[82]....
        /*02d8*/ 	.word	0x00013c00


	//   ....[83]....
        /*02dc*/ 	.word	0x00013c20


	//----- nvinfo : EIATTR_EXIT_INSTR_OFFSETS
	.align		4
.L_132:
        /*02e0*/ 	.byte	0x04, 0x1c
        /*02e2*/ 	.short	(.L_134 - .L_133)


	//   ....[0]....
.L_133:
        /*02e4*/ 	.word	0x00000030


	//   ....[1]....
        /*02e8*/ 	.word	0x00013170


	//   ....[2]....
        /*02ec*/ 	.word	0x00013240


	//   ....[3]....
        /*02f0*/ 	.word	0x000132a0


	//   ....[4]....
        /*02f4*/ 	.word	0x00013c30


	//   ....[5]....
        /*02f8*/ 	.word	0x00013ce0


	//   ....[6]....
        /*02fc*/ 	.word	0x00013d40


	//----- nvinfo : EIATTR_CTAIDZ_USED
	.align		4
.L_134:
        /*0300*/ 	.byte	0x01, 0x04
	.zero		2


	//----- nvinfo : EIATTR_MAX_THREADS
	.align		4
        /*0304*/ 	.byte	0x04, 0x05
        /*0306*/ 	.short	(.L_136 - .L_135)
.L_135:
        /*0308*/ 	.word	0x00000080
        /*030c*/ 	.word	0x00000001
        /*0310*/ 	.word	0x00000001


	//----- nvinfo : EIATTR_CRS_STACK_SIZE
	.align		4
.L_136:
        /*0314*/ 	.byte	0x04, 0x1e
        /*0316*/ 	.short	(.L_138 - .L_137)
.L_137:
        /*0318*/ 	.word	0x00000000
.L_138:


//--------------------- .nv.info._ZN7cutlass13device_kernelIN5flash19enable_sm80_to_sm89INS1_16FlashAttnFwdSm80INS1_25CollectiveMainloopFwdSm80ILi4ELi1ELb0EN4cute5tupleIJNS5_1CILi128EEENS7_ILi48EEENS7_ILi96EEEEEELi96ENS_6half_tEfNS_4arch4Sm80ELb0ELb1ELb1ELb1ELb0ELb0ELb1ELb0EEENS1_21CollectiveEpilogueFwdINS6_IJS8_SA_S9_EEENS6_IJNS7_ILi1EEESI_SI_EEESC_SE_Li128ELb1ELb1ELb0ELb0EEENS1_19SingleTileSchedulerILb1ELb0ELb1ELi128EEEEEEEEEvNT_6ParamsE --------------------------
	.section	.nv.info._ZN7cutlass13device_kernelIN5flash19enable_sm80_to_sm89INS1_16FlashAttnFwdSm80INS1_25CollectiveMainloopFwdSm80ILi4ELi1ELb0EN4cute5tupleIJNS5_1CILi128EEENS7_ILi48EEENS7_ILi96EEEEEELi96ENS_6half_tEfNS_4arch4Sm80ELb0ELb1ELb1ELb1ELb0ELb0ELb1ELb0EEENS1_21CollectiveEpilogueFwdINS6_IJS8_SA_S9_EEENS6_IJNS7_ILi1EEESI_SI_EEESC_SE_Li128ELb1ELb1ELb0ELb0EEENS1_19SingleTileSchedulerILb1ELb0ELb1ELi128EEEEEEEEEvNT_6ParamsE,"",@"SHT_CUDA_INFO"
	.sectionflags	@""
	.align	4


	//----- nvinfo : EIATTR_CUDA_API_VERSION
	.align		4
        /*0000*/ 	.byte	0x04, 0x37
        /*0002*/ 	.short	(.L_140 - .L_139)
.L_139:
        /*0004*/ 	.word	0x00000082


	//----- nvinfo : EIATTR_SW2861232_WAR
	.align		4
.L_140:
        /*0008*/ 	.byte	0x01, 0x35
	.zero		2


	//----- nvinfo : EIATTR_PARAM_CBANK
	.align		4
        /*000c*/ 	.byte	0x04, 0x0a
        /*000e*/ 	.short	(.L_142 - .L_141)
	.align		4
.L_141:
        /*0010*/ 	.word	index@(.nv.constant0._ZN7cutlass13device_kernelIN5flash19enable_sm80_to_sm89INS1_16FlashAttnFwdSm80INS1_25CollectiveMainloopFwdSm80ILi4ELi1ELb0EN4cute5tupleIJNS5_1CILi128EEENS7_ILi48EEENS7_ILi96EEEEEELi96ENS_6half_tEfNS_4arch4Sm80ELb0ELb1ELb1ELb1ELb0ELb0ELb1ELb0EEENS1_21CollectiveEpilogueFwdINS6_IJS8_SA_S9_EEENS6_IJNS7_ILi1EEESI_SI_EEESC_SE_Li128ELb1ELb1ELb0ELb0EEENS1_19SingleTileSchedulerILb1ELb0ELb1ELi128EEEEEEEEEvNT_6ParamsE)
        /*0014*/ 	.short	0x0160
        /*0016*/ 	.short	0x0418


	//----- nvinfo : EIATTR_CBANK_PARAM_SIZE
	.align		4
.L_142:
        /*0018*/ 	.byte	0x03, 0x19
        /*001a*/ 	.short	0x0418


	//----- nvinfo : EIATTR_KPARAM_INFO
	.align		4
        /*001c*/ 	.byte	0x04, 0x17
        /*001e*/ 	.short	(.L_144 - .L_143)
.L_143:
        /*0020*/ 	.word	0x00000000
        /*0024*/ 	.short	0x0000
        /*0026*/ 	.short	0x0000
        /*0028*/ 	.byte	0x00, 0xf0, 0x61, 0x10


	//----- nvinfo : EIATTR_MAXREG_COUNT
	.align		4
.L_144:
        /*002c*/ 	.byte	0x03, 0x1b
        /*002e*/ 	.short	0x00ff


	//----- nvinfo : EIATTR_NUM_BARRIERS
	.align		4
        /*0030*/ 	.byte	0x02, 0x4c
        /*0032*/ 	.byte	0x02
	.zero		1


	//----- nvinfo : EIATTR_ANNOTATIONS
	.align		4
        /*0034*/ 	.byte	0x04, 0x55
        /*0036*/ 	.short	(.L_146 - .L_145)


	//   ....[0]....
.L_145:
        /* <DEDUP_REMOVED lines=53> */


	//----- nvinfo : EIATTR_MERCURY_ISA_VERSION
	.align		4
.L_146:
        /*0378*/ 	.byte	0x03, 0x5f
        /*037a*/ 	.short	0x0000


	//----- nvinfo : EIATTR_COOP_GROUP_MASK_REGIDS
	.align		4
        /*037c*/ 	.byte	0x04, 0x29
        /*037e*/ 	.short	(.L_148 - .L_147)


	//   ....[0]....
.L_147:
        /*0380*/ 	.word	0xffffffff


	//   ....[1]....
        /*0384*/ 	.word	0xffffffff


	//   ....[2]....
        /*0388*/ 	.word	0xffffffff


	//   ....[3]....
        /*038c*/ 	.word	0xffffffff


	//   ....[4]....
        /*0390*/ 	.word	0xffffffff


	//   ....[5]....
        /*0394*/ 	.word	0xffffffff


	//   ....[6]....
        /*0398*/ 	.word	0xffffffff


	//   ....[7]....
        /*039c*/ 	.word	0xffffffff


	//   ....[8]....
        /*03a0*/ 	.word	0xffffffff


	//   ....[9]....
        /*03a4*/ 	.word	0xffffffff


	//   ....[10]....
        /*03a8*/ 	.word	0xffffffff


	//   ....[11]....
        /*03ac*/ 	.word	0xffffffff


	//   ....[12]....
        /*03b0*/ 	.word	0xffffffff


	//   ....[13]....
        /*03b4*/ 	.word	0xffffffff


	//   ....[14]....
        /*03b8*/ 	.word	0xffffffff


	//   ....[15]....
        /*03bc*/ 	.word	0xffffffff


	//   ....[16]....
        /*03c0*/ 	.word	0xffffffff


	//   ....[17]....
        /*03c4*/ 	.word	0xffffffff


	//   ....[18]....
        /*03c8*/ 	.word	0xffffffff


	//   ....[19]....
        /*03cc*/ 	.word	0xffffffff


	//   ....[20]....
        /*03d0*/ 	.word	0xffffffff


	//   ....[21]....
        /*03d4*/ 	.word	0xffffffff


	//   ....[22]....
        /*03d8*/ 	.word	0xffffffff


	//   ....[23]....
        /*03dc*/ 	.word	0xffffffff


	//   ....[24]....
        /*03e0*/ 	.word	0xffffffff


	//   ....[25]....
        /*03e4*/ 	.word	0xffffffff


	//   ....[26]....
        /*03e8*/ 	.word	0xffffffff


	//   ....[27]....
        /*03ec*/ 	.word	0xffffffff


	//   ....[28]....
        /*03f0*/ 	.word	0xffffffff


	//   ....[29]....
        /*03f4*/ 	.word	0xffffffff


	//   ....[30]....
        /*03f8*/ 	.word	0xffffffff


	//   ....[31]....
        /*03fc*/ 	.word	0xffffffff


	//   ....[32]....
        /*0400*/ 	.word	0xffffffff


	//   ....[33]....
        /*0404*/ 	.word	0xffffffff


	//   ....[34]....
        /*0408*/ 	.word	0xffffffff


	//   ....[35]....
        /*040c*/ 	.word	0xffffffff


	//   ....[36]....
        /*0410*/ 	.word	0xffffffff


	//   ....[37]....
        /*0414*/ 	.word	0xffffffff


	//   ....[38]....
        /*0418*/ 	.word	0xffffffff


	//   ....[39]....
        /*041c*/ 	.word	0xffffffff


	//   ....[40]....
        /*0420*/ 	.word	0xffffffff


	//   ....[41]....
        /*0424*/ 	.word	0xffffffff


	//   ....[42]....
        /*0428*/ 	.word	0xffffffff


	//   ....[43]....
        /*042c*/ 	.word	0xffffffff


	//   ....[44]....
        /*0430*/ 	.word	0xffffffff


	//   ....[45]....
        /*0434*/ 	.word	0xffffffff


	//   ....[46]....
        /*0438*/ 	.word	0xffffffff


	//   ....[47]....
        /*043c*/ 	.word	0xffffffff


	//   ....[48]....
        /*0440*/ 	.word	0xffffffff


	//   ....[49]....
        /*0444*/ 	.word	0xffffffff


	//   ....[50]....
        /*0448*/ 	.word	0xffffffff


	//   ....[51]....
        /*044c*/ 	.word	0xffffffff


	//   ....[52]....
        /*0450*/ 	.word	0xffffffff


	//   ....[53]....
        /*0454*/ 	.word	0xffffffff


	//   ....[54]....
        /*0458*/ 	.word	0xffffffff


	//   ....[55]....
        /*045c*/ 	.word	0xffffffff


	//   ....[56]....
        /*0460*/ 	.word	0xffffffff


	//   ....[57]....
        /*0464*/ 	.word	0xffffffff


	//   ....[58]....
        /*0468*/ 	.word	0xffffffff


	//   ....[59]....
        /*046c*/ 	.word	0xffffffff


	//   ....[60]....
        /*0470*/ 	.word	0xffffffff


	//   ....[61]....
        /*0474*/ 	.word	0xffffffff


	//   ....[62]....
        /*0478*/ 	.word	0xffffffff


	//   ....[63]....
        /*047c*/ 	.word	0xffffffff


	//   ....[64]....
        /*0480*/ 	.word	0xffffffff


	//   ....[65]....
        /*0484*/ 	.word	0xffffffff


	//   ....[66]....
        /*0488*/ 	.word	0xffffffff


	//   ....[67]....
        /*048c*/ 	.word	0xffffffff


	//   ....[68]....
        /*0490*/ 	.word	0xffffffff


	//   ....[69]....
        /*0494*/ 	.word	0xffffffff


	//   ....[70]....
        /*0498*/ 	.word	0xffffffff


	//   ....[71]....
        /*049c*/ 	.word	0xffffffff


	//   ....[72]....
        /*04a0*/ 	.word	0xffffffff


	//   ....[73]....
        /*04a4*/ 	.word	0xffffffff


	//   ....[74]....
        /*04a8*/ 	.word	0xffffffff


	//   ....[75]....
        /*04ac*/ 	.word	0xffffffff


	//   ....[76]....
        /*04b0*/ 	.word	0xffffffff


	//   ....[77]....
        /*04b4*/ 	.word	0xffffffff


	//   ....[78]....
        /*04b8*/ 	.word	0xffffffff


	//   ....[79]....
        /*04bc*/ 	.word	0xffffffff


	//   ....[80]....
        /*04c0*/ 	.word	0xffffffff


	//   ....[81]....
        /*04c4*/ 	.word	0xffffffff


	//   ....[82]....
        /*04c8*/ 	.word	0xffffffff


	//   ....[83]....
        /*04cc*/ 	.word	0xffffffff


	//   ....[84]....
        /*04d0*/ 	.word	0xffffffff


	//----- nvinfo : EIATTR_COOP_GROUP_INSTR_OFFSETS
	.align		4
.L_148:
        /*04d4*/ 	.byte	0x04, 0x28
        /*04d6*/ 	.short	(.L_150 - .L_149)


	//   ....[0]....
.L_149:
        /*04d8*/ 	.word	0x00000090


	//   ....[1]....
        /*04dc*/ 	.word	0x00001570


	//   ....[2]....
        /*04e0*/ 	.word	0x000015f0


	//   ....[3]....
        /*04e4*/ 	.word	0x000017c0


	//   ....[4]....
        /*04e8*/ 	.word	0x000017f0


	//   ....[5]....
        /*04ec*/ 	.word	0x00001930


	//   ....[6]....
        /*04f0*/ 	.word	0x00001960


	//   ....[7]....
        /*04f4*/ 	.word	0x00001a90


	//   ....[8]....
        /*04f8*/ 	.word	0x00001ad0


	//   ....[9]....
        /*04fc*/ 	.word	0x00003020


	//   ....[10]....
        /*0500*/ 	.word	0x00003290


	//   ....[11]....
        /*0504*/ 	.word	0x00003910


	//   ....[12]....
        /*0508*/ 	.word	0x00004170


	//   ....[13]....
        /*050c*/ 	.word	0x000046c0


	//   ....[14]....
        /*0510*/ 	.word	0x00004840


	//   ....[15]....
        /*0514*/ 	.word	0x00004910


	//   ....[16]....
        /*0518*/ 	.word	0x000049c0


	//   ....[17]....
        /*051c*/ 	.word	0x00005010


	//   ....[18]....
        /*0520*/ 	.word	0x000050c0


	//   ....[19]....
        /*0524*/ 	.word	0x000050e0


	//   ....[20]....
        /*0528*/ 	.word	0x000051a0


	//   ....[21]....
        /*052c*/ 	.word	0x00007340


	//   ....[22]....
        /*0530*/ 	.word	0x00007550


	//   ....[23]....
        /*0534*/ 	.word	0x00007a90


	//   ....[24]....
        /*0538*/ 	.word	0x00007f10


	//   ....[25]....
        /*053c*/ 	.word	0x00008560


	//   ....[26]....
        /*0540*/ 	.word	0x00008680


	//   ....[27]....
        /*0544*/ 	.word	0x00008800


	//   ....[28]....
        /*0548*/ 	.word	0x00008920


	//   ....[29]....
        /*054c*/ 	.word	0x00008950


	//   ....[30]....
        /*0550*/ 	.word	0x00008a00


	//   ....[31]....
        /*0554*/ 	.word	0x00008c50


	//   ....[32]....
        /*0558*/ 	.word	0x00008cb0


	//   ....[33]....
        /*055c*/ 	.word	0x0000bd50


	//   ....[34]....
        /*0560*/ 	.word	0x0000bd90


	//   ....[35]....
        /*0564*/ 	.word	0x0000be30


	//   ....[36]....
        /*0568*/ 	.word	0x0000be80


	//   ....[37]....
        /*056c*/ 	.word	0x0000beb0


	//   ....[38]....
        /*0570*/ 	.word	0x0000bfd0


	//   ....[39]....
        /*0574*/ 	.word	0x0000c020


	//   ....[40]....
        /*0578*/ 	.word	0x0000c4e0


	//   ....[41]....
        /*057c*/ 	.word	0x0000ed60


	//   ....[42]....
        /*0580*/ 	.word	0x0000f2b0


	//   ....[43]....
        /*0584*/ 	.word	0x0000f490


	//   ....[44]....
        /*0588*/ 	.word	0x0000f900


	//   ....[45]....
        /*058c*/ 	.word	0x0000ff60


	//   ....[46]....
        /*0590*/ 	.word	0x00010080


	//   ....[47]....
        /*0594*/ 	.word	0x000101e0


	//   ....[48]....
        /*0598*/ 	.word	0x00010300


	//   ....[49]....
        /*059c*/ 	.word	0x00010330


	//   ....[50]....
        /*05a0*/ 	.word	0x000103f0


	//   ....[51]....
        /*05a4*/ 	.word	0x00010620


	//   ....[52]....
        /*05a8*/ 	.word	0x00010680


	//   ....[53]....
        /*05ac*/ 	.word	0x00011d80


	//   ....[54]....
        /*05b0*/ 	.word	0x00011d90


	//   ....[55]....
        /*05b4*/ 	.word	0x00011da0


	//   ....[56]....
        /*05b8*/ 	.word	0x00011db0


	//   ....[57]....
        /*05bc*/ 	.word	0x00011de0


	//   ....[58]....
        /*05c0*/ 	.word	0x00011e00


	//   ....[59]....
        /*05c4*/ 	.word	0x00011e20


	//   ....[60]....
        /*05c8*/ 	.word	0x00011e30


	//   ....[61]....
        /*05cc*/ 	.word	0x00013540


	//   ....[62]....
        /*05d0*/ 	.word	0x00013570


	//   ....[63]....
        /*05d4*/ 	.word	0x00013590


	//   ....[64]....
        /*05d8*/ 	.word	0x000135b0


	//   ....[65]....
        /*05dc*/ 	.word	0x000135c0


	//   ....[66]....
        /*05e0*/ 	.word	0x000135d0


	//   ....[67]....
        /*05e4*/ 	.word	0x000135e0


	//   ....[68]....
        /*05e8*/ 	.word	0x000135f0


	//   ....[69]....
        /*05ec*/ 	.word	0x00013810


	//   ....[70]....
        /*05f0*/ 	.word	0x00013820


	//   ....[71]....
        /*05f4*/ 	.word	0x000139a0


	//   ....[72]....
        /*05f8*/ 	.word	0x000139d0


	//   ....[73]....
        /*05fc*/ 	.word	0x00013b20


	//   ....[74]....
        /*0600*/ 	.word	0x00013b50


	//   ....[75]....
        /*0604*/ 	.word	0x00013ca0


	//   ....[76]....
        /*0608*/ 	.word	0x00013cc0


	//   ....[77]....
        /*060c*/ 	.word	0x000144c0


	//   ....[78]....
        /*0610*/ 	.word	0x000144e0


	//   ....[79]....
        /*0614*/ 	.word	0x00014630


	//   ....[80]....
        /*0618*/ 	.word	0x00014660


	//   ....[81]....
        /*061c*/ 	.word	0x00014790


	//   ....[82]....
        /*0620*/ 	.word	0x000147c0


	//   ....[83]....
        /*0624*/ 	.word	0x000148f0


	//   ....[84]....
        /*0628*/ 	.word	0x00014910


	//----- nvinfo : EIATTR_EXIT_INSTR_OFFSETS
	.align		4
.L_150:
        /*062c*/ 	.byte	0x04, 0x1c
        /*062e*/ 	.short	(.L_152 - .L_151)


	//   ....[0]....
.L_151:
        /*0630*/ 	.word	0x00000370


	//   ....[1]....
        /*0634*/ 	.word	0x00013cd0


	//   ....[2]....
        /*0638*/ 	.word	0x00013da0


	//   ....[3]....
        /*063c*/ 	.word	0x00013e00


	//   ....[4]....
        /*0640*/ 	.word	0x00014920


	//   ....[5]....
        /*0644*/ 	.word	0x000149d0


	//   ....[6]....
        /*0648*/ 	.word	0x00014a30


	//----- nvinfo : EIATTR_CTAIDZ_USED
	.align		4
.L_152:
        /*064c*/ 	.byte	0x01, 0x04
	.zero		2


	//----- nvinfo : EIATTR_MAX_THREADS
	.align		4
        /*0650*/ 	.byte	0x04, 0x05
        /*0652*/ 	.short	(.L_154 - .L_153)
.L_153:
        /*0654*/ 	.word	0x00000080
        /*0658*/ 	.word	0x00000001
        /*065c*/ 	.word	0x00000001


	//----- nvinfo : EIATTR_CRS_STACK_SIZE
	.align		4
.L_154:
        /*0660*/ 	.byte	0x04, 0x1e
        /*0662*/ 	.short	(.L_156 - .L_155)
.L_155:
        /*0664*/ 	.word	0x00000000
.L_156:


//--------------------- .nv.info._ZN7cutlass13device_kernelIN5flash19enable_sm80_to_sm89INS1_16FlashAttnFwdSm80INS1_25CollectiveMainloopFwdSm80ILi4ELi1ELb0EN4cute5tupleIJNS5_1CILi128EEENS7_ILi48EEENS7_ILi96EEEEEELi96ENS_6half_tEfNS_4arch4Sm80ELb0ELb1ELb1ELb1ELb0ELb1ELb1ELb0EEENS1_21CollectiveEpilogueFwdINS6_IJS8_SA_S9_EEENS6_IJNS7_ILi1EEESI_SI_EEESC_SE_Li128ELb1ELb1ELb0ELb0EEENS1_19SingleTileSchedulerILb1ELb0ELb1ELi128EEEEEEEEEvNT_6ParamsE --------------------------
	.section	.nv.info._ZN7cutlass13device_kernelIN5flash19enable_sm80_to_sm89INS1_16FlashAttnFwdSm80INS1_25CollectiveMainloopFwdSm80ILi4ELi1ELb0EN4cute5tupleIJNS5_1CILi128EEENS7_ILi48EEENS7_ILi96EEEEEELi96ENS_6half_tEfNS_4arch4Sm80ELb0ELb1ELb1ELb1ELb0ELb1ELb1ELb0EEENS1_21CollectiveEpilogueFwdINS6_IJS8_SA_S9_EEENS6_IJNS7_ILi1EEESI_SI_EEESC_SE_Li128ELb1ELb1ELb0ELb0EEENS1_19SingleTileSchedulerILb1ELb0ELb1ELi128EEEEEEEEEvNT_6ParamsE,"",@"SHT_CUDA_INFO"
	.sectionflags	@""
	.align	4


	//----- nvinfo : EIATTR_CUDA_API_VERSION
	.align		4
        /*0000*/ 	.byte	0x04, 0x37
        /*0002*/ 	.short	(.L_158 - .L_157)
.L_157:
        /*0004*/ 	.word	0x00000082


	//----- nvinfo : EIATTR_SW2861232_WAR
	.align		4
.L_158:
        /*0008*/ 	.byte	0x01, 0x35
	.zero		2


	//----- nvinfo : EIATTR_PARAM_CBANK
	.align		4
        /*000c*/ 	.byte	0x04, 0x0a
        /*000e*/ 	.short	(.L_160 - .L_159)
	.align		4
.L_159:
        /*0010*/ 	.word	index@(.nv.constant0._ZN7cutlass13device_kernelIN5flash19enable_sm80_to_sm89INS1_16FlashAttnFwdSm80INS1_25CollectiveMainloopFwdSm80ILi4ELi1ELb0EN4cute5tupleIJNS5_1CILi128EEENS7_ILi48EEENS7_ILi96EEEEEELi96ENS_6half_tEfNS_4arch4Sm80ELb0ELb1ELb1ELb1ELb0ELb1ELb1ELb0EEENS1_21CollectiveEpilogueFwdINS6_IJS8_SA_S9_EEENS6_IJNS7_ILi1EEESI_SI_EEESC_SE_Li128ELb1ELb1ELb0ELb0EEENS1_19SingleTileSchedulerILb1ELb0ELb1ELi128EEEEEEEEEvNT_6ParamsE)
        /*0014*/ 	.short	0x0160
        /*0016*/ 	.short	0x0418


	//----- nvinfo : EIATTR_CBANK_PARAM_SIZE
	.align		4
.L_160:
        /*0018*/ 	.byte	0x03, 0x19
        /*001a*/ 	.short	0x0418


	//----- nvinfo : EIATTR_KPARAM_INFO
	.align		4
        /*001c*/ 	.byte	0x04, 0x17
        /*001e*/ 	.short	(.L_162 - .L_161)
.L_161:
        /*0020*/ 	.word	0x00000000
        /*0024*/ 	.short	0x0000
        /*0026*/ 	.short	0x0000
        /*0028*/ 	.byte	0x00, 0xf0, 0x61, 0x10


	//----- nvinfo : EIATTR_MAXREG_COUNT
	.align		4
.L_162:
        /*002c*/ 	.byte	0x03, 0x1b
        /*002e*/ 	.short	0x00ff


	//----- nvinfo : EIATTR_NUM_BARRIERS
	.align		4
        /*0030*/ 	.byte	0x02, 0x4c
        /*0032*/ 	.byte	0x02
	.zero		1


	//----- nvinfo : EIATTR_ANNOTATIONS
	.align		4
        /*0034*/ 	.byte	0x04, 0x55
        /*0036*/ 	.short	(.L_164 - .L_163)


	//   ....[0]....
.L_163:
        /* <DEDUP_REMOVED lines=53> */


	//----- nvinfo : EIATTR_MERCURY_ISA_VERSION
	.align		4
.L_164:
        /*0378*/ 	.byte	0x03, 0x5f
        /*037a*/ 	.short	0x0000


	//----- nvinfo : EIATTR_COOP_GROUP_MASK_REGIDS
	.align		4
        /*037c*/ 	.byte	0x04, 0x29
        /*037e*/ 	.short	(.L_166 - .L_165)


	//   ....[0]....
.L_165:
        /*0380*/ 	.word	0xffffffff


	//   ....[1]....
        /*0384*/ 	.word	0xffffffff


	//   ....[2]....
        /*0388*/ 	.word	0xffffffff


	//   ....[3]....
        /*038c*/ 	.word	0xffffffff


	//   ....[4]....
        /*0390*/ 	.word	0xffffffff


	//   ....[5]....
        /*0394*/ 	.word	0xffffffff


	//   ....[6]....
        /*0398*/ 	.word	0xffffffff


	//   ....[7]....
        /*039c*/ 	.word	0xffffffff


	//   ....[8]....
        /*03a0*/ 	.word	0xffffffff


	//   ....[9]....
        /*03a4*/ 	.word	0xffffffff


	//   ....[10]....
        /*03a8*/ 	.word	0xffffffff


	//   ....[11]....
        /*03ac*/ 	.word	0xffffffff


	//   ....[12]....
        /*03b0*/ 	.word	0xffffffff


	//   ....[13]....
        /*03b4*/ 	.word	0xffffffff


	//   ....[14]....
        /*03b8*/ 	.word	0xffffffff


	//   ....[15]....
        /*03bc*/ 	.word	0xffffffff


	//   ....[16]....
        /*03c0*/ 	.word	0xffffffff


	//   ....[17]....
        /*03c4*/ 	.word	0xffffffff


	//   ....[18]....
        /*03c8*/ 	.word	0xffffffff


	//   ....[19]....
        /*03cc*/ 	.word	0xffffffff


	//   ....[20]....
        /*03d0*/ 	.word	0xffffffff


	//   ....[21]....
        /*03d4*/ 	.word	0xffffffff


	//   ....[22]....
        /*03d8*/ 	.word	0xffffffff


	//   ....[23]....
        /*03dc*/ 	.word	0xffffffff


	//   ....[24]....
        /*03e0*/ 	.word	0xffffffff


	//   ....[25]....
        /*03e4*/ 	.word	0xffffffff


	//   ....[26]....
        /*03e8*/ 	.word	0xffffffff


	//   ....[27]....
        /*03ec*/ 	.word	0xffffffff


	//   ....[28]....
        /*03f0*/ 	.word	0xffffffff


	//   ....[29]....
        /*03f4*/ 	.word	0xffffffff


	//   ....[30]....
        /*03f8*/ 	.word	0xffffffff


	//   ....[31]....
        /*03fc*/ 	.word	0xffffffff


	//   ....[32]....
        /*0400*/ 	.word	0xffffffff


	//   ....[33]....
        /*0404*/ 	.word	0xffffffff


	//   ....[34]....
        /*0408*/ 	.word	0xffffffff


	//   ....[35]....
        /*040c*/ 	.word	0xffffffff


	//   ....[36]....
        /*0410*/ 	.word	0xffffffff


	//   ....[37]....
        /*0414*/ 	.word	0xffffffff


	//   ....[38]....
        /*0418*/ 	.word	0xffffffff


	//   ....[39]....
        /*041c*/ 	.word	0xffffffff


	//   ....[40]....
        /*0420*/ 	.word	0xffffffff


	//   ....[41]....
        /*0424*/ 	.word	0xffffffff


	//   ....[42]....
        /*0428*/ 	.word	0xffffffff


	//   ....[43]....
        /*042c*/ 	.word	0xffffffff


	//   ....[44]....
        /*0430*/ 	.word	0xffffffff


	//   ....[45]....
        /*0434*/ 	.word	0xffffffff


	//   ....[46]....
        /*0438*/ 	.word	0xffffffff


	//   ....[47]....
        /*043c*/ 	.word	0xffffffff


	//   ....[48]....
        /*0440*/ 	.word	0xffffffff


	//   ....[49]....
        /*0444*/ 	.word	0xffffffff


	//   ....[50]....
        /*0448*/ 	.word	0xffffffff


	//   ....[51]....
        /*044c*/ 	.word	0xffffffff


	//   ....[52]....
        /*0450*/ 	.word	0xffffffff


	//   ....[53]....
        /*0454*/ 	.word	0xffffffff


	//   ....[54]....
        /*0458*/ 	.word	0xffffffff


	//   ....[55]....
        /*045c*/ 	.word	0xffffffff


	//   ....[56]....
        /*0460*/ 	.word	0xffffffff


	//   ....[57]....
        /*0464*/ 	.word	0xffffffff


	//   ....[58]....
        /*0468*/ 	.word	0xffffffff


	//   ....[59]....
        /*046c*/ 	.word	0xffffffff


	//   ....[60]....
        /*0470*/ 	.word	0xffffffff


	//   ....[61]....
        /*0474*/ 	.word	0xffffffff


	//   ....[62]....
        /*0478*/ 	.word	0xffffffff


	//   ....[63]....
        /*047c*/ 	.word	0xffffffff


	//   ....[64]....
        /*0480*/ 	.word	0xffffffff


	//   ....[65]....
        /*0484*/ 	.word	0xffffffff


	//   ....[66]....
        /*0488*/ 	.word	0xffffffff


	//   ....[67]....
        /*048c*/ 	.word	0xffffffff


	//   ....[68]....
        /*0490*/ 	.word	0xffffffff


	//   ....[69]....
        /*0494*/ 	.word	0xffffffff


	//   ....[70]....
        /*0498*/ 	.word	0xffffffff


	//   ....[71]....
        /*049c*/ 	.word	0xffffffff


	//   ....[72]....
        /*04a0*/ 	.word	0xffffffff


	//   ....[73]....
        /*04a4*/ 	.word	0xffffffff


	//   ....[74]....
        /*04a8*/ 	.word	0xffffffff


	//   ....[75]....
        /*04ac*/ 	.word	0xffffffff


	//   ....[76]....
        /*04b0*/ 	.word	0xffffffff


	//   ....[77]....
        /*04b4*/ 	.word	0xffffffff


	//   ....[78]....
        /*04b8*/ 	.word	0xffffffff


	//   ....[79]....
        /*04bc*/ 	.word	0xffffffff


	//   ....[80]....
        /*04c0*/ 	.word	0xffffffff


	//   ....[81]....
        /*04c4*/ 	.word	0xffffffff


	//   ....[82]....
        /*04c8*/ 	.word	0xffffffff


	//   ....[83]....
        /*04cc*/ 	.word	0xffffffff


	//   ....[84]....
        /*04d0*/ 	.word	0xffffffff


	//   ....[85]....
        /*04d4*/ 	.word	0xffffffff


	//   ....[86]....
        /*04d8*/ 	.word	0xffffffff


	//   ....[87]....
        /*04dc*/ 	.word	0xffffffff


	//   ....[88]....
        /*04e0*/ 	.word	0xffffffff


	//   ....[89]....
        /*04e4*/ 	.word	0xffffffff


	//   ....[90]....
        /*04e8*/ 	.word	0xffffffff


	//   ....[91]....
        /*04ec*/ 	.word	0xffffffff


	//   ....[92]....
        /*04f0*/ 	.word	0xffffffff


	//   ....[93]....
        /*04f4*/ 	.word	0xffffffff


	//   ....[94]....
        /*04f8*/ 	.word	0xffffffff


	//   ....[95]....
        /*04fc*/ 	.word	0xffffffff


	//   ....[96]....
        /*0500*/ 	.word	0xffffffff


	//   ....[97]....
        /*0504*/ 	.word	0xffffffff


	//   ....[98]....
        /*0508*/ 	.word	0xffffffff


	//   ....[99]....
        /*050c*/ 	.word	0xffffffff


	//   ....[100]....
        /*0510*/ 	.word	0xffffffff


	//----- nvinfo : EIATTR_COOP_GROUP_INSTR_OFFSETS
	.align		4
.L_166:
        /*0514*/ 	.byte	0x04, 0x28
        /*0516*/ 	.short	(.L_168 - .L_167)


	//   ....[0]....
.L_167:
        /*0518*/ 	.word	0x00000090


	//   ....[1]....
        /*051c*/ 	.word	0x00007100


	//   ....[2]....
        /*0520*/ 	.word	0x00007120


	//   ....[3]....
        /*0524*/ 	.word	0x00007250


	//   ....[4]....
        /*0528*/ 	.word	0x00007280


	//   ....[5]....
        /*052c*/ 	.word	0x000073c0


	//   ....[6]....
        /*0530*/ 	.word	0x000073f0


	//   ....[7]....
        /*0534*/ 	.word	0x00007540


	//   ....[8]....
        /*0538*/ 	.word	0x00007570


	//   ....[9]....
        /*053c*/ 	.word	0x00007d30


	//   ....[10]....
        /*0540*/ 	.word	0x00007d50


	//   ....[11]....
        /*0544*/ 	.word	0x00007d60


	//   ....[12]....
        /*0548*/ 	.word	0x00007d70


	//   ....[13]....
        /*054c*/ 	.word	0x000082e0


	//   ....[14]....
        /*0550*/ 	.word	0x00008370


	//   ....[15]....
        /*0554*/ 	.word	0x00008440


	//   ....[16]....
        /*0558*/ 	.word	0x00008480


	//   ....[17]....
        /*055c*/ 	.word	0x0000b2a0


	//   ....[18]....
        /*0560*/ 	.word	0x0000b2c0


	//   ....[19]....
        /*0564*/ 	.word	0x0000b2d0


	//   ....[20]....
        /*0568*/ 	.word	0x0000b2e0


	//   ....[21]....
        /*056c*/ 	.word	0x0000b560


	//   ....[22]....
        /*0570*/ 	.word	0x0000b7b0


	//   ....[23]....
        /*0574*/ 	.word	0x0000b820


	//   ....[24]....
        /*0578*/ 	.word	0x0000b860


	//   ....[25]....
        /*057c*/ 	.word	0x0000fc00


	//   ....[26]....
        /*0580*/ 	.word	0x0000fe60


	//   ....[27]....
        /*0584*/ 	.word	0x000104e0


	//   ....[28]....
        /*0588*/ 	.word	0x00010d40


	//   ....[29]....
        /*058c*/ 	.word	0x00011290


	//   ....[30]....
        /*0590*/ 	.word	0x00011410


	//   ....[31]....
        /*0594*/ 	.word	0x000114d0


	//   ....[32]....
        /*0598*/ 	.word	0x00011570


	//   ....[33]....
        /*059c*/ 	.word	0x00011bd0


	//   ....[34]....
        /*05a0*/ 	.word	0x00011c80


	//   ....[35]....
        /*05a4*/ 	.word	0x00011ca0


	//   ....[36]....
        /*05a8*/ 	.word	0x00011d60


	//   ....[37]....
        /*05ac*/ 	.word	0x00013ed0


	//   ....[38]....
        /*05b0*/ 	.word	0x000140e0


	//   ....[39]....
        /*05b4*/ 	.word	0x00014620


	//   ....[40]....
        /*05b8*/ 	.word	0x00014aa0


	//   ....[41]....
        /*05bc*/ 	.word	0x000150f0


	//   ....[42]....
        /*05c0*/ 	.word	0x00015210


	//   ....[43]....
        /*05c4*/ 	.word	0x00015390


	//   ....[44]....
        /*05c8*/ 	.word	0x000154b0


	//   ....[45]....
        /*05cc*/ 	.word	0x000154e0


	//   ....[46]....
        /*05d0*/ 	.word	0x00015590


	//   ....[47]....
        /*05d4*/ 	.word	0x000157e0


	//   ....[48]....
        /*05d8*/ 	.word	0x00015840


	//   ....[49]....
        /*05dc*/ 	.word	0x000188f0


	//   ....[50]....
        /*05e0*/ 	.word	0x00018930


	//   ....[51]....
        /*05e4*/ 	.word	0x000189d0


	//   ....[52]....
        /*05e8*/ 	.word	0x00018a20


	//   ....[53]....
        /*05ec*/ 	.word	0x00018a50


	//   ....[54]....
        /*05f0*/ 	.word	0x00018b70


	//   ....[55]....
        /*05f4*/ 	.word	0x00018bc0


	//   ....[56]....
        /*05f8*/ 	.word	0x00019080


	//   ....[57]....
        /*05fc*/ 	.word	0x0001b890


	//   ....[58]....
        /*0600*/ 	.word	0x0001bde0


	//   ....[59]....
        /*0604*/ 	.word	0x0001bfc0


	//   ....[60]....
        /*0608*/ 	.word	0x0001c430


	//   ....[61]....
        /*060c*/ 	.word	0x0001ca90


	//   ....[62]....
        /*0610*/ 	.word	0x0001cbb0


	//   ....[63]....
        /*0614*/ 	.word	0x0001cd10


	//   ....[64]....
        /*0618*/ 	.word	0x0001ce30


	//   ....[65]....
        /*061c*/ 	.word	0x0001ce60


	//   ....[66]....
        /*0620*/ 	.word	0x0001cf20


	//   ....[67]....
        /*0624*/ 	.word	0x0001d150


	//   ....[68]....
        /*0628*/ 	.word	0x0001d1b0


	//   ....[69]....
        /*062c*/ 	.word	0x0001e870


	//   ....[70]....
        /*0630*/ 	.word	0x0001e8a0


	//   ....[71]....
        /*0634*/ 	.word	0x0001eaa0


	//   ....[72]....
        /*0638*/ 	.word	0x0001eab0


	//   ....[73]....
        /*063c*/ 	.word	0x0001eac0


	//   ....[74]....
        /*0640*/ 	.word	0x0001eaf0


	//   ....[75]....
        /*0644*/ 	.word	0x0001eb10


	//   ....[76]....
        /*0648*/ 	.word	0x0001eb20


	//   ....[77]....
        /*064c*/ 	.word	0x00020030


	//   ....[78]....
        /*0650*/ 	.word	0x00020060


	//   ....[79]....
        /*0654*/ 	.word	0x00020090


	//   ....[80]....
        /*0658*/ 	.word	0x000200b0


	//   ....[81]....
        /*065c*/ 	.word	0x000200c0


	//   ....[82]....
        /*0660*/ 	.word	0x000200d0


	//   ....[83]....
        /*0664*/ 	.word	0x000200e0


	//   ....[84]....
        /*0668*/ 	.word	0x000200f0


	//   ....[85]....
        /*066c*/ 	.word	0x00020310


	//   ....[86]....
        /*0670*/ 	.word	0x00020320


	//   ....[87]....
        /*0674*/ 	.word	0x000204a0


	//   ....[88]....
        /*0678*/ 	.word	0x000204d0


	//   ....[89]....
        /*067c*/ 	.word	0x00020620


	//   ....[90]....
        /*0680*/ 	.word	0x00020650


	//   ....[91]....
        /*0684*/ 	.word	0x000207a0


	//   ....[92]....
        /*0688*/ 	.word	0x000207c0


	//   ....[93]....
        /*068c*/ 	.word	0x00020fb0


	//   ....[94]....
        /*0690*/ 	.word	0x00020fd0


	//   ....[95]....
        /*0694*/ 	.word	0x00021120


	//   ....[96]....
        /*0698*/ 	.word	0x00021150


	//   ....[97]....
        /*069c*/ 	.word	0x00021280


	//   ....[98]....
        /*06a0*/ 	.word	0x000212b0


	//   ....[99]....
        /*06a4*/ 	.word	0x000213e0


	//   ....[100]....
        /*06a8*/ 	.word	0x00021400


	//----- nvinfo : EIATTR_EXIT_INSTR_OFFSETS
	.align		4
.L_168:
        /*06ac*/ 	.byte	0x04, 0x1c
        /*06ae*/ 	.short	(.L_170 - .L_169)


	//   ....[0]....
.L_169:
        /*06b0*/ 	.word	0x00000370


	//   ....[1]....
        /*06b4*/ 	.word	0x000207d0


	//   ....[2]....
        /*06b8*/ 	.word	0x000208a0


	//   ....[3]....
        /*06bc*/ 	.word	0x00020900


	//   ....[4]....
        /*06c0*/ 	.word	0x00021410


	//   ....[5]....
        /*06c4*/ 	.word	0x000214c0


	//   ....[6]....
        /*06c8*/ 	.word	0x00021520


	//----- nvinfo : EIATTR_CTAIDZ_USED
	.align		4
.L_170:
        /*06cc*/ 	.byte	0x01, 0x04
	.zero		2


	//----- nvinfo : EIATTR_MAX_THREADS
	.align		4
        /*06d0*/ 	.byte	0x04, 0x05
        /*06d2*/ 	.short	(.L_172 - .L_171)
.L_171:
        /*06d4*/ 	.word	0x00000080
        /*06d8*/ 	.word	0x00000001
        /*06dc*/ 	.word	0x00000001


	//----- nvinfo : EIATTR_CRS_STACK_SIZE
	.align		4
.L_172:
        /*06e0*/ 	.byte	0x04, 0x1e
        /*06e2*/ 	.short	(.L_174 - .L_173)
.L_173:
        /*06e4*/ 	.word	0x00000000
.L_174:


//--------------------- .nv.info._ZN7cutlass13device_kernelIN5flash19enable_sm80_to_sm89INS1_16FlashAttnFwdSm80INS1_25CollectiveMainloopFwdSm80ILi4ELi1ELb0EN4cute5tupleIJNS5_1CILi128EEENS7_ILi64EEENS7_ILi96EEEEEELi96ENS_6half_tEfNS_4arch4Sm80ELb1ELb0ELb1ELb0ELb0ELb0ELb1ELb0EEENS1_21CollectiveEpilogueFwdINS6_IJS8_SA_S9_EEENS6_IJNS7_ILi1EEESI_SI_EEESC_SE_Li128ELb0ELb1ELb0ELb0EEENS1_30DynamicPersistentTileSchedulerILi128ELi128ELb0ELb1ELb0EEEEEEEEEvNT_6ParamsE --------------------------
	.section	.nv.info._ZN7cutlass13device_kernelIN5flash19enable_sm80_to_sm89INS1_16FlashAttnFwdSm80INS1_25CollectiveMainloopFwdSm80ILi4ELi1ELb0EN4cute5tupleIJNS5_1CILi128EEENS7_ILi64EEENS7_ILi96EEEEEELi96ENS_6half_tEfNS_4arch4Sm80ELb1ELb0ELb1ELb0ELb0ELb0ELb1ELb0EEENS1_21CollectiveEpilogueFwdINS6_IJS8_SA_S9_EEENS6_IJNS7_ILi1EEESI_SI_EEESC_SE_Li128ELb0ELb1ELb0ELb0EEENS1_30DynamicPersistentTileSchedulerILi128ELi128ELb0ELb1ELb0EEEEEEEEEvNT_6ParamsE,"",@"SHT_CUDA_INFO"
	.sectionflags	@""
	.align	4


	//----- nvinfo : EIATTR_CUDA_API_VERSION
	.align		4
        /*0000*/ 	.byte	0x04, 0x37
        /*0002*/ 	.short	(.L_176 - .L_175)
.L_175:
        /*0004*/ 	.word	0x00000082


	//----- nvinfo : EIATTR_SW2861232_WAR
	.align		4
.L_176:
        /*0008*/ 	.byte	0x01, 0x35
	.zero		2


	//----- nvinfo : EIATTR_PARAM_CBANK
	.align		4
        /*000c*/ 	.byte	0x04, 0x0a
        /*000e*/ 	.short	(.L_178 - .L_177)
	.align		4
.L_177:
        /*0010*/ 	.word	index@(.nv.constant0._ZN7cutlass13device_kernelIN5flash19enable_sm80_to_sm89INS1_16FlashAttnFwdSm80INS1_25CollectiveMainloopFwdSm80ILi4ELi1ELb0EN4cute5tupleIJNS5_1CILi128EEENS7_ILi64EEENS7_ILi96EEEEEELi96ENS_6half_tEfNS_4arch4Sm80ELb1ELb0ELb1ELb0ELb0ELb0ELb1ELb0EEENS1_21CollectiveEpilogueFwdINS6_IJS8_SA_S9_EEENS6_IJNS7_ILi1EEESI_SI_EEESC_SE_Li128ELb0ELb1ELb0ELb0EEENS1_30DynamicPersistentTileSchedulerILi128ELi128ELb0ELb1ELb0EEEEEEEEEvNT_6ParamsE)
        /*0014*/ 	.short	0x0160
        /*0016*/ 	.short	0x0428


	//----- nvinfo : EIATTR_CBANK_PARAM_SIZE
	.align		4
.L_178:
        /*0018*/ 	.byte	0x03, 0x19
        /*001a*/ 	.short	0x0428


	//----- nvinfo : EIATTR_KPARAM_INFO
	.align		4
        /*001c*/ 	.byte	0x04, 0x17
        /*001e*/ 	.short	(.L_180 - .L_179)
.L_179:
        /*0020*/ 	.word	0x00000000
        /*0024*/ 	.short	0x0000
        /*0026*/ 	.short	0x0000
        /*0028*/ 	.byte	0x00, 0xf0, 0xa1, 0x10


	//----- nvinfo : EIATTR_MAXREG_COUNT
	.align		4
.L_180:
        /*002c*/ 	.byte	0x03, 0x1b
        /*002e*/ 	.short	0x00ff


	//----- nvinfo : EIATTR_NUM_BARRIERS
	.align		4
        /*0030*/ 	.byte	0x02, 0x4c
        /*0032*/ 	.byte	0x06
	.zero		1


	//----- nvinfo : EIATTR_ANNOTATIONS
	.align		4
        /*0034*/ 	.byte	0x04, 0x55
        /*0036*/ 	.short	(.L_182 - .L_181)


	//   ....[0]....
.L_181:
        /* <DEDUP_REMOVED lines=78> */


	//----- nvinfo : EIATTR_MERCURY_ISA_VERSION
	.align		4
.L_182:
        /*0508*/ 	.byte	0x03, 0x5f
        /*050a*/ 	.short	0x0000


	//----- nvinfo : EIATTR_INT_WARP_WIDE_INSTR_OFFSETS
	.align		4
        /*050c*/ 	.byte	0x04, 0x31
        /*050e*/ 	.short	(.L_184 - .L_183)


	//   ....[0]....
.L_183:
        /*0510*/ 	.word	0x0000ec00


	//   ....[1]....
        /*0514*/ 	.word	0x0000ec80


	//----- nvinfo : EIATTR_COOP_GROUP_MASK_REGIDS
	.align		4
.L_184:
        /*0518*/ 	.byte	0x04, 0x29
        /*051a*/ 	.short	(.L_186 - .L_185)


	//   ....[0]....
.L_185:
        /*051c*/ 	.word	0xffffffff


	//   ....[1]....
        /*0520*/ 	.word	0xffffffff


	//   ....[2]....
        /*0524*/ 	.word	0xffffffff


	//   ....[3]....
        /*0528*/ 	.word	0xffffffff


	//   ....[4]....
        /*052c*/ 	.word	0xffffffff


	//   ....[5]....
        /*0530*/ 	.word	0xffffffff


	//   ....[6]....
        /*0534*/ 	.word	0xffffffff


	//   ....[7]....
        /*0538*/ 	.word	0xffffffff


	//   ....[8]....
        /*053c*/ 	.word	0xffffffff


	//   ....[9]....
        /*0540*/ 	.word	0xffffffff


	//   ....[10]....
        /*0544*/ 	.word	0xffffffff


	//   ....[11]....
        /*0548*/ 	.word	0xffffffff


	//   ....[12]....
        /*054c*/ 	.word	0xffffffff


	//   ....[13]....
        /*0550*/ 	.word	0xffffffff


	//   ....[14]....
        /*0554*/ 	.word	0xffffffff


	//   ....[15]....
        /*0558*/ 	.word	0xffffffff


	//   ....[16]....
        /*055c*/ 	.word	0xffffffff


	//   ....[17]....
        /*0560*/ 	.word	0xffffffff


	//   ....[18]....
        /*0564*/ 	.word	0xffffffff


	//   ....[19]....
        /*0568*/ 	.word	0xffffffff


	//   ....[20]....
        /*056c*/ 	.word	0xffffffff


	//   ....[21]....
        /*0570*/ 	.word	0xffffffff


	//   ....[22]....
        /*0574*/ 	.word	0xffffffff


	//   ....[23]....
        /*0578*/ 	.word	0xffffffff


	//   ....[24]....
        /*057c*/ 	.word	0xffffffff


	//   ....[25]....
        /*0580*/ 	.word	0xffffffff


	//   ....[26]....
        /*0584*/ 	.word	0xffffffff


	//   ....[27]....
        /*0588*/ 	.word	0xffffffff


	//   ....[28]....
        /*058c*/ 	.word	0xffffffff


	//   ....[29]....
        /*0590*/ 	.word	0xffffffff


	//   ....[30]....
        /*0594*/ 	.word	0xffffffff


	//   ....[31]....
        /*0598*/ 	.word	0xffffffff


	//   ....[32]....
        /*059c*/ 	.word	0xffffffff


	//   ....[33]....
        /*05a0*/ 	.word	0xffffffff


	//   ....[34]....
        /*05a4*/ 	.word	0xffffffff


	//   ....[35]....
        /*05a8*/ 	.word	0xffffffff


	//   ....[36]....
        /*05ac*/ 	.word	0xffffffff


	//   ....[37]....
        /*05b0*/ 	.word	0xffffffff


	//   ....[38]....
        /*05b4*/ 	.word	0xffffffff


	//   ....[39]....
        /*05b8*/ 	.word	0xffffffff


	//   ....[40]....
        /*05bc*/ 	.word	0xffffffff


	//   ....[41]....
        /*05c0*/ 	.word	0xffffffff


	//   ....[42]....
        /*05c4*/ 	.word	0xffffffff


	//   ....[43]....
        /*05c8*/ 	.word	0xffffffff


	//   ....[44]....
        /*05cc*/ 	.word	0xffffffff


	//   ....[45]....
        /*05d0*/ 	.word	0xffffffff


	//   ....[46]....
        /*05d4*/ 	.word	0xffffffff


	//   ....[47]....
        /*05d8*/ 	.word	0xffffffff


	//   ....[48]....
        /*05dc*/ 	.word	0xffffffff


	//   ....[49]....
        /*05e0*/ 	.word	0xffffffff


	//   ....[50]....
        /*05e4*/ 	.word	0xffffffff


	//   ....[51]....
        /*05e8*/ 	.word	0xffffffff


	//   ....[52]....
        /*05ec*/ 	.word	0xffffffff


	//   ....[53]....
        /*05f0*/ 	.word	0xffffffff


	//   ....[54]....
        /*05f4*/ 	.word	0xffffffff


	//   ....[55]....
        /*05f8*/ 	.word	0xffffffff


	//   ....[56]....
        /*05fc*/ 	.word	0xffffffff


	//   ....[57]....
        /*0600*/ 	.word	0xffffffff


	//   ....[58]....
        /*0604*/ 	.word	0xffffffff


	//   ....[59]....
        /*0608*/ 	.word	0xffffffff


	//   ....[60]....
        /*060c*/ 	.word	0xffffffff


	//   ....[61]....
        /*0610*/ 	.word	0xffffffff


	//   ....[62]....
        /*0614*/ 	.word	0xffffffff


	//   ....[63]....
        /*0618*/ 	.word	0xffffffff


	//   ....[64]....
        /*061c*/ 	.word	0xffffffff


	//   ....[65]....
        /*0620*/ 	.word	0xffffffff


	//   ....[66]....
        /*0624*/ 	.word	0xffffffff


	//   ....[67]....
        /*0628*/ 	.word	0xffffffff


	//   ....[68]....
        /*062c*/ 	.word	0xffffffff


	//   ....[69]....
        /*0630*/ 	.word	0xffffffff


	//   ....[70]....
        /*0634*/ 	.word	0xffffffff


	//   ....[71]....
        /*0638*/ 	.word	0xffffffff


	//   ....[72]....
        /*063c*/ 	.word	0xffffffff


	//   ....[73]....
        /*0640*/ 	.word	0xffffffff


	//   ....[74]....
        /*0644*/ 	.word	0xffffffff


	//   ....[75]....
        /*0648*/ 	.word	0xffffffff


	//   ....[76]....
        /*064c*/ 	.word	0xffffffff


	//   ....[77]....
        /*0650*/ 	.word	0xffffffff


	//   ....[78]....
        /*0654*/ 	.word	0xffffffff


	//   ....[79]....
        /*0658*/ 	.word	0xffffffff


	//   ....[80]....
        /*065c*/ 	.word	0xffffffff


	//   ....[81]....
        /*0660*/ 	.word	0xffffffff


	//   ....[82]....
        /*0664*/ 	.word	0xffffffff


	//   ....[83]....
        /*0668*/ 	.word	0xffffffff


	//   ....[84]....
        /*066c*/ 	.word	0xffffffff


	//   ....[85]....
        /*0670*/ 	.word	0xffffffff


	//   ....[86]....
        /*0674*/ 	.word	0xffffffff


	//   ....[87]....
        /*0678*/ 	.word	0xffffffff


	//   ....[88]....
        /*067c*/ 	.word	0xffffffff


	//   ....[89]....
        /*0680*/ 	.word	0xffffffff


	//   ....[90]....
        /*0684*/ 	.word	0xffffffff


	//   ....[91]....
        /*0688*/ 	.word	0xffffffff


	//   ....[92]....
        /*068c*/ 	.word	0xffffffff


	//   ....[93]....
        /*0690*/ 	.word	0xffffffff


	//   ....[94]....
        /*0694*/ 	.word	0xffffffff


	//   ....[95]....
        /*0698*/ 	.word	0xffffffff


	//   ....[96]....
        /*069c*/ 	.word	0xffffffff


	//   ....[97]....
        /*06a0*/ 	.word	0xffffffff


	//   ....[98]....
        /*06a4*/ 	.word	0xffffffff


	//   ....[99]....
        /*06a8*/ 	.word	0xffffffff


	//----- nvinfo : EIATTR_COOP_GROUP_INSTR_OFFSETS
	.align		4
.L_186:
        /*06ac*/ 	.byte	0x04, 0x28
        /*06ae*/ 	.short	(.L_188 - .L_187)


	//   ....[0]....
.L_187:
        /*06b0*/ 	.word	0x00000050


	//   ....[1]....
        /*06b4*/ 	.word	0x00001800


	//   ....[2]....
        /*06b8*/ 	.word	0x00001820


	//   ....[3]....
        /*06bc*/ 	.word	0x000019f0


	//   ....[4]....
        /*06c0*/ 	.word	0x00001a00


	//   ....[5]....
        /*06c4*/ 	.word	0x00001bc0


	//   ....[6]....
        /*06c8*/ 	.word	0x00001be0


	//   ....[7]....
        /*06cc*/ 	.word	0x00001da0


	//   ....[8]....
        /*06d0*/ 	.word	0x00001db0


	//   ....[9]....
        /*06d4*/ 	.word	0x000037a0


	//   ....[10]....
        /*06d8*/ 	.word	0x000037e0


	//   ....[11]....
        /*06dc*/ 	.word	0x00003d40


	//   ....[12]....
        /*06e0*/ 	.word	0x00003d70


	//   ....[13]....
        /*06e4*/ 	.word	0x00003da0


	//   ....[14]....
        /*06e8*/ 	.word	0x00003e50


	//   ....[15]....
        /*06ec*/ 	.word	0x00003e80


	//   ....[16]....
        /*06f0*/ 	.word	0x00003f50


	//   ....[17]....
        /*06f4*/ 	.word	0x00004520


	//   ....[18]....
        /*06f8*/ 	.word	0x000046a0


	//   ....[19]....
        /*06fc*/ 	.word	0x000046d0


	//   ....[20]....
        /*0700*/ 	.word	0x00004750


	//   ....[21]....
        /*0704*/ 	.word	0x00006b00


	//   ....[22]....
        /*0708*/ 	.word	0x00006b50


	//   ....[23]....
        /*070c*/ 	.word	0x00006bb0


	//   ....[24]....
        /*0710*/ 	.word	0x00006c20


	//   ....[25]....
        /*0714*/ 	.word	0x00007b50


	//   ....[26]....
        /*0718*/ 	.word	0x00007d60


	//   ....[27]....
        /*071c*/ 	.word	0x00008020


	//   ....[28]....
        /*0720*/ 	.word	0x00008120


	//   ....[29]....
        /*0724*/ 	.word	0x00008170


	//   ....[30]....
        /*0728*/ 	.word	0x000081f0


	//   ....[31]....
        /*072c*/ 	.word	0x00008220


	//   ....[32]....
        /*0730*/ 	.word	0x00008340


	//   ....[33]....
        /*0734*/ 	.word	0x0000bb00


	//   ....[34]....
        /*0738*/ 	.word	0x0000bb90


	//   ....[35]....
        /*073c*/ 	.word	0x0000bbc0


	//   ....[36]....
        /*0740*/ 	.word	0x0000bbf0


	//   ....[37]....
        /*0744*/ 	.word	0x0000bc70


	//   ....[38]....
        /*0748*/ 	.word	0x0000bcb0


	//   ....[39]....
        /*074c*/ 	.word	0x0000c1e0


	//   ....[40]....
        /*0750*/ 	.word	0x0000c350


	//   ....[41]....
        /*0754*/ 	.word	0x0000e200


	//   ....[42]....
        /*0758*/ 	.word	0x0000e270


	//   ....[43]....
        /*075c*/ 	.word	0x0000e280


	//   ....[44]....
        /*0760*/ 	.word	0x0000e290


	//   ....[45]....
        /*0764*/ 	.word	0x0000e2c0


	//   ....[46]....
        /*0768*/ 	.word	0x0000e2e0


	//   ....[47]....
        /*076c*/ 	.word	0x0000e2f0


	//   ....[48]....
        /*0770*/ 	.word	0x0000e300


	//   ....[49]....
        /*0774*/ 	.word	0x0000f410


	//   ....[50]....
        /*0778*/ 	.word	0x0000f800


	//   ....[51]....
        /*077c*/ 	.word	0x0000f830


	//   ....[52]....
        /*0780*/ 	.word	0x0000f860


	//   ....[53]....
        /*0784*/ 	.word	0x0000f880


	//   ....[54]....
        /*0788*/ 	.word	0x0000f890


	//   ....[55]....
        /*078c*/ 	.word	0x0000f8a0


	//   ....[56]....
        /*0790*/ 	.word	0x0000f8b0


	//   ....[57]....
        /*0794*/ 	.word	0x0000f8c0


	//   ....[58]....
        /*0798*/ 	.word	0x0000fb40


	//   ....[59]....
        /*079c*/ 	.word	0x0000fb50


	//   ....[60]....
        /*07a0*/ 	.word	0x0000fc80


	//   ....[61]....
        /*07a4*/ 	.word	0x0000fcb0


	//   ....[62]....
        /*07a8*/ 	.word	0x0000fdb0


	//   ....[63]....
        /*07ac*/ 	.word	0x0000fde0


	//   ....[64]....
        /*07b0*/ 	.word	0x0000fed0


	//   ....[65]....
        /*07b4*/ 	.word	0x0000fee0


	//   ....[66]....
        /*07b8*/ 	.word	0x000104b0


	//   ....[67]....
        /*07bc*/ 	.word	0x000104d0


	//   ....[68]....
        /*07c0*/ 	.word	0x00010660


	//   ....[69]....
        /*07c4*/ 	.word	0x00010670


	//   ....[70]....
        /*07c8*/ 	.word	0x000107f0


	//   ....[71]....
        /*07cc*/ 	.word	0x00010810


	//   ....[72]....
        /*07d0*/ 	.word	0x00010990


	//   ....[73]....
        /*07d4*/ 	.word	0x000109a0


	//   ....[74]....
        /*07d8*/ 	.word	0x00010b90


	//   ....[75]....
        /*07dc*/ 	.word	0x00010c80


	//   ....[76]....
        /*07e0*/ 	.word	0x00010cf0


	//   ....[77]....
        /*07e4*/ 	.word	0x00010d50


	//   ....[78]....
        /*07e8*/ 	.word	0x00010db0


	//   ....[79]....
        /*07ec*/ 	.word	0x00010e10


	//   ....[80]....
        /*07f0*/ 	.word	0x00010e80


	//   ....[81]....
        /*07f4*/ 	.word	0x00010ee0


	//   ....[82]....
        /*07f8*/ 	.word	0x00010f40


	//   ....[83]....
        /*07fc*/ 	.word	0x00010f90


	//   ....[84]....
        /*0800*/ 	.word	0x00010ff0


	//   ....[85]....
        /*0804*/ 	.word	0x00011040


	//   ....[86]....
        /*0808*/ 	.word	0x000110a0


	//   ....[87]....
        /*080c*/ 	.word	0x000110f0


	//   ....[88]....
        /*0810*/ 	.word	0x00011150


	//   ....[89]....
        /*0814*/ 	.word	0x000111a0


	//   ....[90]....
        /*0818*/ 	.word	0x00011200


	//   ....[91]....
        /*081c*/ 	.word	0x00011260


	//   ....[92]....
        /*0820*/ 	.word	0x000112d0


	//   ....[93]....
        /*0824*/ 	.word	0x00011330


	//   ....[94]....
        /*0828*/ 	.word	0x00011390


	//   ....[95]....
        /*082c*/ 	.word	0x000113f0


	//   ....[96]....
        /*0830*/ 	.word	0x00011460


	//   ....[97]....
        /*0834*/ 	.word	0x000114c0


	//   ....[98]....
        /*0838*/ 	.word	0x00011520


	//   ....[99]....
        /*083c*/ 	.word	0x00011580


	//----- nvinfo : EIATTR_EXIT_INSTR_OFFSETS
	.align		4
.L_188:
        /*0840*/ 	.byte	0x04, 0x1c
        /*0842*/ 	.short	(.L_190 - .L_189)


	//   ....[0]....
.L_189:
        /*0844*/ 	.word	0x000000a0


	//   ....[1]....
        /*0848*/ 	.word	0x00010c30


	//----- nvinfo : EIATTR_MAX_THREADS
	.align		4
.L_190:
        /*084c*/ 	.byte	0x04, 0x05
        /*084e*/ 	.short	(.L_192 - .L_191)
.L_191:
        /*0850*/ 	.word	0x00000080
        /*0854*/ 	.word	0x00000001
        /*0858*/ 	.word	0x00000001


	//----- nvinfo : EIATTR_CRS_STACK_SIZE
	.align		4
.L_192:
        /*085c*/ 	.byte	0x04, 0x1e
        /*085e*/ 	.short	(.L_194 - .L_193)
.L_193:
        /*0860*/ 	.word	0x00000000
.L_194:


//--------------------- .nv.info._ZN7cutlass13device_kernelIN5flash19enable_sm80_to_sm89INS1_16FlashAttnFwdSm80INS1_25CollectiveMainloopFwdSm80ILi4ELi1ELb0EN4cute5tupleIJNS5_1CILi128EEENS7_ILi64EEENS7_ILi96EEEEEELi96ENS_6half_tEfNS_4arch4Sm80ELb1ELb0ELb1ELb1ELb0ELb0ELb1ELb0EEENS1_21CollectiveEpilogueFwdINS6_IJS8_SA_S9_EEENS6_IJNS7_ILi1EEESI_SI_EEESC_SE_Li128ELb1ELb1ELb0ELb0EEENS1_19SingleTileSchedulerILb1ELb0ELb1ELi128EEEEEEEEEvNT_6ParamsE --------------------------
	.section	.nv.info._ZN7cutlass13device_kernelIN5flash19enable_sm80_to_sm89INS1_16FlashAttnFwdSm80INS1_25CollectiveMainloopFwdSm80ILi4ELi1ELb0EN4cute5tupleIJNS5_1CILi128EEENS7_ILi64EEENS7_ILi96EEEEEELi96ENS_6half_tEfNS_4arch4Sm80ELb1ELb0ELb1ELb1ELb0ELb0ELb1ELb0EEENS1_21CollectiveEpilogueFwdINS6_IJS8_SA_S9_EEENS6_IJNS7_ILi1EEESI_SI_EEESC_SE_Li128ELb1ELb1ELb0ELb0EEENS1_19SingleTileSchedulerILb1ELb0ELb1ELi128EEEEEEEEEvNT_6ParamsE,"",@"SHT_CUDA_INFO"
	.sectionflags	@""
	.align	4


	//----- nvinfo : EIATTR_CUDA_API_VERSION
	.align		4
        /*0000*/ 	.byte	0x04, 0x37
        /*0002*/ 	.short	(.L_196 - .L_195)
.L_195:
        /*0004*/ 	.word	0x00000082


	//----- nvinfo : EIATTR_SW2861232_WAR
	.align		4
.L_196:
        /*0008*/ 	.byte	0x01, 0x35
	.zero		2


	//----- nvinfo : EIATTR_PARAM_CBANK
	.align		4
        /*000c*/ 	.byte	0x04, 0x0a
        /*000e*/ 	.short	(.L_198 - .L_197)
	.align		4
.L_197:
        /*0010*/ 	.word	index@(.nv.constant0._ZN7cutlass13device_kernelIN5flash19enable_sm80_to_sm89INS1_16FlashAttnFwdSm80INS1_25CollectiveMainloopFwdSm80ILi4ELi1ELb0EN4cute5tupleIJNS5_1CILi128EEENS7_ILi64EEENS7_ILi96EEEEEELi96ENS_6half_tEfNS_4arch4Sm80ELb1ELb0ELb1ELb1ELb0ELb0ELb1ELb0EEENS1_21CollectiveEpilogueFwdINS6_IJS8_SA_S9_EEENS6_IJNS7_ILi1EEESI_SI_EEESC_SE_Li128ELb1ELb1ELb0ELb0EEENS1_19SingleTileSchedulerILb1ELb0ELb1ELi128EEEEEEEEEvNT_6ParamsE)
        /*0014*/ 	.short	0x0160
        /*0016*/ 	.short	0x0418


	//----- nvinfo : EIATTR_CBANK_PARAM_SIZE
	.align		4
.L_198:
        /*0018*/ 	.byte	0x03, 0x19
        /*001a*/ 	.short	0x0418


	//----- nvinfo : EIATTR_KPARAM_INFO
	.align		4
        /*001c*/ 	.byte	0x04, 0x17
        /*001e*/ 	.short	(.L_200 - .L_199)
.L_199:
        /*0020*/ 	.word	0x00000000
        /*0024*/ 	.short	0x0000
        /*0026*/ 	.short	0x0000
        /*0028*/ 	.byte	0x00, 0xf0, 0x61, 0x10


	//----- nvinfo : EIATTR_MAXREG_COUNT
	.align		4
.L_200:
        /*002c*/ 	.byte	0x03, 0x1b
        /*002e*/ 	.short	0x00ff


	//----- nvinfo : EIATTR_NUM_BARRIERS
	.align		4
        /*0030*/ 	.byte	0x02, 0x4c
        /*0032*/ 	.byte	0x02
	.zero		1


	//----- nvinfo : EIATTR_ANNOTATIONS
	.align		4
        /*0034*/ 	.byte	0x04, 0x55
        /*0036*/ 	.short	(.L_202 - .L_201)


	//   ....[0]....
.L_201:
        /* <DEDUP_REMOVED lines=48> */


	//----- nvinfo : EIATTR_MERCURY_ISA_VERSION
	.align		4
.L_202:
        /*0320*/ 	.byte	0x03, 0x5f
        /*0322*/ 	.short	0x0000


	//----- nvinfo : EIATTR_COOP_GROUP_MASK_REGIDS
	.align		4
        /*0324*/ 	.byte	0x04, 0x29
        /*0326*/ 	.short	(.L_204 - .L_203)


	//   ....[0]....
.L_203:
        /*0328*/ 	.word	0xffffffff


	//   ....[1]....
        /*032c*/ 	.word	0xffffffff


	//   ....[2]....
        /*0330*/ 	.word	0xffffffff


	//   ....[3]....
        /*0334*/ 	.word	0xffffffff


	//   ....[4]....
        /*0338*/ 	.word	0xffffffff


	//   ....[5]....
        /*033c*/ 	.word	0xffffffff


	//   ....[6]....
        /*0340*/ 	.word	0xffffffff


	//   ....[7]....
        /*0344*/ 	.word	0xffffffff


	//   ....[8]....
        /*0348*/ 	.word	0xffffffff


	//   ....[9]....
        /*034c*/ 	.word	0xffffffff


	//   ....[10]....
        /*0350*/ 	.word	0xffffffff


	//   ....[11]....
        /*0354*/ 	.word	0xffffffff


	//   ....[12]....
        /*0358*/ 	.word	0xffffffff


	//   ....[13]....
        /*035c*/ 	.word	0xffffffff


	//   ....[14]....
        /*0360*/ 	.word	0xffffffff


	//   ....[15]....
        /*0364*/ 	.word	0xffffffff


	//   ....[16]....
        /*0368*/ 	.word	0xffffffff


	//   ....[17]....
        /*036c*/ 	.word	0xffffffff


	//   ....[18]....
        /*0370*/ 	.word	0xffffffff


	//   ....[19]....
        /*0374*/ 	.word	0xffffffff


	//   ....[20]....
        /*0378*/ 	.word	0xffffffff


	//   ....[21]....
        /*037c*/ 	.word	0xffffffff


	//   ....[22]....
        /*0380*/ 	.word	0xffffffff


	//   ....[23]....
        /*0384*/ 	.word	0xffffffff


	//   ....[24]....
        /*0388*/ 	.word	0xffffffff


	//   ....[25]....
        /*038c*/ 	.word	0xffffffff


	//   ....[26]....
        /*0390*/ 	.word	0xffffffff


	//   ....[27]....
        /*0394*/ 	.word	0xffffffff


	//   ....[28]....
        /*0398*/ 	.word	0xffffffff


	//   ....[29]....
        /*039c*/ 	.word	0xffffffff


	//   ....[30]....
        /*03a0*/ 	.word	0xffffffff


	//   ....[31]....
        /*03a4*/ 	.word	0xffffffff


	//   ....[32]....
        /*03a8*/ 	.word	0xffffffff


	//   ....[33]....
        /*03ac*/ 	.word	0xffffffff


	//   ....[34]....
        /*03b0*/ 	.word	0xffffffff


	//   ....[35]....
        /*03b4*/ 	.word	0xffffffff


	//   ....[36]....
        /*03b8*/ 	.word	0xffffffff


	//   ....[37]....
        /*03bc*/ 	.word	0xffffffff


	//   ....[38]....
        /*03c0*/ 	.word	0xffffffff


	//   ....[39]....
        /*03c4*/ 	.word	0xffffffff


	//   ....[40]....
        /*03c8*/ 	.word	0xffffffff


	//   ....[41]....
        /*03cc*/ 	.word	0xffffffff


	//   ....[42]....
        /*03d0*/ 	.word	0xffffffff


	//   ....[43]....
        /*03d4*/ 	.word	0xffffffff


	//   ....[44]....
        /*03d8*/ 	.word	0xffffffff


	//   ....[45]....
        /*03dc*/ 	.word	0xffffffff


	//   ....[46]....
        /*03e0*/ 	.word	0xffffffff


	//   ....[47]....
        /*03e4*/ 	.word	0xffffffff


	//   ....[48]....
        /*03e8*/ 	.word	0xffffffff


	//   ....[49]....
        /*03ec*/ 	.word	0xffffffff


	//   ....[50]....
        /*03f0*/ 	.word	0xffffffff


	//   ....[51]....
        /*03f4*/ 	.word	0xffffffff


	//   ....[52]....
        /*03f8*/ 	.word	0xffffffff


	//   ....[53]....
        /*03fc*/ 	.word	0xffffffff


	//   ....[54]....
        /*0400*/ 	.word	0xffffffff


	//   ....[55]....
        /*0404*/ 	.word	0xffffffff


	//   ....[56]....
        /*0408*/ 	.word	0xffffffff


	//   ....[57]....
        /*040c*/ 	.word	0xffffffff


	//   ....[58]....
        /*0410*/ 	.word	0xffffffff


	//   ....[59]....
        /*0414*/ 	.word	0xffffffff


	//   ....[60]....
        /*0418*/ 	.word	0xffffffff


	//   ....[61]....
        /*041c*/ 	.word	0xffffffff


	//   ....[62]....
        /*0420*/ 	.word	0xffffffff


	//   ....[63]....
        /*0424*/ 	.word	0xffffffff


	//   ....[64]....
        /*0428*/ 	.word	0xffffffff


	//   ....[65]....
        /*042c*/ 	.word	0xffffffff


	//   ....[66]....
        /*0430*/ 	.word	0xffffffff


	//   ....[67]....
        /*0434*/ 	.word	0xffffffff


	//   ....[68]....
        /*0438*/ 	.word	0xffffffff


	//   ....[69]....
        /*043c*/ 	.word	0xffffffff


	//   ....[70]....
        /*0440*/ 	.word	0xffffffff


	//   ....[71]....
        /*0444*/ 	.word	0xffffffff


	//   ....[72]....
        /*0448*/ 	.word	0xffffffff


	//----- nvinfo : EIATTR_COOP_GROUP_INSTR_OFFSETS
	.align		4
.L_204:
        /*044c*/ 	.byte	0x04, 0x28
        /*044e*/ 	.short	(.L_206 - .L_205)


	//   ....[0]....
.L_205:
        /*0450*/ 	.word	0x00000090


	//   ....[1]....
        /*0454*/ 	.word	0x000012a0


	//   ....[2]....
        /*0458*/ 	.word	0x00001390


	//   ....[3]....
        /*045c*/ 	.word	0x000014e0


	//   ....[4]....
        /*0460*/ 	.word	0x00001510


	//   ....[5]....
        /*0464*/ 	.word	0x00001660


	//   ....[6]....
        /*0468*/ 	.word	0x00001690


	//   ....[7]....
        /*046c*/ 	.word	0x000017d0


	//   ....[8]....
        /*0470*/ 	.word	0x00001810


	//   ....[9]....
        /*0474*/ 	.word	0x00002eb0


	//   ....[10]....
        /*0478*/ 	.word	0x00002ed0


	//   ....[11]....
        /*047c*/ 	.word	0x00002ef0


	//   ....[12]....
        /*0480*/ 	.word	0x00002f10


	//   ....[13]....
        /*0484*/ 	.word	0x00003890


	//   ....[14]....
        /*0488*/ 	.word	0x00003ac0


	//   ....[15]....
        /*048c*/ 	.word	0x00003af0


	//   ....[16]....
        /*0490*/ 	.word	0x00003c50


	//   ....[17]....
        /*0494*/ 	.word	0x00003fe0


	//   ....[18]....
        /*0498*/ 	.word	0x00004190


	//   ....[19]....
        /*049c*/ 	.word	0x000041c0


	//   ....[20]....
        /*04a0*/ 	.word	0x000043f0


	//   ....[21]....
        /*04a4*/ 	.word	0x00006fe0


	//   ....[22]....
        /*04a8*/ 	.word	0x00007020


	//   ....[23]....
        /*04ac*/ 	.word	0x00007060


	//   ....[24]....
        /*04b0*/ 	.word	0x000070b0


	//   ....[25]....
        /*04b4*/ 	.word	0x00007c50


	//   ....[26]....
        /*04b8*/ 	.word	0x00007cf0


	//   ....[27]....
        /*04bc*/ 	.word	0x00007d70


	//   ....[28]....
        /*04c0*/ 	.word	0x00007e40


	//   ....[29]....
        /*04c4*/ 	.word	0x00008060


	//   ....[30]....
        /*04c8*/ 	.word	0x00008190


	//   ....[31]....
        /*04cc*/ 	.word	0x00008270


	//   ....[32]....
        /*04d0*/ 	.word	0x00008340


	//   ....[33]....
        /*04d4*/ 	.word	0x0000bbf0


	//   ....[34]....
        /*04d8*/ 	.word	0x0000bc80


	//   ....[35]....
        /*04dc*/ 	.word	0x0000bd00


	//   ....[36]....
        /*04e0*/ 	.word	0x0000bd90


	//   ....[37]....
        /*04e4*/ 	.word	0x0000be70


	//   ....[38]....
        /*04e8*/ 	.word	0x0000bf20


	//   ....[39]....
        /*04ec*/ 	.word	0x0000c210


	//   ....[40]....
        /*04f0*/ 	.word	0x0000c380


	//   ....[41]....
        /*04f4*/ 	.word	0x0000e410


	//   ....[42]....
        /*04f8*/ 	.word	0x0000e420


	//   ....[43]....
        /*04fc*/ 	.word	0x0000e430


	//   ....[44]....
        /*0500*/ 	.word	0x0000e440


	//   ....[45]....
        /*0504*/ 	.word	0x0000e470


	//   ....[46]....
        /*0508*/ 	.word	0x0000e490


	//   ....[47]....
        /*050c*/ 	.word	0x0000e4b0


	//   ....[48]....
        /*0510*/ 	.word	0x0000e4c0


	//   ....[49]....
        /*0514*/ 	.word	0x0000fba0


	//   ....[50]....
        /*0518*/ 	.word	0x0000fbe0


	//   ....[51]....
        /*051c*/ 	.word	0x0000fc10


	//   ....[52]....
        /*0520*/ 	.word	0x0000fc30


	//   ....[53]....
        /*0524*/ 	.word	0x0000fc40


	//   ....[54]....
        /*0528*/ 	.word	0x0000fc50


	//   ....[55]....
        /*052c*/ 	.word	0x0000fc60


	//   ....[56]....
        /*0530*/ 	.word	0x0000fc70


	//   ....[57]....
        /*0534*/ 	.word	0x0000fe80


	//   ....[58]....
        /*0538*/ 	.word	0x0000fe90


	//   ....[59]....
        /*053c*/ 	.word	0x00010010


	//   ....[60]....
        /*0540*/ 	.word	0x00010040


	//   ....[61]....
        /*0544*/ 	.word	0x00010190


	//   ....[62]....
        /*0548*/ 	.word	0x000101c0


	//   ....[63]....
        /*054c*/ 	.word	0x00010310


	//   ....[64]....
        /*0550*/ 	.word	0x00010330


	//   ....[65]....
        /*0554*/ 	.word	0x00010b30


	//   ....[66]....
        /*0558*/ 	.word	0x00010b50


	//   ....[67]....
        /*055c*/ 	.word	0x00010ca0


	//   ....[68]....
        /*0560*/ 	.word	0x00010cd0


	//   ....[69]....
        /*0564*/ 	.word	0x00010e00


	//   ....[70]....
        /*0568*/ 	.word	0x00010e30


	//   ....[71]....
        /*056c*/ 	.word	0x00010f60


	//   ....[72]....
        /*0570*/ 	.word	0x00010f80


	//----- nvinfo : EIATTR_EXIT_INSTR_OFFSETS
	.align		4
.L_206:
        /*0574*/ 	.byte	0x04, 0x1c
        /*0576*/ 	.short	(.L_208 - .L_207)


	//   ....[0]....
.L_207:
        /*0578*/ 	.word	0x00000370


	//   ....[1]....
        /*057c*/ 	.word	0x00010340


	//   ....[2]....
        /*0580*/ 	.word	0x00010410


	//   ....[3]....
        /*0584*/ 	.word	0x00010470


	//   ....[4]....
        /*0588*/ 	.word	0x00010f90


	//   ....[5]....
        /*058c*/ 	.word	0x00011040


	//   ....[6]....
        /*0590*/ 	.word	0x000110a0


	//----- nvinfo : EIATTR_CTAIDZ_USED
	.align		4
.L_208:
        /*0594*/ 	.byte	0x01, 0x04
	.zero		2


	//----- nvinfo : EIATTR_MAX_THREADS
	.align		4
        /*0598*/ 	.byte	0x04, 0x05
        /*059a*/ 	.short	(.L_210 - .L_209)
.L_209:
        /*059c*/ 	.word	0x00000080
        /*05a0*/ 	.word	0x00000001
        /*05a4*/ 	.word	0x00000001


	//----- nvinfo : EIATTR_CRS_STACK_SIZE
	.align		4
.L_210:
        /*05a8*/ 	.byte	0x04, 0x1e
        /*05aa*/ 	.short	(.L_212 - .L_211)
.L_211:
        /*05ac*/ 	.word	0x00000000
.L_212:


//--------------------- .nv.info._ZN7cutlass13device_kernelIN5flash19enable_sm80_to_sm89INS1_16FlashAttnFwdSm80INS1_25CollectiveMainloopFwdSm80ILi4ELi1ELb0EN4cute5tupleIJNS5_1CILi128EEENS7_ILi64EEENS7_ILi96EEEEEELi96ENS_6half_tEfNS_4arch4Sm80ELb1ELb0ELb1ELb1ELb0ELb1ELb1ELb0EEENS1_21CollectiveEpilogueFwdINS6_IJS8_SA_S9_EEENS6_IJNS7_ILi1EEESI_SI_EEESC_SE_Li128ELb1ELb1ELb0ELb0EEENS1_19SingleTileSchedulerILb1ELb0ELb1ELi128EEEEEEEEEvNT_6ParamsE --------------------------
	.section	.nv.info._ZN7cutlass13device_kernelIN5flash19enable_sm80_to_sm89INS1_16FlashAttnFwdSm80INS1_25CollectiveMainloopFwdSm80ILi4ELi1ELb0EN4cute5tupleIJNS5_1CILi128EEENS7_ILi64EEENS7_ILi96EEEEEELi96ENS_6half_tEfNS_4arch4Sm80ELb1ELb0ELb1ELb1ELb0ELb1ELb1ELb0EEENS1_21CollectiveEpilogueFwdINS6_IJS8_SA_S9_EEENS6_IJNS7_ILi1EEESI_SI_EEESC_SE_Li128ELb1ELb1ELb0ELb0EEENS1_19SingleTileSchedulerILb1ELb0ELb1ELi128EEEEEEEEEvNT_6ParamsE,"",@"SHT_CUDA_INFO"
	.sectionflags	@""
	.align	4


	//----- nvinfo : EIATTR_CUDA_API_VERSION
	.align		4
        /*0000*/ 	.byte	0x04, 0x37
        /*0002*/ 	.short	(.L_214 - .L_213)
.L_213:
        /*0004*/ 	.word	0x00000082


	//----- nvinfo : EIATTR_SW2861232_WAR
	.align		4
.L_214:
        /*0008*/ 	.byte	0x01, 0x35
	.zero		2


	//----- nvinfo : EIATTR_PARAM_CBANK
	.align		4
        /*000c*/ 	.byte	0x04, 0x0a
        /*000e*/ 	.short	(.L_216 - .L_215)
	.align		4
.L_215:
        /*0010*/ 	.word	index@(.nv.constant0._ZN7cutlass13device_kernelIN5flash19enable_sm80_to_sm89INS1_16FlashAttnFwdSm80INS1_25CollectiveMainloopFwdSm80ILi4ELi1ELb0EN4cute5tupleIJNS5_1CILi128EEENS7_ILi64EEENS7_ILi96EEEEEELi96ENS_6half_tEfNS_4arch4Sm80ELb1ELb0ELb1ELb1ELb0ELb1ELb1ELb0EEENS1_21CollectiveEpilogueFwdINS6_IJS8_SA_S9_EEENS6_IJNS7_ILi1EEESI_SI_EEESC_SE_Li128ELb1ELb1ELb0ELb0EEENS1_19SingleTileSchedulerILb1ELb0ELb1ELi128EEEEEEEEEvNT_6ParamsE)
        /*0014*/ 	.short	0x0160
        /*0016*/ 	.short	0x0418


	//----- nvinfo : EIATTR_CBANK_PARAM_SIZE
	.align		4
.L_216:
        /*0018*/ 	.byte	0x03, 0x19
        /*001a*/ 	.short	0x0418


	//----- nvinfo : EIATTR_KPARAM_INFO
	.align		4
        /*001c*/ 	.byte	0x04, 0x17
        /*001e*/ 	.short	(.L_218 - .L_217)
.L_217:
        /*0020*/ 	.word	0x00000000
        /*0024*/ 	.short	0x0000
        /*0026*/ 	.short	0x0000
        /*0028*/ 	.byte	0x00, 0xf0, 0x61, 0x10


	//----- nvinfo : EIATTR_MAXREG_COUNT
	.align		4
.L_218:
        /*002c*/ 	.byte	0x03, 0x1b
        /*002e*/ 	.short	0x00ff


	//----- nvinfo : EIATTR_NUM_BARRIERS
	.align		4
        /*0030*/ 	.byte	0x02, 0x4c
        /*0032*/ 	.byte	0x02
	.zero		1


	//----- nvinfo : EIATTR_ANNOTATIONS
	.align		4
        /*0034*/ 	.byte	0x04, 0x55
        /*0036*/ 	.short	(.L_220 - .L_219)


	//   ....[0]....
.L_219:
        /* <DEDUP_REMOVED lines=53> */


	//----- nvinfo : EIATTR_MERCURY_ISA_VERSION
	.align		4
.L_220:
        /*0370*/ 	.byte	0x03, 0x5f
        /*0372*/ 	.short	0x0000


	//----- nvinfo : EIATTR_COOP_GROUP_MASK_REGIDS
	.align		4
        /*0374*/ 	.byte	0x04, 0x29
        /*0376*/ 	.short	(.L_222 - .L_221)


	//   ....[0]....
.L_221:
        /*0378*/ 	.word	0xffffffff


	//   ....[1]....
        /*037c*/ 	.word	0xffffffff


	//   ....[2]....
        /*0380*/ 	.word	0xffffffff


	//   ....[3]....
        /*0384*/ 	.word	0xffffffff


	//   ....[4]....
        /*0388*/ 	.word	0xffffffff


	//   ....[5]....
        /*038c*/ 	.word	0xffffffff


	//   ....[6]....
        /*0390*/ 	.word	0xffffffff


	//   ....[7]....
        /*0394*/ 	.word	0xffffffff


	//   ....[8]....
        /*0398*/ 	.word	0xffffffff


	//   ....[9]....
        /*039c*/ 	.word	0xffffffff


	//   ....[10]....
        /*03a0*/ 	.word	0xffffffff


	//   ....[11]....
        /*03a4*/ 	.word	0xffffffff


	//   ....[12]....
        /*03a8*/ 	.word	0xffffffff


	//   ....[13]....
        /*03ac*/ 	.word	0xffffffff


	//   ....[14]....
        /*03b0*/ 	.word	0xffffffff


	//   ....[15]....
        /*03b4*/ 	.word	0xffffffff


	//   ....[16]....
        /*03b8*/ 	.word	0xffffffff


	//   ....[17]....
        /*03bc*/ 	.word	0xffffffff


	//   ....[18]....
        /*03c0*/ 	.word	0xffffffff


	//   ....[19]....
        /*03c4*/ 	.word	0xffffffff


	//   ....[20]....
        /*03c8*/ 	.word	0xffffffff


	//   ....[21]....
        /*03cc*/ 	.word	0xffffffff


	//   ....[22]....
        /*03d0*/ 	.word	0xffffffff


	//   ....[23]....
        /*03d4*/ 	.word	0xffffffff


	//   ....[24]....
        /*03d8*/ 	.word	0xffffffff


	//   ....[25]....
        /*03dc*/ 	.word	0xffffffff


	//   ....[26]....
        /*03e0*/ 	.word	0xffffffff


	//   ....[27]....
        /*03e4*/ 	.word	0xffffffff


	//   ....[28]....
        /*03e8*/ 	.word	0xffffffff


	//   ....[29]....
        /*03ec*/ 	.word	0xffffffff


	//   ....[30]....
        /*03f0*/ 	.word	0xffffffff


	//   ....[31]....
        /*03f4*/ 	.word	0xffffffff


	//   ....[32]....
        /*03f8*/ 	.word	0xffffffff


	//   ....[33]....
        /*03fc*/ 	.word	0xffffffff


	//   ....[34]....
        /*0400*/ 	.word	0xffffffff


	//   ....[35]....
        /*0404*/ 	.word	0xffffffff


	//   ....[36]....
        /*0408*/ 	.word	0xffffffff


	//   ....[37]....
        /*040c*/ 	.word	0xffffffff


	//   ....[38]....
        /*0410*/ 	.word	0xffffffff


	//   ....[39]....
        /*0414*/ 	.word	0xffffffff


	//   ....[40]....
        /*0418*/ 	.word	0xffffffff


	//   ....[41]....
        /*041c*/ 	.word	0xffffffff


	//   ....[42]....
        /*0420*/ 	.word	0xffffffff


	//   ....[43]....
        /*0424*/ 	.word	0xffffffff


	//   ....[44]....
        /*0428*/ 	.word	0xffffffff


	//   ....[45]....
        /*042c*/ 	.word	0xffffffff


	//   ....[46]....
        /*0430*/ 	.word	0xffffffff


	//   ....[47]....
        /*0434*/ 	.word	0xffffffff


	//   ....[48]....
        /*0438*/ 	.word	0xffffffff


	//   ....[49]....
        /*043c*/ 	.word	0xffffffff


	//   ....[50]....
        /*0440*/ 	.word	0xffffffff


	//   ....[51]....
        /*0444*/ 	.word	0xffffffff


	//   ....[52]....
        /*0448*/ 	.word	0xffffffff


	//   ....[53]....
        /*044c*/ 	.word	0xffffffff


	//   ....[54]....
        /*0450*/ 	.word	0xffffffff


	//   ....[55]....
        /*0454*/ 	.word	0xffffffff


	//   ....[56]....
        /*0458*/ 	.word	0xffffffff


	//   ....[57]....
        /*045c*/ 	.word	0xffffffff


	//   ....[58]....
        /*0460*/ 	.word	0xffffffff


	//   ....[59]....
        /*0464*/ 	.word	0xffffffff


	//   ....[60]....
        /*0468*/ 	.word	0xffffffff


	//   ....[61]....
        /*046c*/ 	.word	0xffffffff


	//   ....[62]....
        /*0470*/ 	.word	0xffffffff


	//   ....[63]....
        /*0474*/ 	.word	0xffffffff


	//   ....[64]....
        /*0478*/ 	.word	0xffffffff


	//   ....[65]....
        /*047c*/ 	.word	0xffffffff


	//   ....[66]....
        /*0480*/ 	.word	0xffffffff


	//   ....[67]....
        /*0484*/ 	.word	0xffffffff


	//   ....[68]....
        /*0488*/ 	.word	0xffffffff


	//   ....[69]....
        /*048c*/ 	.word	0xffffffff


	//   ....[70]....
        /*0490*/ 	.word	0xffffffff


	//   ....[71]....
        /*0494*/ 	.word	0xffffffff


	//   ....[72]....
        /*0498*/ 	.word	0xffffffff


	//   ....[73]....
        /*049c*/ 	.word	0xffffffff


	//   ....[74]....
        /*04a0*/ 	.word	0xffffffff


	//   ....[75]....
        /*04a4*/ 	.word	0xffffffff


	//   ....[76]....
        /*04a8*/ 	.word	0xffffffff


	//   ....[77]....
        /*04ac*/ 	.word	0xffffffff


	//   ....[78]....
        /*04b0*/ 	.word	0xffffffff


	//   ....[79]....
        /*04b4*/ 	.word	0xffffffff


	//   ....[80]....
        /*04b8*/ 	.word	0xffffffff


	//   ....[81]....
        /*04bc*/ 	.word	0xffffffff


	//   ....[82]....
        /*04c0*/ 	.word	0xffffffff


	//   ....[83]....
        /*04c4*/ 	.word	0xffffffff


	//   ....[84]....
        /*04c8*/ 	.word	0xffffffff


	//   ....[85]....
        /*04cc*/ 	.word	0xffffffff


	//   ....[86]....
        /*04d0*/ 	.word	0xffffffff


	//   ....[87]....
        /*04d4*/ 	.word	0xffffffff


	//   ....[88]....
        /*04d8*/ 	.word	0xffffffff


	//----- nvinfo : EIATTR_COOP_GROUP_INSTR_OFFSETS
	.align		4
.L_222:
        /*04dc*/ 	.byte	0x04, 0x28
        /*04de*/ 	.short	(.L_224 - .L_223)


	//   ....[0]....
.L_223:
        /*04e0*/ 	.word	0x00000090


	//   ....[1]....
        /*04e4*/ 	.word	0x00006730


	//   ....[2]....
        /*04e8*/ 	.word	0x00006740


	//   ....[3]....
        /*04ec*/ 	.word	0x00006870


	//   ....[4]....
        /*04f0*/ 	.word	0x000068a0


	//   ....[5]....
        /*04f4*/ 	.word	0x000069e0


	//   ....[6]....
        /*04f8*/ 	.word	0x00006a10


	//   ....[7]....
        /*04fc*/ 	.word	0x00006b70


	//   ....[8]....
        /*0500*/ 	.word	0x00006b90


	//   ....[9]....
        /*0504*/ 	.word	0x00007310


	//   ....[10]....
        /*0508*/ 	.word	0x00007330


	//   ....[11]....
        /*050c*/ 	.word	0x00007340


	//   ....[12]....
        /*0510*/ 	.word	0x00007350


	//   ....[13]....
        /*0514*/ 	.word	0x000078c0


	//   ....[14]....
        /*0518*/ 	.word	0x00007950


	//   ....[15]....
        /*051c*/ 	.word	0x00007a20


	//   ....[16]....
        /*0520*/ 	.word	0x00007a60


	//   ....[17]....
        /*0524*/ 	.word	0x0000a880


	//   ....[18]....
        /*0528*/ 	.word	0x0000a8a0


	//   ....[19]....
        /*052c*/ 	.word	0x0000a8b0


	//   ....[20]....
        /*0530*/ 	.word	0x0000a8c0


	//   ....[21]....
        /*0534*/ 	.word	0x0000ab40


	//   ....[22]....
        /*0538*/ 	.word	0x0000ad90


	//   ....[23]....
        /*053c*/ 	.word	0x0000ae00


	//   ....[24]....
        /*0540*/ 	.word	0x0000ae40


	//   ....[25]....
        /*0544*/ 	.word	0x0000f340


	//   ....[26]....
        /*0548*/ 	.word	0x0000f380


	//   ....[27]....
        /*054c*/ 	.word	0x0000f3b0


	//   ....[28]....
        /*0550*/ 	.word	0x0000f3e0


	//   ....[29]....
        /*0554*/ 	.word	0x0000fd60


	//   ....[30]....
        /*0558*/ 	.word	0x0000ff90


	//   ....[31]....
        /*055c*/ 	.word	0x0000ffc0


	//   ....[32]....
        /*0560*/ 	.word	0x00010150


	//   ....[33]....
        /*0564*/ 	.word	0x000104e0


	//   ....[34]....
        /*0568*/ 	.word	0x00010650


	//   ....[35]....
        /*056c*/ 	.word	0x00010680


	//   ....[36]....
        /*0570*/ 	.word	0x00010890


	//   ....[37]....
        /*0574*/ 	.word	0x00013540


	//   ....[38]....
        /*0578*/ 	.word	0x00013580


	//   ....[39]....
        /*057c*/ 	.word	0x000135c0


	//   ....[40]....
        /*0580*/ 	.word	0x000135f0


	//   ....[41]....
        /*0584*/ 	.word	0x00014190


	//   ....[42]....
        /*0588*/ 	.word	0x00014350


	//   ....[43]....
        /*058c*/ 	.word	0x000143a0


	//   ....[44]....
        /*0590*/ 	.word	0x00014420


	//   ....[45]....
        /*0594*/ 	.word	0x00014470


	//   ....[46]....
        /*0598*/ 	.word	0x00014580


	//   ....[47]....
        /*059c*/ 	.word	0x000146c0


	//   ....[48]....
        /*05a0*/ 	.word	0x00014870


	//   ....[49]....
        /*05a4*/ 	.word	0x00018130


	//   ....[50]....
        /*05a8*/ 	.word	0x000181b0


	//   ....[51]....
        /*05ac*/ 	.word	0x00018200


	//   ....[52]....
        /*05b0*/ 	.word	0x000182c0


	//   ....[53]....
        /*05b4*/ 	.word	0x000183e0


	//   ....[54]....
        /*05b8*/ 	.word	0x00018470


	//   ....[55]....
        /*05bc*/ 	.word	0x00018770


	//   ....[56]....
        /*05c0*/ 	.word	0x000188c0


	//   ....[57]....
        /*05c4*/ 	.word	0x0001aa40


	//   ....[58]....
        /*05c8*/ 	.word	0x0001aa50


	//   ....[59]....
        /*05cc*/ 	.word	0x0001aa60


	//   ....[60]....
        /*05d0*/ 	.word	0x0001aa70


	//   ....[61]....
        /*05d4*/ 	.word	0x0001aaa0


	//   ....[62]....
        /*05d8*/ 	.word	0x0001aac0


	//   ....[63]....
        /*05dc*/ 	.word	0x0001aae0


	//   ....[64]....
        /*05e0*/ 	.word	0x0001aaf0


	//   ....[65]....
        /*05e4*/ 	.word	0x0001c1c0


	//   ....[66]....
        /*05e8*/ 	.word	0x0001c1f0


	//   ....[67]....
        /*05ec*/ 	.word	0x0001c220


	//   ....[68]....
        /*05f0*/ 	.word	0x0001c240


	//   ....[69]....
        /*05f4*/ 	.word	0x0001c250


	//   ....[70]....
        /*05f8*/ 	.word	0x0001c260


	//   ....[71]....
        /*05fc*/ 	.word	0x0001c270


	//   ....[72]....
        /*0600*/ 	.word	0x0001c280


	//   ....[73]....
        /*0604*/ 	.word	0x0001c4a0


	//   ....[74]....
        /*0608*/ 	.word	0x0001c4b0


	//   ....[75]....
        /*060c*/ 	.word	0x0001c630


	//   ....[76]....
        /*0610*/ 	.word	0x0001c660


	//   ....[77]....
        /*0614*/ 	.word	0x0001c7b0


	//   ....[78]....
        /*0618*/ 	.word	0x0001c7e0


	//   ....[79]....
        /*061c*/ 	.word	0x0001c930


	//   ....[80]....
        /*0620*/ 	.word	0x0001c950


	//   ....[81]....
        /*0624*/ 	.word	0x0001d110


	//   ....[82]....
        /*0628*/ 	.word	0x0001d130


	//   ....[83]....
        /*062c*/ 	.word	0x0001d280


	//   ....[84]....
        /*0630*/ 	.word	0x0001d2b0


	//   ....[85]....
        /*0634*/ 	.word	0x0001d3e0


	//   ....[86]....
        /*0638*/ 	.word	0x0001d410


	//   ....[87]....
        /*063c*/ 	.word	0x0001d540


	//   ....[88]....
        /*0640*/ 	.word	0x0001d560


	//----- nvinfo : EIATTR_EXIT_INSTR_OFFSETS
	.align		4
.L_224:
        /*0644*/ 	.byte	0x04, 0x1c
        /*0646*/ 	.short	(.L_226 - .L_225)


	//   ....[0]....
.L_225:
        /*0648*/ 	.word	0x00000370


	//   ....[1]....
        /*064c*/ 	.word	0x0001c960


	//   ....[2]....
        /*0650*/ 	.word	0x0001ca30


	//   ....[3]....
        /*0654*/ 	.word	0x0001ca90


	//   ....[4]....
        /*0658*/ 	.word	0x0001d570


	//   ....[5]....
        /*065c*/ 	.word	0x0001d620


	//   ....[6]....
        /*0660*/ 	.word	0x0001d680


	//----- nvinfo : EIATTR_CTAIDZ_USED
	.align		4
.L_226:
        /*0664*/ 	.byte	0x01, 0x04
	.zero		2


	//----- nvinfo : EIATTR_MAX_THREADS
	.align		4
        /*0668*/ 	.byte	0x04, 0x05
        /*066a*/ 	.short	(.L_228 - .L_227)
.L_227:
        /*066c*/ 	.word	0x00000080
        /*0670*/ 	.word	0x00000001
        /*0674*/ 	.word	0x00000001


	//----- nvinfo : EIATTR_CRS_STACK_SIZE
	.align		4
.L_228:
        /*0678*/ 	.byte	0x04, 0x1e
        /*067a*/ 	.short	(.L_230 - .L_229)
.L_229:
        /*067c*/ 	.word	0x00000000
.L_230:


//--------------------- .nv.callgraph             --------------------------
	.section	.nv.callgraph,"",@"SHT_CUDA_CALLGRAPH"
	.align	4
	.sectionentsize	8
	.align		4
        /*0000*/ 	.word	0x00000000
	.align		4
        /*0004*/ 	.word	0xffffffff
	.align		4
        /*0008*/ 	.word	0x00000000
	.align		4
        /*000c*/ 	.word	0xfffffffe
	.align		4
        /*0010*/ 	.word	0x00000000
	.align		4
        /*0014*/ 	.word	0xfffffffd
	.align		4
        /*0018*/ 	.word	0x00000000
	.align		4
        /*001c*/ 	.word	0xfffffffc


//--------------------- .nv.rel.action            --------------------------
	.section	.nv.rel.action,"",@"SHT_CUDA_RELOCINFO"
	.align	8
	.sectionentsize	8
        /*0000*/ 	.byte	0x73, 0x00, 0x00, 0x00, 0x00, 0x00, 0x00, 0x00, 0x00, 0x00, 0x00, 0x11, 0x25, 0x00, 0x05, 0x36


//--------------------- .nv.constant4             --------------------------
	.section	.nv.constant4,"a",@progbits
	.align	8
	.align		8
.nv.constant4:
        /*0000*/ 	.dword	_ZN73_INTERNAL_8741fe0a_37_flash_fwd_hdim96_fp16_softcap_sm80_cu_ef95aea4_46864cuda3std3__45__cpo5beginE
	.align		8
        /*0008*/ 	.dword	_ZN73_INTERNAL_8741fe0a_37_flash_fwd_hdim96_fp16_softcap_sm80_cu_ef95aea4_46864cuda3std3__45__cpo3endE
	.align		8
        /*0010*/ 	.dword	_ZN73_INTERNAL_8741fe0a_37_flash_fwd_hdim96_fp16_softcap_sm80_cu_ef95aea4_46864cuda3std3__45__cpo6cbeginE
	.align		8
        /*0018*/ 	.dword	_ZN73_INTERNAL_8741fe0a_37_flash_fwd_hdim96_fp16_softcap_sm80_cu_ef95aea4_46864cuda3std3__45__cpo4cendE
	.align		8
        /*0020*/ 	.dword	_ZN73_INTERNAL_8741fe0a_37_flash_fwd_hdim96_fp16_softcap_sm80_cu_ef95aea4_46864cuda3std3__475_GLOBAL__N__8741fe0a_37_flash_fwd_hdim96_fp16_softcap_sm80_cu_ef95aea4_46866ignoreE
	.align		8
        /*0028*/ 	.dword	_ZN73_INTERNAL_8741fe0a_37_flash_fwd_hdim96_fp16_softcap_sm80_cu_ef95aea4_46864cuda3std3__419piecewise_constructE
	.align		8
        /*0030*/ 	.dword	_ZN73_INTERNAL_8741fe0a_37_flash_fwd_hdim96_fp16_softcap_sm80_cu_ef95aea4_46864cuda3std3__48in_placeE
	.align		8
        /*0038*/ 	.dword	_ZN73_INTERNAL_8741fe0a_37_flash_fwd_hdim96_fp16_softcap_sm80_cu_ef95aea4_46864cuda3std6ranges3__45__cpo4swapE
	.align		8
        /*0040*/ 	.dword	_ZN73_INTERNAL_8741fe0a_37_flash_fwd_hdim96_fp16_softcap_sm80_cu_ef95aea4_46864cuda3std6ranges3__45__cpo9iter_moveE
	.align		8
        /*0048*/ 	.dword	_ZN73_INTERNAL_8741fe0a_37_flash_fwd_hdim96_fp16_softcap_sm80_cu_ef95aea4_46864cute7productE
	.align		8
        /*0050*/ 	.dword	_ZN73_INTERNAL_8741fe0a_37_flash_fwd_hdim96_fp16_softcap_sm80_cu_ef95aea4_46864cute1_E


//--------------------- .nv.constant0._ZN7cutlass13device_kernelIN5flash19enable_sm80_to_sm89INS1_16FlashAttnFwdSm80INS1_25CollectiveMainloopFwdSm80ILi4ELi1ELb0EN4cute5tupleIJNS5_1CILi128EEENS7_ILi64EEENS7_ILi96EEEEEELi96ENS_6half_tEfNS_4arch4Sm80ELb0ELb0ELb1ELb0ELb0ELb0ELb1ELb0EEENS1_21CollectiveEpilogueFwdINS6_IJS8_SA_S9_EEENS6_IJNS7_ILi1EEESI_SI_EEESC_SE_Li128ELb0ELb1ELb0ELb0EEENS1_19SingleTileSchedulerILb0ELb0ELb1ELi128EEEEEEEEEvNT_6ParamsE --------------------------
	.section	.nv.constant0._ZN7cutlass13device_kernelIN5flash19enable_sm80_to_sm89INS1_16FlashAttnFwdSm80INS1_25CollectiveMainloopFwdSm80ILi4ELi1ELb0EN4cute5tupleIJNS5_1CILi128EEENS7_ILi64EEENS7_ILi96EEEEEELi96ENS_6half_tEfNS_4arch4Sm80ELb0ELb0ELb1ELb0ELb0ELb0ELb1ELb0EEENS1_21CollectiveEpilogueFwdINS6_IJS8_SA_S9_EEENS6_IJNS7_ILi1EEESI_SI_EEESC_SE_Li128ELb0ELb1ELb0ELb0EEENS1_19SingleTileSchedulerILb0ELb0ELb1ELi128EEEEEEEEEvNT_6ParamsE,"a",@progbits
	.sectionflags	@""
	.align	4
.nv.constant0._ZN7cutlass13device_kernelIN5flash19enable_sm80_to_sm89INS1_16FlashAttnFwdSm80INS1_25CollectiveMainloopFwdSm80ILi4ELi1ELb0EN4cute5tupleIJNS5_1CILi128EEENS7_ILi64EEENS7_ILi96EEEEEELi96ENS_6half_tEfNS_4arch4Sm80ELb0ELb0ELb1ELb0ELb0ELb0ELb1ELb0EEENS1_21CollectiveEpilogueFwdINS6_IJS8_SA_S9_EEENS6_IJNS7_ILi1EEESI_SI_EEESC_SE_Li128ELb0ELb1ELb0ELb0EEENS1_19SingleTileSchedulerILb0ELb0ELb1ELi128EEEEEEEEEvNT_6ParamsE:
	.zero		1400


//--------------------- .nv.constant0._ZN7cutlass13device_kernelIN5flash19enable_sm80_to_sm89INS1_16FlashAttnFwdSm80INS1_25CollectiveMainloopFwdSm80ILi4ELi1ELb0EN4cute5tupleIJNS5_1CILi128EEENS7_ILi64EEENS7_ILi96EEEEEELi96ENS_6half_tEfNS_4arch4Sm80ELb0ELb0ELb1ELb1ELb0ELb0ELb1ELb0EEENS1_21CollectiveEpilogueFwdINS6_IJS8_SA_S9_EEENS6_IJNS7_ILi1EEESI_SI_EEESC_SE_Li128ELb1ELb1ELb0ELb0EEENS1_19SingleTileSchedulerILb1ELb0ELb1ELi128EEEEEEEEEvNT_6ParamsE --------------------------
	.section	.nv.constant0._ZN7cutlass13device_kernelIN5flash19enable_sm80_to_sm89INS1_16FlashAttnFwdSm80INS1_25CollectiveMainloopFwdSm80ILi4ELi1ELb0EN4cute5tupleIJNS5_1CILi128EEENS7_ILi64EEENS7_ILi96EEEEEELi96ENS_6half_tEfNS_4arch4Sm80ELb0ELb0ELb1ELb1ELb0ELb0ELb1ELb0EEENS1_21CollectiveEpilogueFwdINS6_IJS8_SA_S9_EEENS6_IJNS7_ILi1EEESI_SI_EEESC_SE_Li128ELb1ELb1ELb0ELb0EEENS1_19SingleTileSchedulerILb1ELb0ELb1ELi128EEEEEEEEEvNT_6ParamsE,"a",@progbits
	.sectionflags	@""
	.align	4
.nv.constant0._ZN7cutlass13device_kernelIN5flash19enable_sm80_to_sm89INS1_16FlashAttnFwdSm80INS1_25CollectiveMainloopFwdSm80ILi4ELi1ELb0EN4cute5tupleIJNS5_1CILi128EEENS7_ILi64EEENS7_ILi96EEEEEELi96ENS_6half_tEfNS_4arch4Sm80ELb0ELb0ELb1ELb1ELb0ELb0ELb1ELb0EEENS1_21CollectiveEpilogueFwdINS6_IJS8_SA_S9_EEENS6_IJNS7_ILi1EEESI_SI_EEESC_SE_Li128ELb1ELb1ELb0ELb0EEENS1_19SingleTileSchedulerILb1ELb0ELb1ELi128EEEEEEEEEvNT_6ParamsE:
	.zero		1400


//--------------------- .nv.constant0._ZN7cutlass13device_kernelIN5flash19enable_sm80_to_sm89INS1_16FlashAttnFwdSm80INS1_25CollectiveMainloopFwdSm80ILi4ELi1ELb0EN4cute5tupleIJNS5_1CILi128EEENS7_ILi64EEENS7_ILi96EEEEEELi96ENS_6half_tEfNS_4arch4Sm80ELb0ELb0ELb1ELb1ELb0ELb1ELb1ELb0EEENS1_21CollectiveEpilogueFwdINS6_IJS8_SA_S9_EEENS6_IJNS7_ILi1EEESI_SI_EEESC_SE_Li128ELb1ELb1ELb0ELb0EEENS1_19SingleTileSchedulerILb1ELb0ELb1ELi128EEEEEEEEEvNT_6ParamsE --------------------------
	.section	.nv.constant0._ZN7cutlass13device_kernelIN5flash19enable_sm80_to_sm89INS1_16FlashAttnFwdSm80INS1_25CollectiveMainloopFwdSm80ILi4ELi1ELb0EN4cute5tupleIJNS5_1CILi128EEENS7_ILi64EEENS7_ILi96EEEEEELi96ENS_6half_tEfNS_4arch4Sm80ELb0ELb0ELb1ELb1ELb0ELb1ELb1ELb0EEENS1_21CollectiveEpilogueFwdINS6_IJS8_SA_S9_EEENS6_IJNS7_ILi1EEESI_SI_EEESC_SE_Li128ELb1ELb1ELb0ELb0EEENS1_19SingleTileSchedulerILb1ELb0ELb1ELi128EEEEEEEEEvNT_6ParamsE,"a",@progbits
	.sectionflags	@""
	.align	4
.nv.constant0._ZN7cutlass13device_kernelIN5flash19enable_sm80_to_sm89INS1_16FlashAttnFwdSm80INS1_25CollectiveMainloopFwdSm80ILi4ELi1ELb0EN4cute5tupleIJNS5_1CILi128EEENS7_ILi64EEENS7_ILi96EEEEEELi96ENS_6half_tEfNS_4arch4Sm80ELb0ELb0ELb1ELb1ELb0ELb1ELb1ELb0EEENS1_21CollectiveEpilogueFwdINS6_IJS8_SA_S9_EEENS6_IJNS7_ILi1EEESI_SI_EEESC_SE_Li128ELb1ELb1ELb0ELb0EEENS1_19SingleTileSchedulerILb1ELb0ELb1ELi128EEEEEEEEEvNT_6ParamsE:
	.zero		1400


//--------------------- .nv.constant0._ZN7cutlass13device_kernelIN5flash19enable_sm80_to_sm89INS1_16FlashAttnFwdSm80INS1_25CollectiveMainloopFwdSm80ILi4ELi1ELb0EN4cute5tupleIJNS5_1CILi128EEENS7_ILi48EEENS7_ILi96EEEEEELi96ENS_6half_tEfNS_4arch4Sm80ELb0ELb1ELb1ELb0ELb0ELb0ELb1ELb0EEENS1_21CollectiveEpilogueFwdINS6_IJS8_SA_S9_EEENS6_IJNS7_ILi1EEESI_SI_EEESC_SE_Li128ELb0ELb1ELb0ELb0EEENS1_19SingleTileSchedulerILb0ELb0ELb1ELi128EEEEEEEEEvNT_6ParamsE --------------------------
	.section	.nv.constant0._ZN7cutlass13device_kernelIN5flash19enable_sm80_to_sm89INS1_16FlashAttnFwdSm80INS1_25CollectiveMainloopFwdSm80ILi4ELi1ELb0EN4cute5tupleIJNS5_1CILi128EEENS7_ILi48EEENS7_ILi96EEEEEELi96ENS_6half_tEfNS_4arch4Sm80ELb0ELb1ELb1ELb0ELb0ELb0ELb1ELb0EEENS1_21CollectiveEpilogueFwdINS6_IJS8_SA_S9_EEENS6_IJNS7_ILi1EEESI_SI_EEESC_SE_Li128ELb0ELb1ELb0ELb0EEENS1_19SingleTileSchedulerILb0ELb0ELb1ELi128EEEEEEEEEvNT_6ParamsE,"a",@progbits
	.sectionflags	@""
	.align	4
.nv.constant0._ZN7cutlass13device_kernelIN5flash19enable_sm80_to_sm89INS1_16FlashAttnFwdSm80INS1_25CollectiveMainloopFwdSm80ILi4ELi1ELb0EN4cute5tupleIJNS5_1CILi128EEENS7_ILi48EEENS7_ILi96EEEEEELi96ENS_6half_tEfNS_4arch4Sm80ELb0ELb1ELb1ELb0ELb0ELb0ELb1ELb0EEENS1_21CollectiveEpilogueFwdINS6_IJS8_SA_S9_EEENS6_IJNS7_ILi1EEESI_SI_EEESC_SE_Li128ELb0ELb1ELb0ELb0EEENS1_19SingleTileSchedulerILb0ELb0ELb1ELi128EEEEEEEEEvNT_6ParamsE:
	.zero		1400


//--------------------- .nv.constant0._ZN7cutlass13device_kernelIN5flash19enable_sm80_to_sm89INS1_16FlashAttnFwdSm80INS1_25CollectiveMainloopFwdSm80ILi4ELi1ELb0EN4cute5tupleIJNS5_1CILi128EEENS7_ILi48EEENS7_ILi96EEEEEELi96ENS_6half_tEfNS_4arch4Sm80ELb0ELb1ELb1ELb1ELb0ELb0ELb1ELb0EEENS1_21CollectiveEpilogueFwdINS6_IJS8_SA_S9_EEENS6_IJNS7_ILi1EEESI_SI_EEESC_SE_Li128ELb1ELb1ELb0ELb0EEENS1_19SingleTileSchedulerILb1ELb0ELb1ELi128EEEEEEEEEvNT_6ParamsE --------------------------
	.section	.nv.constant0._ZN7cutlass13device_kernelIN5flash19enable_sm80_to_sm89INS1_16FlashAttnFwdSm80INS1_25CollectiveMainloopFwdSm80ILi4ELi1ELb0EN4cute5tupleIJNS5_1CILi128EEENS7_ILi48EEENS7_ILi96EEEEEELi96ENS_6half_tEfNS_4arch4Sm80ELb0ELb1ELb1ELb1ELb0ELb0ELb1ELb0EEENS1_21CollectiveEpilogueFwdINS6_IJS8_SA_S9_EEENS6_IJNS7_ILi1EEESI_SI_EEESC_SE_Li128ELb1ELb1ELb0ELb0EEENS1_19SingleTileSchedulerILb1ELb0ELb1ELi128EEEEEEEEEvNT_6ParamsE,"a",@progbits
	.sectionflags	@""
	.align	4
.nv.constant0._ZN7cutlass13device_kernelIN5flash19enable_sm80_to_sm89INS1_16FlashAttnFwdSm80INS1_25CollectiveMainloopFwdSm80ILi4ELi1ELb0EN4cute5tupleIJNS5_1CILi128EEENS7_ILi48EEENS7_ILi96EEEEEELi96ENS_6half_tEfNS_4arch4Sm80ELb0ELb1ELb1ELb1ELb0ELb0ELb1ELb0EEENS1_21CollectiveEpilogueFwdINS6_IJS8_SA_S9_EEENS6_IJNS7_ILi1EEESI_SI_EEESC_SE_Li128ELb1ELb1ELb0ELb0EEENS1_19SingleTileSchedulerILb1ELb0ELb1ELi128EEEEEEEEEvNT_6ParamsE:
	.zero		1400


//--------------------- .nv.constant0._ZN7cutlass13device_kernelIN5flash19enable_sm80_to_sm89INS1_16FlashAttnFwdSm80INS1_25CollectiveMainloopFwdSm80ILi4ELi1ELb0EN4cute5tupleIJNS5_1CILi128EEENS7_ILi48EEENS7_ILi96EEEEEELi96ENS_6half_tEfNS_4arch4Sm80ELb0ELb1ELb1ELb1ELb0ELb1ELb1ELb0EEENS1_21CollectiveEpilogueFwdINS6_IJS8_SA_S9_EEENS6_IJNS7_ILi1EEESI_SI_EEESC_SE_Li128ELb1ELb1ELb0ELb0EEENS1_19SingleTileSchedulerILb1ELb0ELb1ELi128EEEEEEEEEvNT_6ParamsE --------------------------
	.section	.nv.constant0._ZN7cutlass13device_kernelIN5flash19enable_sm80_to_sm89INS1_16FlashAttnFwdSm80INS1_25CollectiveMainloopFwdSm80ILi4ELi1ELb0EN4cute5tupleIJNS5_1CILi128EEENS7_ILi48EEENS7_ILi96EEEEEELi96ENS_6half_tEfNS_4arch4Sm80ELb0ELb1ELb1ELb1ELb0ELb1ELb1ELb0EEENS1_21CollectiveEpilogueFwdINS6_IJS8_SA_S9_EEENS6_IJNS7_ILi1EEESI_SI_EEESC_SE_Li128ELb1ELb1ELb0ELb0EEENS1_19SingleTileSchedulerILb1ELb0ELb1ELi128EEEEEEEEEvNT_6ParamsE,"a",@progbits
	.sectionflags	@""
	.align	4
.nv.constant0._ZN7cutlass13device_kernelIN5flash19enable_sm80_to_sm89INS1_16FlashAttnFwdSm80INS1_25CollectiveMainloopFwdSm80ILi4ELi1ELb0EN4cute5tupleIJNS5_1CILi128EEENS7_ILi48EEENS7_ILi96EEEEEELi96ENS_6half_tEfNS_4arch4Sm80ELb0ELb1ELb1ELb1ELb0ELb1ELb1ELb0EEENS1_21CollectiveEpilogueFwdINS6_IJS8_SA_S9_EEENS6_IJNS7_ILi1EEESI_SI_EEESC_SE_Li128ELb1ELb1ELb0ELb0EEENS1_19SingleTileSchedulerILb1ELb0ELb1ELi128EEEEEEEEEvNT_6ParamsE:
	.zero		1400


//--------------------- .nv.constant0._ZN7cutlass13device_kernelIN5flash19enable_sm80_to_sm89INS1_16FlashAttnFwdSm80INS1_25CollectiveMainloopFwdSm80ILi4ELi1ELb0EN4cute5tupleIJNS5_1CILi128EEENS7_ILi64EEENS7_ILi96EEEEEELi96ENS_6half_tEfNS_4arch4Sm80ELb1ELb0ELb1ELb0ELb0ELb0ELb1ELb0EEENS1_21CollectiveEpilogueFwdINS6_IJS8_SA_S9_EEENS6_IJNS7_ILi1EEESI_SI_EEESC_SE_Li128ELb0ELb1ELb0ELb0EEENS1_30DynamicPersistentTileSchedulerILi128ELi128ELb0ELb1ELb0EEEEEEEEEvNT_6ParamsE --------------------------
	.section	.nv.constant0._ZN7cutlass13device_kernelIN5flash19enable_sm80_to_sm89INS1_16FlashAttnFwdSm80INS1_25CollectiveMainloopFwdSm80ILi4ELi1ELb0EN4cute5tupleIJNS5_1CILi128EEENS7_ILi64EEENS7_ILi96EEEEEELi96ENS_6half_tEfNS_4arch4Sm80ELb1ELb0ELb1ELb0ELb0ELb0ELb1ELb0EEENS1_21CollectiveEpilogueFwdINS6_IJS8_SA_S9_EEENS6_IJNS7_ILi1EEESI_SI_EEESC_SE_Li128ELb0ELb1ELb0ELb0EEENS1_30DynamicPersistentTileSchedulerILi128ELi128ELb0ELb1ELb0EEEEEEEEEvNT_6ParamsE,"a",@progbits
	.sectionflags	@""
	.align	4
.nv.constant0._ZN7cutlass13device_kernelIN5flash19enable_sm80_to_sm89INS1_16FlashAttnFwdSm80INS1_25CollectiveMainloopFwdSm80ILi4ELi1ELb0EN4cute5tupleIJNS5_1CILi128EEENS7_ILi64EEENS7_ILi96EEEEEELi96ENS_6half_tEfNS_4arch4Sm80ELb1ELb0ELb1ELb0ELb0ELb0ELb1ELb0EEENS1_21CollectiveEpilogueFwdINS6_IJS8_SA_S9_EEENS6_IJNS7_ILi1EEESI_SI_EEESC_SE_Li128ELb0ELb1ELb0ELb0EEENS1_30DynamicPersistentTileSchedulerILi128ELi128ELb0ELb1ELb0EEEEEEEEEvNT_6ParamsE:
	.zero		1416


//--------------------- .nv.constant0._ZN7cutlass13device_kernelIN5flash19enable_sm80_to_sm89INS1_16FlashAttnFwdSm80INS1_25CollectiveMainloopFwdSm80ILi4ELi1ELb0EN4cute5tupleIJNS5_1CILi128EEENS7_ILi64EEENS7_ILi96EEEEEELi96ENS_6half_tEfNS_4arch4Sm80ELb1ELb0ELb1ELb1ELb0ELb0ELb1ELb0EEENS1_21CollectiveEpilogueFwdINS6_IJS8_SA_S9_EEENS6_IJNS7_ILi1EEESI_SI_EEESC_SE_Li128ELb1ELb1ELb0ELb0EEENS1_19SingleTileSchedulerILb1ELb0ELb1ELi128EEEEEEEEEvNT_6ParamsE --------------------------
	.section	.nv.constant0._ZN7cutlass13device_kernelIN5flash19enable_sm80_to_sm89INS1_16FlashAttnFwdSm80INS1_25CollectiveMainloopFwdSm80ILi4ELi1ELb0EN4cute5tupleIJNS5_1CILi128EEENS7_ILi64EEENS7_ILi96EEEEEELi96ENS_6half_tEfNS_4arch4Sm80ELb1ELb0ELb1ELb1ELb0ELb0ELb1ELb0EEENS1_21CollectiveEpilogueFwdINS6_IJS8_SA_S9_EEENS6_IJNS7_ILi1EEESI_SI_EEESC_SE_Li128ELb1ELb1ELb0ELb0EEENS1_19SingleTileSchedulerILb1ELb0ELb1ELi128EEEEEEEEEvNT_6ParamsE,"a",@progbits
	.sectionflags	@""
	.align	4
.nv.constant0._ZN7cutlass13device_kernelIN5flash19enable_sm80_to_sm89INS1_16FlashAttnFwdSm80INS1_25CollectiveMainloopFwdSm80ILi4ELi1ELb0EN4cute5tupleIJNS5_1CILi128EEENS7_ILi64EEENS7_ILi96EEEEEELi96ENS_6half_tEfNS_4arch4Sm80ELb1ELb0ELb1ELb1ELb0ELb0ELb1ELb0EEENS1_21CollectiveEpilogueFwdINS6_IJS8_SA_S9_EEENS6_IJNS7_ILi1EEESI_SI_EEESC_SE_Li128ELb1ELb1ELb0ELb0EEENS1_19SingleTileSchedulerILb1ELb0ELb1ELi128EEEEEEEEEvNT_6ParamsE:
	.zero		1400


//--------------------- .nv.constant0._ZN7cutlass13device_kernelIN5flash19enable_sm80_to_sm89INS1_16FlashAttnFwdSm80INS1_25CollectiveMainloopFwdSm80ILi4ELi1ELb0EN4cute5tupleIJNS5_1CILi128EEENS7_ILi64EEENS7_ILi96EEEEEELi96ENS_6half_tEfNS_4arch4Sm80ELb1ELb0ELb1ELb1ELb0ELb1ELb1ELb0EEENS1_21CollectiveEpilogueFwdINS6_IJS8_SA_S9_EEENS6_IJNS7_ILi1EEESI_SI_EEESC_SE_Li128ELb1ELb1ELb0ELb0EEENS1_19SingleTileSchedulerILb1ELb0ELb1ELi128EEEEEEEEEvNT_6ParamsE --------------------------
	.section	.nv.constant0._ZN7cutlass13device_kernelIN5flash19enable_sm80_to_sm89INS1_16FlashAttnFwdSm80INS1_25CollectiveMainloopFwdSm80ILi4ELi1ELb0EN4cute5tupleIJNS5_1CILi128EEENS7_ILi64EEENS7_ILi96EEEEEELi96ENS_6half_tEfNS_4arch4Sm80ELb1ELb0ELb1ELb1ELb0ELb1ELb1ELb0EEENS1_21CollectiveEpilogueFwdINS6_IJS8_SA_S9_EEENS6_IJNS7_ILi1EEESI_SI_EEESC_SE_Li128ELb1ELb1ELb0ELb0EEENS1_19SingleTileSchedulerILb1ELb0ELb1ELi128EEEEEEEEEvNT_6ParamsE,"a",@progbits
	.sectionflags	@""
	.align	4
.nv.constant0._ZN7cutlass13device_kernelIN5flash19enable_sm80_to_sm89INS1_16FlashAttnFwdSm80INS1_25CollectiveMainloopFwdSm80ILi4ELi1ELb0EN4cute5tupleIJNS5_1CILi128EEENS7_ILi64EEENS7_ILi96EEEEEELi96ENS_6half_tEfNS_4arch4Sm80ELb1ELb0ELb1ELb1ELb0ELb1ELb1ELb0EEENS1_21CollectiveEpilogueFwdINS6_IJS8_SA_S9_EEENS6_IJNS7_ILi1EEESI_SI_EEESC_SE_Li128ELb1ELb1ELb0ELb0EEENS1_19SingleTileSchedulerILb1ELb0ELb1ELi128EEEEEEEEEvNT_6ParamsE:
	.zero		1400


//--------------------- .text._ZN7cutlass13device_kernelIN5flash19enable_sm80_to_sm89INS1_16FlashAttnFwdSm80INS1_25CollectiveMainloopFwdSm80ILi4ELi1ELb0EN4cute5tupleIJNS5_1CILi128EEENS7_ILi64EEENS7_ILi96EEEEEELi96ENS_6half_tEfNS_4arch4Sm80ELb0ELb0ELb1ELb0ELb0ELb0ELb1ELb0EEENS1_21CollectiveEpilogueFwdINS6_IJS8_SA_S9_EEENS6_IJNS7_ILi1EEESI_SI_EEESC_SE_Li128ELb0ELb1ELb0ELb0EEENS1_19SingleTileSchedulerILb0ELb0ELb1ELi128EEEEEEEEEvNT_6ParamsE --------------------------
	.section	.text._ZN7cutlass13device_kernelIN5flash19enable_sm80_to_sm89INS1_16FlashAttnFwdSm80INS1_25CollectiveMainloopFwdSm80ILi4ELi1ELb0EN4cute5tupleIJNS5_1CILi128EEENS7_ILi64EEENS7_ILi96EEEEEELi96ENS_6half_tEfNS_4arch4Sm80ELb0ELb0ELb1ELb0ELb0ELb0ELb1ELb0EEENS1_21CollectiveEpilogueFwdINS6_IJS8_SA_S9_EEENS6_IJNS7_ILi1EEESI_SI_EEESC_SE_Li128ELb0ELb1ELb0ELb0EEENS1_19SingleTileSchedulerILb0ELb0ELb1ELi128EEEEEEEEEvNT_6ParamsE,"ax",@progbits
	.sectioninfo	@"SHI_REGISTERS=255"
	.align	128
.text._ZN7cutlass13device_kernelIN5flash19enable_sm80_to_sm89INS1_16FlashAttnFwdSm80INS1_25CollectiveMainloopFwdSm80ILi4ELi1ELb0EN4cute5tupleIJNS5_1CILi128EEENS7_ILi64EEENS7_ILi96EEEEEELi96ENS_6half_tEfNS_4arch4Sm80ELb0ELb0ELb1ELb0ELb0ELb0ELb1ELb0EEENS1_21CollectiveEpilogueFwdINS6_IJS8_SA_S9_EEENS6_IJNS7_ILi1EEESI_SI_EEESC_SE_Li128ELb0ELb1ELb0ELb0EEENS1_19SingleTileSchedulerILb0ELb0ELb1ELi128EEEEEEEEEvNT_6ParamsE:
        .type           _ZN7cutlass13device_kernelIN5flash19enable_sm80_to_sm89INS1_16FlashAttnFwdSm80INS1_25CollectiveMainloopFwdSm80ILi4ELi1ELb0EN4cute5tupleIJNS5_1CILi128EEENS7_ILi64EEENS7_ILi96EEEEEELi96ENS_6half_tEfNS_4arch4Sm80ELb0ELb0ELb1ELb0ELb0ELb0ELb1ELb0EEENS1_21CollectiveEpilogueFwdINS6_IJS8_SA_S9_EEENS6_IJNS7_ILi1EEESI_SI_EEESC_SE_Li128ELb0ELb1ELb0ELb0EEENS1_19SingleTileSchedulerILb0ELb0ELb1ELi128EEEEEEEEEvNT_6ParamsE,@function
        .size           _ZN7cutlass13device_kernelIN5flash19enable_sm80_to_sm89INS1_16FlashAttnFwdSm80INS1_25CollectiveMainloopFwdSm80ILi4ELi1ELb0EN4cute5tupleIJNS5_1CILi128EEENS7_ILi64EEENS7_ILi96EEEEEELi96ENS_6half_tEfNS_4arch4Sm80ELb0ELb0ELb1ELb0ELb0ELb0ELb1ELb0EEENS1_21CollectiveEpilogueFwdINS6_IJS8_SA_S9_EEENS6_IJNS7_ILi1EEESI_SI_EEESC_SE_Li128ELb0ELb1ELb0ELb0EEENS1_19SingleTileSchedulerILb0ELb0ELb1ELi128EEEEEEEEEvNT_6ParamsE,(.L_x_754 - _ZN7cutlass13device_kernelIN5flash19enable_sm80_to_sm89INS1_16FlashAttnFwdSm80INS1_25CollectiveMainloopFwdSm80ILi4ELi1ELb0EN4cute5tupleIJNS5_1CILi128EEENS7_ILi64EEENS7_ILi96EEEEEELi96ENS_6half_tEfNS_4arch4Sm80ELb0ELb0ELb1ELb0ELb0ELb0ELb1ELb0EEENS1_21CollectiveEpilogueFwdINS6_IJS8_SA_S9_EEENS6_IJNS7_ILi1EEESI_SI_EEESC_SE_Li128ELb0ELb1ELb0ELb0EEENS1_19SingleTileSchedulerILb0ELb0ELb1ELi128EEEEEEEEEvNT_6ParamsE)
        .other          _ZN7cutlass13device_kernelIN5flash19enable_sm80_to_sm89INS1_16FlashAttnFwdSm80INS1_25CollectiveMainloopFwdSm80ILi4ELi1ELb0EN4cute5tupleIJNS5_1CILi128EEENS7_ILi64EEENS7_ILi96EEEEEELi96ENS_6half_tEfNS_4arch4Sm80ELb0ELb0ELb1ELb0ELb0ELb0ELb1ELb0EEENS1_21CollectiveEpilogueFwdINS6_IJS8_SA_S9_EEENS6_IJNS7_ILi1EEESI_SI_EEESC_SE_Li128ELb0ELb1ELb0ELb0EEENS1_19SingleTileSchedulerILb0ELb0ELb1ELi128EEEEEEEEEvNT_6ParamsE,@"STO_CUDA_ENTRY STV_DEFAULT"
_ZN7cutlass13device_kernelIN5flash19enable_sm80_to_sm89INS1_16FlashAttnFwdSm80INS1_25CollectiveMainloopFwdSm80ILi4ELi1ELb0EN4cute5tupleIJNS5_1CILi128EEENS7_ILi64EEENS7_ILi96EEEEEELi96ENS_6half_tEfNS_4arch4Sm80ELb0ELb0ELb1ELb0ELb0ELb0ELb1ELb0EEENS1_21CollectiveEpilogueFwdINS6_IJS8_SA_S9_EEENS6_IJNS7_ILi1EEESI_SI_EEESC_SE_Li128ELb0ELb1ELb0ELb0EEENS1_19SingleTileSchedulerILb0ELb0ELb1ELi128EEEEEEEEEvNT_6ParamsE:
[----:B------:R-:W-:-:S03]  /*0000*/  MOV R1, c[0x0][0x28] ;  /* 0x00000a0000017a02 */ /* 0x000fc60000000f00 */
[----:B------:R-:W1:Y:S01]  /*0010*/  S2UR UR8, SR_CTAID.Z ;  /* 0x00000000000879c3 */ /* 0x000e620000002700 */
[----:B------:R-:W-:Y:S02]  /*0020*/  IADD3 R1, R1, -0x50, RZ ;  /* 0xffffffb001017810 */ /* 0x000fe40007ffe0ff */
[----:B-1----:R-:W-:-:S13]  /*0030*/  ISETP.LE.AND P0, PT, RZ, UR8, PT ;  /* 0x00000008ff007c0c */ /* 0x002fda000bf03270 */
[----:B------:R-:W-:Y:S05]  /*0040*/  @!P0 EXIT ;  /* 0x000000000000894d */ /* 0x000fea0003800000 */
[----:B------:R-:W-:Y:S02]  /*0050*/  ULDC.64 UR4, c[0x0][0x340] ;  /* 0x0000d00000047ab9 */ /* 0x000fe40000000a00 */
[----:B------:R-:W-:Y:S02]  /*0060*/  UISETP.NE.U32.AND UP0, UPT, URZ, UR4, UPT ;  /* 0x000000043f00728c */ /* 0x000fe4000bf05070 */
[----:B------:R-:W-:Y:S02]  /*0070*/  ULDC.64 UR6, c[0x0][0x340] ;  /* 0x0000d00000067ab9 */ /* 0x000fe40000000a00 */
[----:B------:R-:W-:Y:S02]  /*0080*/  UISETP.NE.AND.EX UP0, UPT, URZ, UR5, UPT, UP0 ;  /* 0x000000053f00728c */ /* 0x000fe4000bf05300 */
[----:B------:R-:W-:-:S04]  /*0090*/  ULDC.64 UR16, c[0x0][0x118] ;  /* 0x0000460000107ab9 */ /* 0x000fc80000000a00 */
[----:B------:R-:W-:-:S05]  /*00a0*/  PLOP3.LUT P0, PT, PT, PT, UP0, 0x80, 0x0 ;  /* 0x000000000000781c */ /* 0x000fca0003f0f008 */
[----:B------:R-:W-:Y:S02]  /*00b0*/  @UP0 UMOV UR4, 0x4 ;  /* 0x0000000400040882 */ /* 0x000fe40000000000 */
[----:B------:R-:W-:-:S06]  /*00c0*/  @UP0 UIMAD.WIDE UR4, UR8, UR4, UR6 ;  /* 0x00000004080402a5 */ /* 0x000fcc000f8e0206 */
[----:B------:R-:W-:Y:S02]  /*00d0*/  IMAD.U32 R2, RZ, RZ, UR4 ;  /* 0x00000004ff027e24 */ /* 0x000fe4000f8e00ff */
[----:B------:R-:W-:Y:S01]  /*00e0*/  IMAD.U32 R3, RZ, RZ, UR5 ;  /* 0x00000005ff037e24 */ /* 0x000fe2000f8e00ff */
[----:B------:R-:W1:Y:S01]  /*00f0*/  S2R R23, SR_TID.X ;  /* 0x0000000000177919 */ /* 0x000e620000002100 */
[----:B------:R-:W2:Y:S03]  /*0100*/  S2UR UR23, SR_CTAID.Y ;  /* 0x00000000001779c3 */ /* 0x000ea60000002600 */
[----:B------:R-:W3:Y:S01]  /*0110*/  S2R R9, SR_CTAID.X ;  /* 0x0000000000097919 */ /* 0x000ee20000002500 */
[----:B------:R-:W-:Y:S01]  /*0120*/  IMAD.MOV.U32 R12, RZ, RZ, c[0x0][0x2c4] ;  /* 0x0000b100ff0c7624 */ /* 0x000fe200078e00ff */
[----:B------:R-:W-:Y:S02]  /*0130*/  ULDC.64 UR4, c[0x0][0x1b8] ;  /* 0x00006e0000047ab9 */ /* 0x000fe40000000a00 */
[----:B------:R4:W5:Y:S01]  /*0140*/  @P0 LDG.E R16, [R2.64] ;  /* 0x0000001002100981 */ /* 0x000962000c1e1900 */
[----:B------:R-:W-:Y:S01]  /*0150*/  USHF.R.S32.HI UR7, URZ, 0x1f, UR8 ;  /* 0x0000001f3f077899 */ /* 0x000fe20008011408 */
[C---:B------:R-:W-:Y:S01]  /*0160*/  ISETP.NE.AND P1, PT, R12.reuse, 0x1, PT ;  /* 0x000000010c00780c */ /* 0x040fe20003f25270 */
[----:B------:R-:W-:Y:S01]  /*0170*/  IMAD R12, R12, c[0x0][0x168], RZ ;  /* 0x00005a000c0c7a24 */ /* 0x000fe200078e02ff */
[----:B-1----:R-:W-:Y:S01]  /*0180*/  SHF.R.S32.HI R18, RZ, 0x1f, R23 ;  /* 0x0000001fff127819 */ /* 0x002fe20000011417 */
[----:B--2---:R-:W-:-:S02]  /*0190*/  USHF.R.S32.HI UR26, URZ, 0x1f, UR23 ;  /* 0x0000001f3f1a7899 */ /* 0x004fc40008011417 */
[----:B------:R-:W-:Y:S01]  /*01a0*/  UIMAD.WIDE.U32 UR10, UR23, UR4, URZ ;  /* 0x00000004170a72a5 */ /* 0x000fe2000f8e003f */
[CC--:B------:R-:W-:Y:S01]  /*01b0*/  LEA.HI R8, R18.reuse, R23.reuse, RZ, 0x2 ;  /* 0x0000001712087211 */ /* 0x0c0fe200078f10ff */
[----:B------:R-:W-:Y:S01]  /*01c0*/  UIMAD UR6, UR26, UR4, URZ ;  /* 0x000000041a0672a4 */ /* 0x000fe2000f8e023f */
[-C--:B------:R-:W-:Y:S02]  /*01d0*/  LEA.HI R20, R18, R23.reuse, RZ, 0x3 ;  /* 0x0000001712147211 */ /* 0x080fe400078f18ff */
[----:B------:R-:W-:Y:S01]  /*01e0*/  LOP3.LUT R0, R8, 0xfffffffc, RZ, 0xc0, !PT ;  /* 0xfffffffc08007812 */ /* 0x000fe200078ec0ff */
[----:B------:R-:W-:Y:S01]  /*01f0*/  UIMAD UR6, UR23, UR5, UR6 ;  /* 0x00000005170672a4 */ /* 0x000fe2000f8e0206 */
[----:B------:R-:W-:Y:S02]  /*0200*/  SHF.R.S32.HI R22, RZ, 0x2, R8 ;  /* 0x00000002ff167819 */ /* 0x000fe40000011408 */
[----:B------:R-:W-:Y:S01]  /*0210*/  ULDC.64 UR4, c[0x0][0x1c0] ;  /* 0x0000700000047ab9 */ /* 0x000fe20000000a00 */
[----:B------:R-:W-:Y:S01]  /*0220*/  IMAD.IADD R7, R23, 0x1, -R0 ;  /* 0x0000000117077824 */ /* 0x000fe200078e0a00 */
[----:B------:R-:W-:Y:S01]  /*0230*/  UIADD3 UR11, UR11, UR6, URZ ;  /* 0x000000060b0b7290 */ /* 0x000fe2000fffe03f */
[--C-:B---3--:R-:W-:Y:S01]  /*0240*/  IMAD R19, R9, 0x80, R22.reuse ;  /* 0x0000008009137824 */ /* 0x108fe200078e0216 */
[----:B------:R-:W-:Y:S01]  /*0250*/  UIMAD UR6, UR7, UR4, URZ ;  /* 0x00000004070672a4 */ /* 0x000fe2000f8e023f */
[C---:B------:R-:W-:Y:S01]  /*0260*/  IMAD R0, R7.reuse, 0x20, R22 ;  /* 0x0000002007007824 */ /* 0x040fe200078e0216 */
[----:B------:R-:W-:Y:S01]  /*0270*/  UIMAD.WIDE.U32 UR10, UR8, UR4, UR10 ;  /* 0x00000004080a72a5 */ /* 0x000fe2000f8e000a */
[----:B------:R-:W-:Y:S01]  /*0280*/  IMAD.SHL.U32 R234, R7, 0x8, RZ ;  /* 0x0000000807ea7824 */ /* 0x000fe200078e00ff */
[----:B------:R-:W-:Y:S01]  /*0290*/  UIMAD UR5, UR8, UR5, UR6 ;  /* 0x00000005080572a4 */ /* 0x000fe2000f8e0206 */
[----:B------:R-:W-:Y:S01]  /*02a0*/  IMAD R6, R9, 0x80, R0 ;  /* 0x0000008009067824 */ /* 0x000fe200078e0200 */
[-C--:B------:R-:W-:Y:S01]  /*02b0*/  LEA.HI R28, R18, R23.reuse, RZ, 0x5 ;  /* 0x00000017121c7211 */ /* 0x080fe200078f28ff */
[----:B------:R-:W-:Y:S01]  /*02c0*/  ULDC UR6, c[0x0][0x1d0] ;  /* 0x0000740000067ab9 */ /* 0x000fe20000000800 */
[----:B----4-:R-:W-:Y:S01]  /*02d0*/  IMAD.U32 R3, RZ, RZ, UR11 ;  /* 0x0000000bff037e24 */ /* 0x010fe2000f8e00ff */
[----:B------:R-:W-:Y:S01]  /*02e0*/  UIADD3 UR5, UR11, UR5, URZ ;  /* 0x000000050b057290 */ /* 0x000fe2000fffe03f */
[----:B------:R-:W-:Y:S01]  /*02f0*/  @P1 IMAD.HI.U32 R0, R6, c[0x0][0x2c8], RZ ;  /* 0x0000b20006001a27 */ /* 0x000fe200078e00ff */
[----:B------:R1:W-:Y:S01]  /*0300*/  STL [R1+0x48], R6 ;  /* 0x0000480601007387 */ /* 0x0003e20000100800 */
[----:B------:R-:W-:Y:S01]  /*0310*/  UIADD3 UR4, UR6, 0x3f, URZ ;  /* 0x0000003f06047890 */ /* 0x000fe2000fffe03f */
[----:B------:R-:W-:Y:S01]  /*0320*/  SHF.R.S32.HI R24, RZ, 0x5, R28 ;  /* 0x00000005ff187819 */ /* 0x000fe2000001141c */
[----:B------:R-:W-:Y:S01]  /*0330*/  IMAD.MOV.U32 R4, RZ, RZ, R6 ;  /* 0x000000ffff047224 */ /* 0x000fe200078e0006 */
[----:B------:R-:W-:Y:S01]  /*0340*/  @P1 SHF.R.U32.HI R4, RZ, c[0x0][0x2cc], R0 ;  /* 0x0000b300ff041a19 */ /* 0x000fe20000011600 */
[----:B------:R-:W-:Y:S01]  /*0350*/  IMAD.U32 R2, RZ, RZ, UR10 ;  /* 0x0000000aff027e24 */ /* 0x000fe2000f8e00ff */
[----:B------:R-:W-:Y:S01]  /*0360*/  USHF.R.S32.HI UR21, URZ, 0x1f, UR4 ;  /* 0x0000001f3f157899 */ /* 0x000fe20008011404 */
[----:B------:R-:W-:Y:S01]  /*0370*/  IMAD.U32 R3, RZ, RZ, UR5 ;  /* 0x00000005ff037e24 */ /* 0x000fe2000f8e00ff */
[--C-:B------:R-:W-:Y:S01]  /*0380*/  SHF.R.S32.HI R0, RZ, 0x1f, R4.reuse ;  /* 0x0000001fff007819 */ /* 0x100fe20000011404 */
[----:B------:R-:W-:Y:S01]  /*0390*/  IMAD.MOV R5, RZ, RZ, -R4 ;  /* 0x000000ffff057224 */ /* 0x000fe200078e0a04 */
[----:B------:R-:W-:Y:S01]  /*03a0*/  IADD3 R26, R234, 0x20, RZ ;  /* 0x00000020ea1a7810 */ /* 0x000fe20007ffe0ff */
[----:B------:R-:W-:Y:S01]  /*03b0*/  IMAD.WIDE.U32 R2, R4, c[0x0][0x1b0], R2 ;  /* 0x00006c0004027a25 */ /* 0x000fe200078e0002 */
[----:B------:R-:W-:Y:S01]  /*03c0*/  IADD3 R25, R234, 0x40, RZ ;  /* 0x00000040ea197810 */ /* 0x000fe20007ffe0ff */
[----:B------:R-:W-:Y:S01]  /*03d0*/  ULEA.HI UR21, UR21, UR4, URZ, 0x6 ;  /* 0x0000000415157291 */ /* 0x000fe2000f8f303f */
[----:B------:R-:W-:Y:S01]  /*03e0*/  SHF.R.S32.HI R29, RZ, 0x1f, R234 ;  /* 0x0000001fff1d7819 */ /* 0x000fe200000114ea */
[----:B------:R-:W-:Y:S01]  /*03f0*/  IMAD R0, R0, c[0x0][0x1b0], RZ ;  /* 0x00006c0000007a24 */ /* 0x000fe200078e02ff */
[----:B------:R-:W-:Y:S01]  /*0400*/  ISETP.GE.AND P6, PT, R234, c[0x0][0x198], PT ;  /* 0x00006600ea007a0c */ /* 0x000fe20003fc6270 */
[----:B------:R-:W-:Y:S01]  /*0410*/  IMAD R5, R5, c[0x0][0x2c4], R6 ;  /* 0x0000b10005057a24 */ /* 0x000fe200078e0206 */
[----:B------:R-:W-:Y:S01]  /*0420*/  ULEA.HI.SX32 UR22, UR21, 0xffffffff, 0x1a ;  /* 0xffffffff15167891 */ /* 0x000fe2000f8fd23f */
[----:B------:R-:W-:Y:S01]  /*0430*/  IMAD R0, R4, c[0x0][0x1b4], R0 ;  /* 0x00006d0004007a24 */ /* 0x000fe200078e0200 */
[----:B------:R-:W-:Y:S01]  /*0440*/  ISETP.GE.AND P5, PT, R26, c[0x0][0x198], PT ;  /* 0x000066001a007a0c */ /* 0x000fe20003fa6270 */
[----:B------:R-:W-:Y:S01]  /*0450*/  ULDC.64 UR4, c[0x0][0x1e8] ;  /* 0x00007a0000047ab9 */ /* 0x000fe20000000a00 */
[----:B------:R-:W-:Y:S01]  /*0460*/  SHF.R.S32.HI R4, RZ, 0x1f, R5 ;  /* 0x0000001fff047819 */ /* 0x000fe20000011405 */
[----:B------:R-:W-:Y:S01]  /*0470*/  IMAD.IADD R3, R3, 0x1, R0 ;  /* 0x0000000103037824 */ /* 0x000fe200078e0200 */
[----:B------:R-:W-:Y:S01]  /*0480*/  IADD3 R9, -R22, c[0x0][0x1d0], RZ ;  /* 0x0000740016097a10 */ /* 0x000fe20007ffe1ff */
[----:B------:R-:W-:Y:S01]  /*0490*/  IMAD.U32 R15, RZ, RZ, UR22 ;  /* 0x00000016ff0f7e24 */ /* 0x000fe2000f8e00ff */
[----:B-1----:R-:W-:Y:S01]  /*04a0*/  SHF.R.S32.HI R6, RZ, 0x3, R20 ;  /* 0x00000003ff067819 */ /* 0x002fe20000011414 */
[----:B------:R-:W-:Y:S01]  /*04b0*/  IMAD R0, R4, c[0x0][0x1a8], RZ ;  /* 0x00006a0004007a24 */ /* 0x000fe200078e02ff */
[----:B------:R-:W-:Y:S01]  /*04c0*/  SHF.R.S32.HI R21, RZ, 0x1f, R22 ;  /* 0x0000001fff157819 */ /* 0x000fe20000011416 */
[C---:B------:R-:W-:Y:S01]  /*04d0*/  IMAD.WIDE.U32 R2, R5.reuse, c[0x0][0x1a8], R2 ;  /* 0x00006a0005027a25 */ /* 0x040fe200078e0002 */
[----:B------:R-:W-:Y:S01]  /*04e0*/  UIMAD UR9, UR26, UR4, URZ ;  /* 0x000000041a0972a4 */ /* 0x000fe2000f8e023f */
[----:B------:R-:W-:Y:S01]  /*04f0*/  LEA.HI R18, R18, R23, RZ, 0x4 ;  /* 0x0000001712127211 */ /* 0x000fe200078f20ff */
[----:B------:R-:W-:Y:S01]  /*0500*/  UIMAD.WIDE.U32 UR14, UR23, UR4, URZ ;  /* 0x00000004170e72a5 */ /* 0x000fe2000f8e003f */
[----:B------:R-:W-:Y:S01]  /*0510*/  IMAD.SHL.U32 R4, R6, 0x40, RZ ;  /* 0x0000004006047824 */ /* 0x000fe200078e00ff */
[----:B------:R-:W-:Y:S01]  /*0520*/  LEA R14, P1, R2, c[0x0][0x160], 0x1 ;  /* 0x00005800020e7a11 */ /* 0x000fe200078208ff */
[----:B------:R-:W-:Y:S01]  /*0530*/  IMAD R6, R5, c[0x0][0x1ac], R0 ;  /* 0x00006b0005067a24 */ /* 0x000fe200078e0200 */
[----:B------:R-:W-:Y:S01]  /*0540*/  UIMAD UR9, UR23, UR5, UR9 ;  /* 0x00000005170972a4 */ /* 0x000fe2000f8e0209 */
[----:B------:R-:W-:Y:S01]  /*0550*/  IMAD R15, R15, -0x40, R9 ;  /* 0xffffffc00f0f7824 */ /* 0x000fe200078e0209 */
[----:B------:R-:W-:Y:S01]  /*0560*/  LOP3.LUT R0, R4, 0xc0, RZ, 0xc0, !PT ;  /* 0x000000c004007812 */ /* 0x000fe200078ec0ff */
[----:B------:R-:W-:Y:S01]  /*0570*/  IMAD.WIDE.U32 R30, R22, c[0x0][0x1e0], RZ ;  /* 0x00007800161e7a25 */ /* 0x000fe200078e00ff */
[----:B------:R-:W-:Y:S01]  /*0580*/  UIADD3 UR9, UR15, UR9, URZ ;  /* 0x000000090f097290 */ /* 0x000fe2000fffe03f */
[----:B------:R-:W-:Y:S01]  /*0590*/  STL [R1+0x40], R19 ;  /* 0x0000401301007387 */ /* 0x000fe20000100800 */
[----:B------:R-:W-:Y:S01]  /*05a0*/  SHF.R.U32.HI R5, RZ, 0x3, R0 ;  /* 0x00000003ff057819 */ /* 0x000fe20000011600 */
[----:B------:R-:W-:Y:S01]  /*05b0*/  ULDC.64 UR4, c[0x0][0x1f0] ;  /* 0x00007c0000047ab9 */ /* 0x000fe20000000a00 */
[----:B------:R-:W-:Y:S01]  /*05c0*/  LOP3.LUT R4, R0, 0x18, R234, 0xf8, !PT ;  /* 0x0000001800047812 */ /* 0x000fe200078ef8ea */
[----:B------:R-:W-:Y:S01]  /*05d0*/  IMAD.IADD R0, R3, 0x1, R6 ;  /* 0x0000000103007824 */ /* 0x000fe200078e0206 */
[----:B------:R-:W-:Y:S01]  /*05e0*/  IADD3 R6, R19, 0x20, RZ ;  /* 0x0000002013067810 */ /* 0x000fe20007ffe0ff */
[----:B------:R-:W-:Y:S01]  /*05f0*/  USHF.R.S32.HI UR20, URZ, 0x1f, UR22 ;  /* 0x0000001f3f147899 */ /* 0x000fe20008011416 */
[----:B------:R-:W-:-:S02]  /*0600*/  LOP3.LUT R3, R4, R5, RZ, 0x3c, !PT ;  /* 0x0000000504037212 */ /* 0x000fc400078e3cff */
[----:B------:R-:W-:Y:S01]  /*0610*/  LEA.HI.X R13, R2, c[0x0][0x164], R0, 0x1, P1 ;  /* 0x00005900020d7a11 */ /* 0x000fe200008f0c00 */
[----:B------:R-:W1:Y:S01]  /*0620*/  SHFL.IDX PT, R4, R14, RZ, 0x1c1f ;  /* 0x001c1fff0e047589 */ /* 0x000e6200000e0000 */
[----:B------:R-:W-:Y:S02]  /*0630*/  LEA.HI R0, R8, R22, RZ, 0x1 ;  /* 0x0000001608007211 */ /* 0x000fe400078f08ff */
[CC--:B------:R-:W-:Y:S01]  /*0640*/  ISETP.GE.AND P1, PT, R19.reuse, R12.reuse, PT ;  /* 0x0000000c1300720c */ /* 0x0c0fe20003f26270 */
[----:B------:R-:W2:Y:S01]  /*0650*/  SHFL.IDX PT, R5, R13, RZ, 0x1c1f ;  /* 0x001c1fff0d057589 */ /* 0x000ea200000e0000 */
[----:B------:R-:W-:Y:S02]  /*0660*/  LOP3.LUT R0, R0, 0x7fffffe, RZ, 0xc0, !PT ;  /* 0x07fffffe00007812 */ /* 0x000fe400078ec0ff */
[----:B------:R-:W-:Y:S02]  /*0670*/  IADD3 R2, R19, 0x40, RZ ;  /* 0x0000004013027810 */ /* 0x000fe40007ffe0ff */
[-C--:B------:R-:W-:Y:S01]  /*0680*/  ISETP.GE.AND P3, PT, R6, R12.reuse, PT ;  /* 0x0000000c0600720c */ /* 0x080fe20003f66270 */
[----:B------:R-:W-:Y:S01]  /*0690*/  IMAD.IADD R0, R22, 0x1, -R0 ;  /* 0x0000000116007824 */ /* 0x000fe200078e0a00 */
[----:B------:R-:W-:-:S02]  /*06a0*/  ISETP.GE.AND P2, PT, R2, R12, PT ;  /* 0x0000000c0200720c */ /* 0x000fc40003f46270 */
[----:B------:R-:W3:Y:S01]  /*06b0*/  SHFL.IDX PT, R2, R14, 0x1, 0x1c1f ;  /* 0x003c1f000e027f89 */ /* 0x000ee200000e0000 */
[----:B------:R-:W-:Y:S02]  /*06c0*/  IMAD R0, R24, 0x8, R0 ;  /* 0x0000000818007824 */ /* 0x000fe400078e0200 */
[----:B------:R-:W-:Y:S02]  /*06d0*/  @!P1 SHF.R.S32.HI R7, RZ, 0x1f, R26 ;  /* 0x0000001fff079819 */ /* 0x000fe4000001141a */
[----:B------:R-:W-:Y:S01]  /*06e0*/  IMAD.U32 R151, R0, 0x20, R3 ;  /* 0x0000002000977824 */ /* 0x000fe200078e0003 */
[----:B------:R-:W-:Y:S01]  /*06f0*/  @!P1 SHF.R.S32.HI R0, RZ, 0x1f, R25 ;  /* 0x0000001fff009819 */ /* 0x000fe20000011419 */
[----:B------:R-:W4:Y:S01]  /*0700*/  SHFL.IDX PT, R3, R13, 0x1, 0x1c1f ;  /* 0x003c1f000d037f89 */ /* 0x000f2200000e0000 */
[----:B------:R-:W-:Y:S02]  /*0710*/  @!P1 LEA.HI R8, R7, R26, RZ, 0x3 ;  /* 0x0000001a07089211 */ /* 0x000fe400078f18ff */
[----:B------:R-:W-:Y:S01]  /*0720*/  @!P1 LEA.HI R0, R0, R25, RZ, 0x3 ;  /* 0x0000001900009211 */ /* 0x000fe200078f18ff */
[----:B------:R-:W-:Y:S01]  /*0730*/  STL [R1+0x44], R151 ;  /* 0x0000449701007387 */ /* 0x000fe20000100800 */
[----:B-1----:R-:W-:-:S02]  /*0740*/  @!P1 LEA R6, P4, R234, R4, 0x1 ;  /* 0x00000004ea069211 */ /* 0x002fc400078808ff */
[----:B------:R-:W-:Y:S01]  /*0750*/  @!P1 LOP3.LUT R8, R8, 0xfffffff8, RZ, 0xc0, !PT ;  /* 0xfffffff808089812 */ /* 0x000fe200078ec0ff */
[----:B------:R1:W-:Y:S01]  /*0760*/  STL.64 [R1+0x38], R30 ;  /* 0x0000381e01007387 */ /* 0x0003e20000100a00 */
[----:B--2---:R-:W-:Y:S02]  /*0770*/  @!P1 LEA.HI.X R7, R234, R5, R29, 0x1, P4 ;  /* 0x00000005ea079211 */ /* 0x004fe400020f0c1d */
[----:B------:R-:W-:Y:S01]  /*0780*/  ISETP.GE.AND P4, PT, R25, c[0x0][0x198], PT ;  /* 0x0000660019007a0c */ /* 0x000fe20003f86270 */
[----:B------:R-:W-:Y:S01]  /*0790*/  @!P1 IMAD.WIDE R8, R8, 0x2, R4 ;  /* 0x0000000208089825 */ /* 0x000fe200078e0204 */
[----:B------:R-:W-:Y:S02]  /*07a0*/  @!P1 LOP3.LUT R10, R0, 0xfffffff8, RZ, 0xc0, !PT ;  /* 0xfffffff8000a9812 */ /* 0x000fe400078ec0ff */
[----:B------:R-:W-:Y:S01]  /*07b0*/  @!P3 SHF.R.S32.HI R11, RZ, 0x1f, R25 ;  /* 0x0000001fff0bb819 */ /* 0x000fe20000011419 */
[----:B------:R-:W-:Y:S02]  /*07c0*/  @!P1 IMAD.SHL.U32 R0, R151, 0x2, RZ ;  /* 0x0000000297009824 */ /* 0x000fe400078e00ff */
[----:B------:R-:W-:Y:S01]  /*07d0*/  @!P1 IMAD.WIDE R4, R10, 0x2, R4 ;  /* 0x000000020a049825 */ /* 0x000fe200078e0204 */
[----:B------:R-:W-:-:S02]  /*07e0*/  @!P3 SHF.R.S32.HI R10, RZ, 0x1f, R26 ;  /* 0x0000001fff0ab819 */ /* 0x000fc4000001141a */
[----:B------:R2:W-:Y:S04]  /*07f0*/  @!P1 LDGSTS.E.BYPASS.LTC128B.128 [R0+0x6100], [R6.64], !P6 ;  /* 0x0610000006009fae */ /* 0x0005e8000f101d50 */
[----:B------:R1:W-:Y:S04]  /*0800*/  @!P1 LDGSTS.E.BYPASS.LTC128B.128 [R0+0x8100], [R8.64], !P5 ;  /* 0x0810000008009fae */ /* 0x0003e8000e901d50 */
[----:B------:R3:W-:Y:S01]  /*0810*/  @!P1 LDGSTS.E.BYPASS.LTC128B.128 [R0+0xa100], [R4.64], !P4 ;  /* 0x0a10000004009fae */ /* 0x0007e2000e101d50 */
[----:B--2---:R-:W-:Y:S02]  /*0820*/  @!P3 LEA.HI R6, R10, R26, RZ, 0x3 ;  /* 0x0000001a0a06b211 */ /* 0x004fe400078f18ff */
[----:B-1----:R-:W-:-:S02]  /*0830*/  @!P3 LEA.HI R8, R11, R25, RZ, 0x3 ;  /* 0x000000190b08b211 */ /* 0x002fc400078f18ff */
[----:B------:R-:W-:Y:S02]  /*0840*/  @!P3 LOP3.LUT R6, R6, 0xfffffff8, RZ, 0xc0, !PT ;  /* 0xfffffff80606b812 */ /* 0x000fe400078ec0ff */
[----:B---3--:R-:W-:Y:S01]  /*0850*/  @!P3 LEA R4, P1, R234, R2, 0x1 ;  /* 0x00000002ea04b211 */ /* 0x008fe200078208ff */
[----:B------:R-:W-:Y:S01]  /*0860*/  @!P3 IMAD.SHL.U32 R0, R151, 0x2, RZ ;  /* 0x000000029700b824 */ /* 0x000fe200078e00ff */
[----:B------:R-:W-:Y:S01]  /*0870*/  @!P3 LOP3.LUT R8, R8, 0xfffffff8, RZ, 0xc0, !PT ;  /* 0xfffffff80808b812 */ /* 0x000fe200078ec0ff */
[----:B----4-:R-:W-:Y:S01]  /*0880*/  @!P3 IMAD.WIDE R6, R6, 0x2, R2 ;  /* 0x000000020606b825 */ /* 0x010fe200078e0202 */
[----:B------:R-:W-:-:S03]  /*0890*/  @!P3 LEA.HI.X R5, R234, R3, R29, 0x1, P1 ;  /* 0x00000003ea05b211 */ /* 0x000fc600008f0c1d */
[----:B------:R-:W-:Y:S01]  /*08a0*/  @!P3 IMAD.WIDE R2, R8, 0x2, R2 ;  /* 0x000000020802b825 */ /* 0x000fe200078e0202 */
[----:B------:R-:W-:Y:S01]  /*08b0*/  SHF.R.S32.HI R8, RZ, 0x4, R18 ;  /* 0x00000004ff087819 */ /* 0x000fe20000011412 */
[----:B------:R1:W-:Y:S04]  /*08c0*/  @!P3 LDGSTS.E.BYPASS.LTC128B.128 [R0+0x6900], [R4.64], !P6 ;  /* 0x069000000400bfae */ /* 0x0003e8000f101d50 */
[----:B------:R2:W-:Y:S04]  /*08d0*/  @!P3 LDGSTS.E.BYPASS.LTC128B.128 [R0+0x8900], [R6.64], !P5 ;  /* 0x089000000600bfae */ /* 0x0005e8000e901d50 */
[----:B------:R3:W-:Y:S04]  /*08e0*/  @!P3 LDGSTS.E.BYPASS.LTC128B.128 [R0+0xa900], [R2.64], !P4 ;  /* 0x0a9000000200bfae */ /* 0x0007e8000e101d50 */
[----:B-1----:R-:W1:Y:S01]  /*08f0*/  SHFL.IDX PT, R4, R14, 0x2, 0x1c1f ;  /* 0x005c1f000e047f89 */ /* 0x002e6200000e0000 */
[----:B--2---:R-:W-:-:S03]  /*0900*/  LOP3.LUT R6, R20, 0xfffffff8, RZ, 0xc0, !PT ;  /* 0xfffffff814067812 */ /* 0x004fc600078ec0ff */
[----:B------:R-:W2:Y:S01]  /*0910*/  SHFL.IDX PT, R5, R13, 0x2, 0x1c1f ;  /* 0x005c1f000d057f89 */ /* 0x000ea200000e0000 */
[----:B------:R-:W-:Y:S01]  /*0920*/  LEA.HI R7, R18, R8, RZ, 0x1 ;  /* 0x0000000812077211 */ /* 0x000fe200078f08ff */
[----:B---3--:R-:W-:Y:S01]  /*0930*/  IMAD R2, R21, c[0x0][0x1e0], RZ ;  /* 0x0000780015027a24 */ /* 0x008fe200078e02ff */
[----:B------:R-:W-:Y:S01]  /*0940*/  IADD3 R3, R19, 0x60, RZ ;  /* 0x0000006013037810 */ /* 0x000fe20007ffe0ff */
[----:B------:R-:W-:Y:S01]  /*0950*/  IMAD.IADD R0, R23, 0x1, -R6 ;  /* 0x0000000117007824 */ /* 0x000fe200078e0a06 */
[----:B------:R-:W-:Y:S01]  /*0960*/  LOP3.LUT R7, R7, 0xfffffffe, RZ, 0xc0, !PT ;  /* 0xfffffffe07077812 */ /* 0x000fe200078ec0ff */
[----:B------:R-:W-:Y:S01]  /*0970*/  IMAD R2, R22, c[0x0][0x1e4], R2 ;  /* 0x0000790016027a24 */ /* 0x000fe200078e0202 */
[----:B------:R-:W-:Y:S02]  /*0980*/  ISETP.GE.AND P3, PT, R3, R12, PT ;  /* 0x0000000c0300720c */ /* 0x000fe40003f66270 */
[----:B------:R-:W-:Y:S01]  /*0990*/  LEA.HI R17, R0, R0, RZ, 0x1 ;  /* 0x0000000000117211 */ /* 0x000fe200078f08ff */
[----:B------:R-:W-:Y:S01]  /*09a0*/  IMAD.IADD R2, R31, 0x1, R2 ;  /* 0x000000011f027824 */ /* 0x000fe200078e0202 */
[----:B------:R-:W-:Y:S01]  /*09b0*/  SHFL.IDX PT, R3, R13, 0x3, 0x1c1f ;  /* 0x007c1f000d037f89 */ /* 0x000fe200000e0000 */
[----:B------:R-:W-:Y:S01]  /*09c0*/  IMAD.IADD R12, R8, 0x1, -R7 ;  /* 0x00000001080c7824 */ /* 0x000fe200078e0a07 */
[----:B------:R-:W-:-:S02]  /*09d0*/  LOP3.LUT R6, R17, 0x7fffffe, RZ, 0xc0, !PT ;  /* 0x07fffffe11067812 */ /* 0x000fc400078ec0ff */
[----:B------:R3:W-:Y:S03]  /*09e0*/  STL [R1+0x30], R2 ;  /* 0x0000300201007387 */ /* 0x0007e60000100800 */
[----:B------:R-:W-:Y:S01]  /*09f0*/  IMAD.IADD R19, R0, 0x1, -R6 ;  /* 0x0000000100137824 */ /* 0x000fe200078e0a06 */
[----:B------:R-:W-:-:S04]  /*0a00*/  @!P2 SHF.R.S32.HI R0, RZ, 0x1f, R25 ;  /* 0x0000001fff00a819 */ /* 0x000fc80000011419 */
[----:B------:R-:W-:-:S04]  /*0a10*/  @!P2 LEA.HI R0, R0, R25, RZ, 0x3 ;  /* 0x000000190000a211 */ /* 0x000fc800078f18ff */
[----:B------:R-:W-:Y:S01]  /*0a20*/  @!P2 LOP3.LUT R10, R0, 0xfffffff8, RZ, 0xc0, !PT ;  /* 0xfffffff8000aa812 */ /* 0x000fe200078ec0ff */
[----:B------:R-:W-:Y:S01]  /*0a30*/  @!P2 IMAD.SHL.U32 R0, R151, 0x2, RZ ;  /* 0x000000029700a824 */ /* 0x000fe200078e00ff */
[----:B-----5:R4:W5:Y:S02]  /*0a40*/  @P0 R2UR UR24, R16 ;  /* 0x00000000101803c2 */ /* 0x02096400000e0000 */
[----:B----4-:R-:W-:Y:S01]  /*0a50*/  IADD3 R16, P1, P0, R30, UR14, R234 ;  /* 0x0000000e1e107c10 */ /* 0x010fe2000f83e0ea */
[----:B-----5:R-:W-:Y:S01]  /*0a60*/  @UP0 USHF.R.S32.HI UR25, URZ, 0x1f, UR24 ;  /* 0x0000001f3f190899 */ /* 0x020fe20008011418 */
[----:B------:R-:W-:Y:S02]  /*0a70*/  IMAD.WIDE.U32 R30, R22, c[0x0][0x208], RZ ;  /* 0x00008200161e7a25 */ /* 0x000fe400078e00ff */
[--C-:B------:R-:W-:Y:S01]  /*0a80*/  IADD3.X R11, R2, UR9, R29.reuse, P1, P0 ;  /* 0x00000009020b7c10 */ /* 0x100fe20008fe041d */
[----:B------:R-:W-:Y:S01]  /*0a90*/  @!UP0 UMOV UR24, UR8 ;  /* 0x0000000800188c82 */ /* 0x000fe20008000000 */
[----:B---3--:R-:W-:Y:S01]  /*0aa0*/  @!P2 SHF.R.S32.HI R2, RZ, 0x1f, R26 ;  /* 0x0000001fff02a819 */ /* 0x008fe2000001141a */
[----:B------:R-:W-:Y:S01]  /*0ab0*/  UIMAD.WIDE.U32 UR12, UR24, UR4, URZ ;  /* 0x00000004180c72a5 */ /* 0x000fe2000f8e003f */
[----:B-1----:R-:W-:Y:S01]  /*0ac0*/  @!P2 LEA R6, P0, R234, R4, 0x1 ;  /* 0x00000004ea06a211 */ /* 0x002fe200078008ff */
[----:B------:R-:W-:Y:S01]  /*0ad0*/  @!UP0 UMOV UR25, UR7 ;  /* 0x0000000700198c82 */ /* 0x000fe20008000000 */
[----:B------:R-:W-:Y:S01]  /*0ae0*/  @!P2 LEA.HI R8, R2, R26, RZ, 0x3 ;  /* 0x0000001a0208a211 */ /* 0x000fe200078f18ff */
[----:B------:R-:W-:Y:S01]  /*0af0*/  UIMAD UR8, UR25, UR4, URZ ;  /* 0x00000004190872a4 */ /* 0x000fe2000f8e023f */
[----:B------:R-:W1:Y:S01]  /*0b00*/  SHFL.IDX PT, R2, R14, 0x3, 0x1c1f ;  /* 0x007c1f000e027f89 */ /* 0x000e6200000e0000 */
[----:B--2---:R-:W-:Y:S01]  /*0b10*/  @!P2 LEA.HI.X R7, R234, R5, R29, 0x1, P0 ;  /* 0x00000005ea07a211 */ /* 0x004fe200000f0c1d */
[----:B------:R-:W-:Y:S01]  /*0b20*/  UMOV UR7, 0x6 ;  /* 0x0000000600077882 */ /* 0x000fe20000000000 */
[----:B------:R-:W-:Y:S01]  /*0b30*/  @!P2 LOP3.LUT R8, R8, 0xfffffff8, RZ, 0xc0, !PT ;  /* 0xfffffff80808a812 */ /* 0x000fe200078ec0ff */
[----:B------:R-:W-:Y:S01]  /*0b40*/  UIMAD UR8, UR24, UR5, UR8 ;  /* 0x00000005180872a4 */ /* 0x000fe2000f8e0208 */
[C---:B------:R-:W-:Y:S01]  /*0b50*/  ISETP.GE.AND P1, PT, R15.reuse, 0x1, PT ;  /* 0x000000010f00780c */ /* 0x040fe20003f26270 */
[----:B------:R2:W-:Y:S01]  /*0b60*/  @!P2 LDGSTS.E.BYPASS.LTC128B.128 [R0+0x7100], [R6.64], !P6 ;  /* 0x071000000600afae */ /* 0x0005e2000f101d50 */
[----:B------:R-:W-:Y:S01]  /*0b70*/  ULDC.64 UR4, c[0x0][0x1e0] ;  /* 0x0000780000047ab9 */ /* 0x000fe20000000a00 */
[--C-:B------:R-:W-:Y:S01]  /*0b80*/  @!P2 IMAD.WIDE R8, R8, 0x2, R4.reuse ;  /* 0x000000020808a825 */ /* 0x100fe200078e0204 */
[----:B------:R-:W-:Y:S01]  /*0b90*/  UIADD3 UR8, UR13, UR8, URZ ;  /* 0x000000080d087290 */ /* 0x000fe2000fffe03f */
[----:B------:R-:W-:Y:S01]  /*0ba0*/  ISETP.GE.AND P0, PT, R15, 0x21, PT ;  /* 0x000000210f00780c */ /* 0x000fe20003f06270 */
[----:B------:R-:W-:Y:S01]  /*0bb0*/  USHF.L.U32 UR19, UR4, 0x6, URZ ;  /* 0x0000000604137899 */ /* 0x000fe2000800063f */
[----:B------:R-:W-:Y:S01]  /*0bc0*/  @!P2 IMAD.WIDE R4, R10, 0x2, R4 ;  /* 0x000000020a04a825 */ /* 0x000fe200078e0204 */
[----:B------:R3:W-:Y:S01]  /*0bd0*/  @!P2 LDGSTS.E.BYPASS.LTC128B.128 [R0+0x9100], [R8.64], !P5 ;  /* 0x091000000800afae */ /* 0x0007e2000e901d50 */
[----:B------:R-:W-:Y:S01]  /*0be0*/  USHF.L.U64.HI UR18, UR4, UR7, UR5 ;  /* 0x0000000704127299 */ /* 0x000fe20008010205 */
[----:B------:R-:W-:Y:S01]  /*0bf0*/  LOP3.LUT R10, R18, 0xfffffff0, RZ, 0xc0, !PT ;  /* 0xfffffff0120a7812 */ /* 0x000fe200078ec0ff */
[----:B------:R-:W-:Y:S01]  /*0c00*/  USHF.L.U32 UR11, UR4, 0x5, URZ ;  /* 0x00000005040b7899 */ /* 0x000fe2000800063f */
[----:B------:R3:W-:Y:S01]  /*0c10*/  @!P2 LDGSTS.E.BYPASS.LTC128B.128 [R0+0xb100], [R4.64], !P4 ;  /* 0x0b1000000400afae */ /* 0x0007e2000e101d50 */
[----:B------:R-:W-:Y:S01]  /*0c20*/  UIMAD UR10, UR18, UR22, URZ ;  /* 0x00000016120a72a4 */ /* 0x000fe2000f8e023f */
[----:B------:R-:W-:Y:S01]  /*0c30*/  IMAD.U32 R141, RZ, RZ, UR19 ;  /* 0x00000013ff8d7e24 */ /* 0x000fe2000f8e00ff */
[----:B------:R-:W-:-:S02]  /*0c40*/  UISETP.GE.AND UP0, UPT, UR6, 0x1, UPT ;  /* 0x000000010600788c */ /* 0x000fc4000bf06270 */
[----:B------:R-:W-:Y:S01]  /*0c50*/  UIMAD UR10, UR20, UR19, UR10 ;  /* 0x00000013140a72a4 */ /* 0x000fe2000f8e020a */
[----:B--2---:R-:W-:Y:S02]  /*0c60*/  @!P3 SHF.R.S32.HI R6, RZ, 0x1f, R26 ;  /* 0x0000001fff06b819 */ /* 0x004fe4000001141a */
[----:B------:R-:W-:Y:S02]  /*0c70*/  @!P3 SHF.R.S32.HI R7, RZ, 0x1f, R25 ;  /* 0x0000001fff07b819 */ /* 0x000fe40000011419 */
[----:B---3--:R-:W-:Y:S02]  /*0c80*/  @!P3 LEA.HI R0, R6, R26, RZ, 0x3 ;  /* 0x0000001a0600b211 */ /* 0x008fe400078f18ff */
[----:B------:R-:W-:Y:S02]  /*0c90*/  @!P3 LEA.HI R5, R7, R25, RZ, 0x3 ;  /* 0x000000190705b211 */ /* 0x000fe400078f18ff */
[----:B-1----:R-:W-:Y:S02]  /*0ca0*/  @!P3 LEA R4, P2, R234, R2, 0x1 ;  /* 0x00000002ea04b211 */ /* 0x002fe400078408ff */
[----:B------:R-:W-:-:S02]  /*0cb0*/  @!P3 LOP3.LUT R0, R0, 0xfffffff8, RZ, 0xc0, !PT ;  /* 0xfffffff80000b812 */ /* 0x000fc400078ec0ff */
[----:B------:R-:W-:Y:S02]  /*0cc0*/  @!P3 LOP3.LUT R8, R5, 0xfffffff8, RZ, 0xc0, !PT ;  /* 0xfffffff80508b812 */ /* 0x000fe400078ec0ff */
[----:B------:R-:W-:Y:S01]  /*0cd0*/  @!P3 LEA.HI.X R5, R234, R3, R29, 0x1, P2 ;  /* 0x00000003ea05b211 */ /* 0x000fe200010f0c1d */
[----:B------:R-:W-:Y:S01]  /*0ce0*/  @!P3 IMAD.WIDE R6, R0, 0x2, R2 ;  /* 0x000000020006b825 */ /* 0x000fe200078e0202 */
[----:B------:R-:W-:-:S03]  /*0cf0*/  IADD3 R152, P2, R16, UR12, RZ ;  /* 0x0000000c10987c10 */ /* 0x000fc6000ff5e0ff */
[----:B------:R-:W-:Y:S01]  /*0d00*/  @!P3 IMAD.SHL.U32 R0, R151, 0x2, RZ ;  /* 0x000000029700b824 */ /* 0x000fe200078e00ff */
[----:B------:R-:W-:Y:S01]  /*0d10*/  IADD3.X R153, R11, UR8, RZ, P2, !PT ;  /* 0x000000080b997c10 */ /* 0x000fe200097fe4ff */
[----:B------:R-:W-:-:S03]  /*0d20*/  @!P3 IMAD.WIDE R8, R8, 0x2, R2 ;  /* 0x000000020808b825 */ /* 0x000fc600078e0202 */
[----:B------:R1:W-:Y:S01]  /*0d30*/  @!P3 LDGSTS.E.BYPASS.LTC128B.128 [R0+0x7900], [R4.64], !P6 ;  /* 0x079000000400bfae */ /* 0x0003e2000f101d50 */
[----:B------:R-:W-:Y:S01]  /*0d40*/  IMAD.WIDE.U32 R2, R141, UR22, R152 ;  /* 0x000000168d027c25 */ /* 0x000fe2000f8e0098 */
[----:B------:R-:W-:Y:S02]  /*0d50*/  ISETP.GE.AND P6, PT, R234, c[0x0][0x1d4], PT ;  /* 0x00007500ea007a0c */ /* 0x000fe40003fc6270 */
[----:B------:R2:W-:Y:S04]  /*0d60*/  @!P3 LDGSTS.E.BYPASS.LTC128B.128 [R0+0x9900], [R6.64], !P5 ;  /* 0x099000000600bfae */ /* 0x0005e8000e901d50 */
[----:B------:R3:W-:Y:S01]  /*0d70*/  @!P3 LDGSTS.E.BYPASS.LTC128B.128 [R0+0xb900], [R8.64], !P4 ;  /* 0x0b9000000800bfae */ /* 0x0007e2000e101d50 */
[----:B------:R-:W-:-:S03]  /*0d80*/  ISETP.GE.AND P4, PT, R25, c[0x0][0x1d4], PT ;  /* 0x0000750019007a0c */ /* 0x000fc60003f86270 */
[----:B------:R-:W0:Y:S04]  /*0d90*/  LDGDEPBAR ;  /* 0x00000000000079af */ /* 0x000e280000000000 */
[----:B------:R-:W-:Y:S04]  /*0da0*/  STL.64 [R1+0x8], R152 ;  /* 0x0000089801007387 */ /* 0x000fe80000100a00 */
[----:B------:R-:W-:Y:S04]  /*0db0*/  STL.64 [R1+0x28], R30 ;  /* 0x0000281e01007387 */ /* 0x000fe80000100a00 */
[----:B------:R-:W-:Y:S01]  /*0dc0*/  BAR.SYNC.DEFER_BLOCKING 0x0 ;  /* 0x0000000000007b1d */ /* 0x000fe20000010000 */
[----:B-1----:R-:W-:Y:S01]  /*0dd0*/  @P1 LEA R4, P5, R2, c[0x0][0x1c8], 0x1 ;  /* 0x0000720002041a11 */ /* 0x002fe200078a08ff */
[----:B--2---:R-:W-:Y:S01]  /*0de0*/  IMAD.IADD R6, R23, 0x1, -R10 ;  /* 0x0000000117067824 */ /* 0x004fe200078e0a0a */
[----:B------:R-:W-:-:S03]  /*0df0*/  IADD3 R7, R3, UR10, RZ ;  /* 0x0000000a03077c10 */ /* 0x000fc6000fffe0ff */
[----:B------:R-:W-:Y:S01]  /*0e00*/  UMOV UR10, 0x5 ;  /* 0x00000005000a7882 */ /* 0x000fe20000000000 */
[----:B---3--:R-:W-:Y:S01]  /*0e10*/  @P0 IADD3 R8, P2, R2, UR11, RZ ;  /* 0x0000000b02080c10 */ /* 0x008fe2000ff5e0ff */
[----:B------:R-:W-:Y:S01]  /*0e20*/  USHF.L.U64.HI UR10, UR4, UR10, UR5 ;  /* 0x0000000a040a7299 */ /* 0x000fe20008010205 */
[----:B------:R-:W-:Y:S02]  /*0e30*/  LEA.HI R0, R6, R6, RZ, 0x1 ;  /* 0x0000000606007211 */ /* 0x000fe400078f08ff */
[----:B------:R-:W-:Y:S01]  /*0e40*/  @P1 LEA.HI.X R5, R2, c[0x0][0x1cc], R7, 0x1, P5 ;  /* 0x0000730002051a11 */ /* 0x000fe200028f0c07 */
[----:B------:R-:W-:Y:S01]  /*0e50*/  ULDC.64 UR4, c[0x0][0x210] ;  /* 0x0000840000047ab9 */ /* 0x000fe20000000a00 */
[--C-:B------:R-:W-:Y:S01]  /*0e60*/  SHF.R.S32.HI R3, RZ, 0x1, R0.reuse ;  /* 0x00000001ff037819 */ /* 0x100fe20000011400 */
[----:B------:R-:W-:Y:S01]  /*0e70*/  UIMAD UR30, UR26, UR4, URZ ;  /* 0x000000041a1e72a4 */ /* 0x000fe2000f8e023f */
[----:B------:R-:W-:Y:S01]  /*0e80*/  SHF.R.S32.HI R2, RZ, 0x1f, R0 ;  /* 0x0000001fff027819 */ /* 0x000fe20000011400 */
[----:B------:R-:W-:Y:S01]  /*0e90*/  UIMAD.WIDE.U32 UR26, UR23, UR4, URZ ;  /* 0x00000004171a72a5 */ /* 0x000fe2000f8e003f */
[----:B------:R-:W-:Y:S01]  /*0ea0*/  LOP3.LUT R10, R0, 0x7fffffe, RZ, 0xc0, !PT ;  /* 0x07fffffe000a7812 */ /* 0x000fe200078ec0ff */
[----:B------:R-:W-:Y:S01]  /*0eb0*/  UIMAD UR30, UR23, UR5, UR30 ;  /* 0x00000005171e72a4 */ /* 0x000fe2000f8e021e */
[----:B------:R-:W-:-:S02]  /*0ec0*/  ISETP.GE.AND P5, PT, R26, c[0x0][0x1d4], PT ;  /* 0x000075001a007a0c */ /* 0x000fc40003fa6270 */
[----:B------:R-:W-:Y:S01]  /*0ed0*/  LEA.HI R0, R2, R3, RZ, 0x2 ;  /* 0x0000000302007211 */ /* 0x000fe200078f10ff */
[----:B------:R-:W-:Y:S01]  /*0ee0*/  IMAD.IADD R18, R6, 0x1, -R10 ;  /* 0x0000000106127824 */ /* 0x000fe200078e0a0a */
[----:B------:R-:W-:Y:S01]  /*0ef0*/  SHF.R.S32.HI R11, RZ, 0x1f, R6 ;  /* 0x0000001fff0b7819 */ /* 0x000fe20000011406 */
[----:B------:R-:W-:Y:S01]  /*0f00*/  ULDC.64 UR4, c[0x0][0x218] ;  /* 0x0000860000047ab9 */ /* 0x000fe20000000a00 */
[----:B------:R-:W-:Y:S01]  /*0f10*/  LOP3.LUT R9, R0, 0xfffffffc, RZ, 0xc0, !PT ;  /* 0xfffffffc00097812 */ /* 0x000fe200078ec0ff */
[----:B------:R-:W-:Y:S01]  /*0f20*/  UIMAD UR23, UR25, UR4, URZ ;  /* 0x00000004191772a4 */ /* 0x000fe2000f8e023f */
[----:B------:R-:W-:Y:S01]  /*0f30*/  @P0 IADD3.X R0, R7, UR10, RZ, P2, !PT ;  /* 0x0000000a07000c10 */ /* 0x000fe200097fe4ff */
[----:B------:R-:W-:Y:S01]  /*0f40*/  UIMAD.WIDE.U32 UR28, UR24, UR4, URZ ;  /* 0x00000004181c72a5 */ /* 0x000fe2000f8e003f */
[----:B------:R-:W-:Y:S01]  /*0f50*/  LEA.HI R11, R11, R6, RZ, 0x3 ;  /* 0x000000060b0b7211 */ /* 0x000fe200078f18ff */
[----:B------:R-:W-:Y:S01]  /*0f60*/  @P1 IMAD.SHL.U32 R6, R151, 0x2, RZ ;  /* 0x0000000297061824 */ /* 0x000fe200078e00ff */
[C---:B------:R-:W-:Y:S01]  /*0f70*/  @P0 LEA R2, P2, R8.reuse, c[0x0][0x1c8], 0x1 ;  /* 0x0000720008020a11 */ /* 0x040fe200078408ff */
[----:B------:R-:W-:Y:S01]  /*0f80*/  IMAD.IADD R9, R3, 0x1, -R9 ;  /* 0x0000000103097824 */ /* 0x000fe200078e0a09 */
[----:B------:R-:W-:Y:S01]  /*0f90*/  SHF.R.S32.HI R7, RZ, 0x1, R17 ;  /* 0x00000001ff077819 */ /* 0x000fe20000011411 */
[----:B------:R-:W-:Y:S01]  /*0fa0*/  UIMAD UR23, UR24, UR5, UR23 ;  /* 0x00000005181772a4 */ /* 0x000fe2000f8e0217 */
[----:B------:R-:W-:Y:S01]  /*0fb0*/  @P0 LEA.HI.X R3, R8, c[0x0][0x1cc], R0, 0x1, P2 ;  /* 0x0000730008030a11 */ /* 0x000fe200010f0c00 */
[----:B------:R-:W-:Y:S01]  /*0fc0*/  @P0 IMAD.SHL.U32 R0, R151, 0x2, RZ ;  /* 0x0000000297000824 */ /* 0x000fe200078e00ff */
[----:B------:R-:W-:Y:S01]  /*0fd0*/  @!PT LDS RZ, [RZ] ;  /* 0x00000000fffff984 */ /* 0x000fe20000000800 */
[----:B------:R-:W-:Y:S01]  /*0fe0*/  @!PT LDS RZ, [RZ] ;  /* 0x00000000fffff984 */ /* 0x000fe20000000800 */
[----:B------:R-:W-:Y:S01]  /*0ff0*/  @!PT LDS RZ, [RZ] ;  /* 0x00000000fffff984 */ /* 0x000fe20000000800 */
[----:B------:R1:W-:Y:S01]  /*1000*/  @P1 LDGSTS.E.BYPASS.LTC128B.128 [R6+0x3100], [R4.64], !P6 ;  /* 0x0310000004061fae */ /* 0x0003e2000f101d50 */
[----:B------:R-:W-:-:S02]  /*1010*/  UIADD3 UR24, UR27, UR30, URZ ;  /* 0x0000001e1b187290 */ /* 0x000fc4000fffe03f */
[----:B------:R-:W-:Y:S01]  /*1020*/  UIADD3 UR23, UR29, UR23, URZ ;  /* 0x000000171d177290 */ /* 0x000fe2000fffe03f */
[----:B------:R1:W-:Y:S04]  /*1030*/  @P1 LDGSTS.E.BYPASS.LTC128B.128 [R6+0x4100], [R4.64+0x40], !P5 ;  /* 0x0410004004061fae */ /* 0x0003e8000e901d50 */
[----:B------:R1:W-:Y:S01]  /*1040*/  @P1 LDGSTS.E.BYPASS.LTC128B.128 [R6+0x5100], [R4.64+0x80], !P4 ;  /* 0x0510008004061fae */ /* 0x0003e2000e101d50 */
[----:B------:R-:W-:-:S03]  /*1050*/  LOP3.LUT P1, RZ, R7, 0x2, RZ, 0xc0, !PT ;  /* 0x0000000207ff7812 */ /* 0x000fc6000782c0ff */
[----:B------:R2:W-:Y:S04]  /*1060*/  @P0 LDGSTS.E.BYPASS.LTC128B.128 [R0+0x3900], [R2.64], !P6 ;  /* 0x0390000002000fae */ /* 0x0005e8000f101d50 */
[----:B------:R2:W-:Y:S04]  /*1070*/  @P0 LDGSTS.E.BYPASS.LTC128B.128 [R0+0x4900], [R2.64+0x40], !P5 ;  /* 0x0490004002000fae */ /* 0x0005e8000e901d50 */
[----:B------:R2:W-:Y:S01]  /*1080*/  @P0 LDGSTS.E.BYPASS.LTC128B.128 [R0+0x5900], [R2.64+0x80], !P4 ;  /* 0x0590008002000fae */ /* 0x0005e2000e101d50 */
[----:B------:R-:W-:-:S03]  /*1090*/  LOP3.LUT P0, RZ, R9, 0x2, RZ, 0xc0, !PT ;  /* 0x0000000209ff7812 */ /* 0x000fc6000780c0ff */
[----:B------:R-:W0:Y:S01]  /*10a0*/  LDGDEPBAR ;  /* 0x00000000000079af */ /* 0x000e220000000000 */
[----:B-1----:R-:W-:Y:S02]  /*10b0*/  IMAD.SHL.U32 R4, R7, 0x40, RZ ;  /* 0x0000004007047824 */ /* 0x002fe400078e00ff */
[C---:B------:R-:W-:Y:S02]  /*10c0*/  IMAD.SHL.U32 R5, R12.reuse, 0x8, RZ ;  /* 0x000000080c057824 */ /* 0x040fe400078e00ff */
[----:B------:R-:W-:Y:S01]  /*10d0*/  IMAD R6, R12, 0x8, R19 ;  /* 0x000000080c067824 */ /* 0x000fe200078e0213 */
[----:B--2---:R-:W-:Y:S01]  /*10e0*/  LOP3.LUT R0, R4, 0xc0, RZ, 0xc0, !PT ;  /* 0x000000c004007812 */ /* 0x004fe200078ec0ff */
[----:B------:R-:W-:Y:S01]  /*10f0*/  IMAD.SHL.U32 R2, R9, 0x40, RZ ;  /* 0x0000004009027824 */ /* 0x000fe200078e00ff */
[----:B------:R-:W-:-:S04]  /*1100*/  DEPBAR.LE SB0, 0x1 ;  /* 0x000080400000791a */ /* 0x000fc80000000000 */
[----:B------:R-:W-:Y:S01]  /*1110*/  IMAD.SHL.U32 R4, R11, 0x20, RZ ;  /* 0x000000200b047824 */ /* 0x000fe200078e00ff */
[----:B------:R-:W-:Y:S01]  /*1120*/  LOP3.LUT R3, R0, 0x8, R20, 0xf8, !PT ;  /* 0x0000000800037812 */ /* 0x000fe200078ef814 */
[----:B------:R-:W-:-:S04]  /*1130*/  DEPBAR.LE SB0, 0x0 ;  /* 0x000080000000791a */ /* 0x000fc80000000000 */
[----:B------:R-:W-:Y:S02]  /*1140*/  SHF.R.U32.HI R0, RZ, 0x3, R0 ;  /* 0x00000003ff007819 */ /* 0x000fe40000011600 */
[----:B------:R-:W-:Y:S02]  /*1150*/  LOP3.LUT R2, R2, 0xc0, RZ, 0xc0, !PT ;  /* 0x000000c002027812 */ /* 0x000fe400078ec0ff */
[----:B------:R-:W-:Y:S02]  /*1160*/  LOP3.LUT R17, R4, 0xffffff00, RZ, 0xc0, !PT ;  /* 0xffffff0004117812 */ /* 0x000fe400078ec0ff */
[----:B------:R-:W-:Y:S02]  /*1170*/  LOP3.LUT R0, R3, R0, RZ, 0x3c, !PT ;  /* 0x0000000003007212 */ /* 0x000fe400078e3cff */
[----:B------:R-:W-:Y:S01]  /*1180*/  LOP3.LUT R4, R2, 0x8, R5, 0xf8, !PT ;  /* 0x0000000802047812 */ /* 0x000fe200078ef805 */
[--C-:B------:R-:W-:Y:S01]  /*1190*/  IMAD R20, R18, 0x20, R17.reuse ;  /* 0x0000002012147824 */ /* 0x100fe200078e0211 */
[----:B------:R-:W-:Y:S01]  /*11a0*/  SHF.R.U32.HI R3, RZ, 0x3, R2 ;  /* 0x00000003ff037819 */ /* 0x000fe20000011602 */
[----:B------:R-:W-:Y:S01]  /*11b0*/  IMAD R2, R24, 0x200, R17 ;  /* 0x0000020018027824 */ /* 0x000fe200078e0211 */
[----:B------:R-:W-:Y:S01]  /*11c0*/  SEL R17, RZ, 0xffffffff, P5 ;  /* 0xffffffffff117807 */ /* 0x000fe20002800000 */
[----:B------:R-:W-:Y:S01]  /*11d0*/  IMAD.U32 R0, R6, 0x20, R0 ;  /* 0x0000002006007824 */ /* 0x000fe200078e0000 */
[----:B------:R-:W-:Y:S01]  /*11e0*/  LOP3.LUT R16, R4, R3, RZ, 0x3c, !PT ;  /* 0x0000000304107212 */ /* 0x000fe200078e3cff */
[----:B------:R-:W-:Y:S01]  /*11f0*/  IMAD R2, R18, 0x20, R2 ;  /* 0x0000002012027824 */ /* 0x000fe200078e0202 */
[----:B------:R-:W-:Y:S01]  /*1200*/  SEL R18, RZ, 0x1, P6 ;  /* 0x00000001ff127807 */ /* 0x000fe20003000000 */
[----:B------:R-:W-:Y:S01]  /*1210*/  IMAD.SHL.U32 R216, R0, 0x2, RZ ;  /* 0x0000000200d87824 */ /* 0x000fe200078e00ff */
[----:B------:R-:W-:Y:S01]  /*1220*/  BAR.SYNC.DEFER_BLOCKING 0x0 ;  /* 0x0000000000007b1d */ /* 0x000fe20000010000 */
[----:B------:R-:W-:-:S02]  /*1230*/  IMAD.IADD R2, R16, 0x1, R2 ;  /* 0x0000000110027824 */ /* 0x000fc400078e0202 */
[----:B------:R-:W-:Y:S01]  /*1240*/  IMAD.MOV.U32 R0, RZ, RZ, 0x10 ;  /* 0x00000010ff007424 */ /* 0x000fe200078e00ff */
[----:B------:R-:W-:Y:S01]  /*1250*/  IADD3 R3, R216, 0x3100, RZ ;  /* 0x00003100d8037810 */ /* 0x000fe20007ffe0ff */
[----:B------:R-:W-:Y:S01]  /*1260*/  IMAD.SHL.U32 R219, R2, 0x2, RZ ;  /* 0x0000000202db7824 */ /* 0x000fe200078e00ff */
[----:B------:R-:W-:Y:S02]  /*1270*/  LOP3.LUT R2, R28, 0xffffffe0, RZ, 0xc0, !PT ;  /* 0xffffffe01c027812 */ /* 0x000fe400078ec0ff */
[----:B------:R-:W-:Y:S02]  /*1280*/  IADD3 R221, R216, 0x3120, RZ ;  /* 0x00003120d8dd7810 */ /* 0x000fe40007ffe0ff */
[----:B------:R-:W-:Y:S01]  /*1290*/  @P1 IADD3 R221, R3, -0x20, RZ ;  /* 0xffffffe003dd1810 */ /* 0x000fe20007ffe0ff */
[----:B------:R-:W-:Y:S01]  /*12a0*/  IMAD.IADD R140, R23, 0x1, -R2 ;  /* 0x00000001178c7824 */ /* 0x000fe200078e0a02 */
[----:B------:R-:W-:Y:S01]  /*12b0*/  SEL R0, R0, 0xfffffff0, !P0 ;  /* 0xfffffff000007807 */ /* 0x000fe20004000000 */
[----:B------:R-:W-:Y:S01]  /*12c0*/  IMAD R2, R21, c[0x0][0x208], RZ ;  /* 0x0000820015027a24 */ /* 0x000fe200078e02ff */
[----:B------:R-:W-:-:S02]  /*12d0*/  IADD3 R19, P1, P0, R30, UR26, R234 ;  /* 0x0000001a1e137c10 */ /* 0x000fc4000f83e0ea */
[C---:B------:R-:W-:Y:S01]  /*12e0*/  IADD3 R232, R221.reuse, 0x400, RZ ;  /* 0x00000400dde87810 */ /* 0x040fe20007ffe0ff */
[----:B------:R-:W-:Y:S01]  /*12f0*/  IMAD R3, R22, c[0x0][0x20c], R2 ;  /* 0x0000830016037a24 */ /* 0x000fe200078e0202 */
[----:B------:R-:W-:Y:S01]  /*1300*/  IADD3 R231, R221, 0x800, RZ ;  /* 0x00000800dde77810 */ /* 0x000fe20007ffe0ff */
[----:B------:R-:W-:Y:S01]  /*1310*/  IMAD.SHL.U32 R2, R17, 0x2, RZ ;  /* 0x0000000211027824 */ /* 0x000fe200078e00ff */
[----:B------:R-:W-:Y:S01]  /*1320*/  IADD3 R230, R221, 0xc00, RZ ;  /* 0x00000c00dde67810 */ /* 0x000fe20007ffe0ff */
[----:B------:R-:W-:Y:S02]  /*1330*/  IMAD.IADD R17, R31, 0x1, R3 ;  /* 0x000000011f117824 */ /* 0x000fe400078e0203 */
[----:B------:R-:W-:Y:S01]  /*1340*/  IMAD R220, R0, 0x2, R219 ;  /* 0x0000000200dc7824 */ /* 0x000fe200078e02db */
[----:B------:R-:W-:Y:S01]  /*1350*/  LOP3.LUT R3, R2, 0x2, R18, 0xe2, !PT ;  /* 0x0000000202037812 */ /* 0x000fe200078ee212 */
[----:B------:R-:W1:Y:S01]  /*1360*/  LDSM.16.M88.4 R12, [R219+0x6100] ;  /* 0x00610000db0c783b */ /* 0x000e620000000200 */
[----:B------:R-:W-:-:S03]  /*1370*/  SEL R2, RZ, 0x4, P4 ;  /* 0x00000004ff027807 */ /* 0x000fc60002000000 */
[----:B------:R2:W-:Y:S04]  /*1380*/  STL [R1+0x20], R17 ;  /* 0x0000201101007387 */ /* 0x0005e80000100800 */
[----:B------:R3:W4:Y:S04]  /*1390*/  LDSM.16.M88.4 R8, [R219+0x7100] ;  /* 0x00710000db08783b */ /* 0x0007280000000200 */
[----:B------:R3:W1:Y:S04]  /*13a0*/  LDSM.16.M88.4 R24, [R216+0x3100] ;  /* 0x00310000d818783b */ /* 0x0006680000000200 */
[----:B------:R3:W1:Y:S04]  /*13b0*/  LDSM.16.M88.4 R44, [R216+0x3500] ;  /* 0x00350000d82c783b */ /* 0x0006680000000200 */
[----:B------:R3:W1:Y:S04]  /*13c0*/  LDSM.16.M88.4 R40, [R216+0x3900] ;  /* 0x00390000d828783b */ /* 0x0006680000000200 */
[----:B------:R3:W1:Y:S04]  /*13d0*/  LDSM.16.M88.4 R48, [R216+0x3d00] ;  /* 0x003d0000d830783b */ /* 0x0006680000000200 */
[----:B------:R3:W1:Y:S01]  /*13e0*/  LDSM.16.M88.4 R36, [R220+0x6100] ;  /* 0x00610000dc24783b */ /* 0x0006620000000200 */
[----:B--2---:R-:W-:-:S02]  /*13f0*/  IADD3.X R17, R17, UR24, R29, P1, P0 ;  /* 0x0000001811117c10 */ /* 0x004fc40008fe041d */
[----:B------:R-:W-:Y:S01]  /*1400*/  IADD3 R28, P1, R19, UR28, RZ ;  /* 0x0000001c131c7c10 */ /* 0x000fe2000ff3e0ff */
[----:B------:R3:W2:Y:S01]  /*1410*/  LDSM.16.M88.4 R4, [R220+0x7100] ;  /* 0x00710000dc04783b */ /* 0x0006a20000000200 */
[----:B------:R-:W-:Y:S02]  /*1420*/  PLOP3.LUT P0, PT, PT, PT, UP0, 0x80, 0x0 ;  /* 0x000000000000781c */ /* 0x000fe40003f0f008 */
[----:B------:R-:W-:Y:S01]  /*1430*/  IADD3.X R29, R17, UR23, RZ, P1, !PT ;  /* 0x00000017111d7c10 */ /* 0x000fe20008ffe4ff */
[----:B------:R3:W1:Y:S01]  /*1440*/  LDSM.16.M88.4 R60, [R221] ;  /* 0x00000000dd3c783b */ /* 0x0006620000000200 */
[----:B------:R-:W-:Y:S01]  /*1450*/  LOP3.LUT R19, R3, R2, RZ, 0xfc, !PT ;  /* 0x0000000203137212 */ /* 0x000fe200078efcff */
[----:B------:R-:W-:Y:S02]  /*1460*/  IMAD.IADD R3, R16, 0x1, R20 ;  /* 0x0000000110037824 */ /* 0x000fe400078e0214 */
[----:B------:R3:W-:Y:S04]  /*1470*/  STL.64 [R1], R28 ;  /* 0x0000001c01007387 */ /* 0x0007e80000100a00 */
[----:B------:R3:W1:Y:S04]  /*1480*/  LDSM.16.M88.4 R76, [R221+0x400] ;  /* 0x00040000dd4c783b */ /* 0x0006680000000200 */
[----:B------:R3:W1:Y:S04]  /*1490*/  LDSM.16.M88.4 R72, [R221+0x800] ;  /* 0x00080000dd48783b */ /* 0x0006680000000200 */
[----:B------:R3:W1:Y:S01]  /*14a0*/  LDSM.16.M88.4 R108, [R221+0xc00] ;  /* 0x000c0000dd6c783b */ /* 0x0006620000000200 */
[----:B------:R-:W-:Y:S05]  /*14b0*/  @!P0 BRA `(.L_x_0) ;  /* 0x0000022000008947 */ /* 0x000fea0003800000 */
[----:B----4-:R-:W-:Y:S01]  /*14c0*/  ULDC.64 UR4, c[0x0][0x208] ;  /* 0x0000820000047ab9 */ /* 0x010fe20000000a00 */
[C---:B------:R-:W-:Y:S01]  /*14d0*/  LOP3.LUT R2, R19.reuse, 0x1, RZ, 0xc0, !PT ;  /* 0x0000000113027812 */ /* 0x040fe200078ec0ff */
[----:B------:R-:W-:Y:S01]  /*14e0*/  USHF.L.U32 UR25, UR4, 0x6, URZ ;  /* 0x0000000604197899 */ /* 0x000fe2000800063f */
[----:B------:R-:W-:Y:S01]  /*14f0*/  LOP3.LUT P2, RZ, R19, 0x2, RZ, 0xc0, !PT ;  /* 0x0000000213ff7812 */ /* 0x000fe2000784c0ff */
[----:B------:R-:W-:Y:S01]  /*1500*/  USHF.L.U64.HI UR5, UR4, UR7, UR5 ;  /* 0x0000000704057299 */ /* 0x000fe20008010205 */
[----:B------:R-:W-:Y:S01]  /*1510*/  ISETP.NE.U32.AND P3, PT, R2, 0x1, PT ;  /* 0x000000010200780c */ /* 0x000fe20003f65070 */
[----:B------:R-:W-:-:S02]  /*1520*/  UIMAD UR7, UR22, -0x40, UR6 ;  /* 0xffffffc0160778a4 */ /* 0x000fc4000f8e0206 */
[----:B------:R-:W-:Y:S01]  /*1530*/  UIMAD UR4, UR5, UR22, URZ ;  /* 0x00000016050472a4 */ /* 0x000fe2000f8e023f */
[----:B------:R-:W-:-:S03]  /*1540*/  IMAD.U32 R16, RZ, RZ, UR25 ;  /* 0x00000019ff107e24 */ /* 0x000fc6000f8e00ff */
[----:B------:R-:W-:Y:S01]  /*1550*/  UIMAD UR4, UR20, UR25, UR4 ;  /* 0x00000019140472a4 */ /* 0x000fe2000f8e0204 */
[----:B------:R-:W-:Y:S01]  /*1560*/  IMAD.WIDE.U32 R20, R16, UR22, R28 ;  /* 0x0000001610147c25 */ /* 0x000fe2000f8e001c */
[----:B------:R-:W-:-:S04]  /*1570*/  IADD3 R18, -R22, UR7, RZ ;  /* 0x0000000716127c10 */ /* 0x000fc8000fffe1ff */
[----:B------:R-:W-:Y:S02]  /*1580*/  IADD3 R2, R21, UR4, RZ ;  /* 0x0000000415027c10 */ /* 0x000fe4000fffe0ff */
[----:B------:R-:W-:Y:S02]  /*1590*/  LEA R16, P0, R20, c[0x0][0x1f8], 0x1 ;  /* 0x00007e0014107a11 */ /* 0x000fe400078008ff */
[----:B------:R-:W-:Y:S02]  /*15a0*/  ISETP.LT.OR P1, PT, R18, 0x1, P3 ;  /* 0x000000011200780c */ /* 0x000fe40001f21670 */
[----:B------:R-:W-:Y:S01]  /*15b0*/  LEA.HI.X R17, R20, c[0x0][0x1fc], R2, 0x1, P0 ;  /* 0x00007f0014117a11 */ /* 0x000fe200000f0c02 */
[----:B------:R-:W-:Y:S01]  /*15c0*/  IMAD.SHL.U32 R2, R151, 0x2, RZ ;  /* 0x0000000297027824 */ /* 0x000fe200078e00ff */
[C---:B------:R-:W-:Y:S02]  /*15d0*/  ISETP.LT.OR P0, PT, R18.reuse, 0x1, !P2 ;  /* 0x000000011200780c */ /* 0x040fe40005701670 */
[----:B------:R-:W-:-:S02]  /*15e0*/  ISETP.LT.OR P3, PT, R18, 0x21, P3 ;  /* 0x000000211200780c */ /* 0x000fc40001f61670 */
[----:B------:R-:W-:-:S05]  /*15f0*/  ISETP.LT.OR P2, PT, R18, 0x21, !P2 ;  /* 0x000000211200780c */ /* 0x000fca0005741670 */
[----:B------:R-:W-:Y:S01]  /*1600*/  @!PT LDS RZ, [RZ] ;  /* 0x00000000fffff984 */ /* 0x000fe20000000800 */
[----:B------:R-:W-:Y:S01]  /*1610*/  @!PT LDS RZ, [RZ] ;  /* 0x00000000fffff984 */ /* 0x000fe20000000800 */
[----:B------:R-:W-:Y:S01]  /*1620*/  @!PT LDS RZ, [RZ] ;  /* 0x00000000fffff984 */ /* 0x000fe20000000800 */
[----:B------:R4:W-:Y:S01]  /*1630*/  LDGSTS.E.BYPASS.LTC128B.128 [R2+0x100], [R16.64], !P1 ;  /* 0x0010000010027fae */ /* 0x0009e2000c901d50 */
[----:B------:R-:W-:-:S03]  /*1640*/  LOP3.LUT P1, RZ, R19, 0x4, RZ, 0xc0, !PT ;  /* 0x0000000413ff7812 */ /* 0x000fc6000782c0ff */
[----:B------:R4:W-:Y:S01]  /*1650*/  LDGSTS.E.BYPASS.LTC128B.128 [R2+0x1100], [R16.64+0x40], !P0 ;  /* 0x0110004010027fae */ /* 0x0009e2000c101d50 */
[C---:B------:R-:W-:Y:S02]  /*1660*/  ISETP.LT.OR P0, PT, R18.reuse, 0x1, !P1 ;  /* 0x000000011200780c */ /* 0x040fe40004f01670 */
[----:B------:R-:W-:-:S11]  /*1670*/  ISETP.LT.OR P1, PT, R18, 0x21, !P1 ;  /* 0x000000211200780c */ /* 0x000fd60004f21670 */
[----:B------:R4:W-:Y:S02]  /*1680*/  LDGSTS.E.BYPASS.LTC128B.128 [R2+0x2100], [R16.64+0x80], !P0 ;  /* 0x0210008010027fae */ /* 0x0009e4000c101d50 */
[----:B----4-:R-:W-:-:S04]  /*1690*/  IADD3 R16, P0, R16, UR25, RZ ;  /* 0x0000001910107c10 */ /* 0x010fc8000ff1e0ff */
[----:B------:R-:W-:-:S05]  /*16a0*/  IADD3.X R17, R17, UR5, RZ, P0, !PT ;  /* 0x0000000511117c10 */ /* 0x000fca00087fe4ff */
[----:B------:R4:W-:Y:S04]  /*16b0*/  LDGSTS.E.BYPASS.LTC128B.128 [R2+0x900], [R16.64], !P3 ;  /* 0x0090000010027fae */ /* 0x0009e8000d901d50 */
[----:B------:R4:W-:Y:S04]  /*16c0*/  LDGSTS.E.BYPASS.LTC128B.128 [R2+0x1900], [R16.64+0x40], !P2 ;  /* 0x0190004010027fae */ /* 0x0009e8000d101d50 */
[----:B------:R4:W-:Y:S02]  /*16d0*/  LDGSTS.E.BYPASS.LTC128B.128 [R2+0x2900], [R16.64+0x80], !P1 ;  /* 0x0290008010027fae */ /* 0x0009e4000c901d50 */
.L_x_0:
[-C--:B-1--4-:R-:W-:Y:S01]  /*16e0*/  HMMA.16816.F32 R20, R12, R24.reuse, RZ ;  /* 0x000000180c14723c */ /* 0x092fe200000018ff */
[----:B------:R-:W-:Y:S01]  /*16f0*/  LDSM.16.M88.4 R56, [R216+0x4100] ;  /* 0x00410000d838783b */ /* 0x000fe20000000200 */
[----:B------:R-:W-:Y:S01]  /*1700*/  UISETP.GE.AND UP0, UPT, UR6, 0x41, UPT ;  /* 0x000000410600788c */ /* 0x000fe2000bf06270 */
[----:B------:R-:W-:Y:S01]  /*1710*/  SHF.L.U32 R217, R3, 0x1, RZ ;  /* 0x0000000103d97819 */ /* 0x000fe200000006ff */
[----:B------:R-:W-:Y:S01]  /*1720*/  UIMAD UR6, UR22, -0x40, UR6 ;  /* 0xffffffc0160678a4 */ /* 0x000fe2000f8e0206 */
[----:B------:R-:W1:Y:S03]  /*1730*/  LDSM.16.M88.4 R32, [R219+0x8100] ;  /* 0x00810000db20783b */ /* 0x000e660000000200 */
[----:B------:R-:W-:Y:S01]  /*1740*/  HMMA.16816.F32 R16, R8, R24, RZ ;  /* 0x000000180810723c */ /* 0x000fe200000018ff */
[----:B---3--:R-:W3:Y:S01]  /*1750*/  LDSM.16.M88.4 R28, [R219+0x9100] ;  /* 0x00910000db1c783b */ /* 0x008ee20000000200 */
[----:B------:R-:W-:Y:S01]  /*1760*/  PLOP3.LUT P0, PT, PT, PT, UP0, 0x80, 0x0 ;  /* 0x000000000000781c */ /* 0x000fe20003f0f008 */
[----:B------:R-:W-:-:S02]  /*1770*/  IMAD R218, R0, 0x2, R217 ;  /* 0x0000000200da7824 */ /* 0x000fc400078e02d9 */
[----:B------:R-:W-:Y:S01]  /*1780*/  LDSM.16.M88.4 R52, [R221+0x1000] ;  /* 0x00100000dd34783b */ /* 0x000fe20000000200 */
[----:B------:R-:W-:Y:S02]  /*1790*/  @UP0 ULEA.HI.SX32 UR5, UR21, 0xfffffffe, 0x1a ;  /* 0xfffffffe15050891 */ /* 0x000fe4000f8fd23f */
[----:B------:R-:W-:Y:S01]  /*17a0*/  HMMA.16816.F32 R104, R8, R26, RZ ;  /* 0x0000001a0868723c */ /* 0x000fe200000018ff */
[----:B------:R-:W0:Y:S01]  /*17b0*/  LDGDEPBAR ;  /* 0x00000000000079af */ /* 0x000e220000000000 */
[----:B------:R-:W-:-:S06]  /*17c0*/  @UP0 USHF.R.S32.HI UR4, URZ, 0x1f, UR5 ;  /* 0x0000001f3f040899 */ /* 0x000fcc0008011405 */
[----:B------:R-:W-:Y:S01]  /*17d0*/  HMMA.16816.F32 R112, R36, R60, R20 ;  /* 0x0000003c2470723c */ /* 0x000fe20000001814 */
[----:B------:R-:W-:Y:S07]  /*17e0*/  LDSM.16.M88.4 R20, [R220+0x9100] ;  /* 0x00910000dc14783b */ /* 0x000fee0000000200 */
[----:B------:R-:W-:Y:S01]  /*17f0*/  HMMA.16816.F32 R120, R12, R26, RZ ;  /* 0x0000001a0c78723c */ /* 0x000fe200000018ff */
[----:B------:R-:W4:Y:S07]  /*1800*/  LDSM.16.M88.4 R24, [R220+0x8100] ;  /* 0x00810000dc18783b */ /* 0x000f2e0000000200 */
[C---:B------:R-:W-:Y:S08]  /*1810*/  HMMA.16816.F32 R100, R8.reuse, R44, RZ ;  /* 0x0000002c0864723c */ /* 0x040ff000000018ff */
[----:B------:R-:W-:Y:S08]  /*1820*/  HMMA.16816.F32 R80, R8, R48, RZ ;  /* 0x000000300850723c */ /* 0x000ff000000018ff */
[----:B--2---:R-:W-:Y:S08]  /*1830*/  HMMA.16816.F32 R64, R4, R60, R16 ;  /* 0x0000003c0440723c */ /* 0x004ff00000001810 */
[C---:B------:R-:W-:Y:S08]  /*1840*/  HMMA.16816.F32 R96, R8.reuse, R46, RZ ;  /* 0x0000002e0860723c */ /* 0x040ff000000018ff */
[C---:B------:R-:W-:Y:S08]  /*1850*/  HMMA.16816.F32 R88, R8.reuse, R40, RZ ;  /* 0x000000280858723c */ /* 0x040ff000000018ff */
[C---:B------:R-:W-:Y:S08]  /*1860*/  HMMA.16816.F32 R84, R8.reuse, R42, RZ ;  /* 0x0000002a0854723c */ /* 0x040ff000000018ff */
[----:B------:R-:W-:Y:S08]  /*1870*/  HMMA.16816.F32 R68, R8, R50, RZ ;  /* 0x000000320844723c */ /* 0x000ff000000018ff */
[----:B-1----:R-:W-:Y:S08]  /*1880*/  HMMA.16816.F32 R8, R32, R56, R112 ;  /* 0x000000382008723c */ /* 0x002ff00000001870 */
[C---:B------:R-:W-:Y:S08]  /*1890*/  HMMA.16816.F32 R92, R12.reuse, R40, RZ ;  /* 0x000000280c5c723c */ /* 0x040ff000000018ff */
[C---:B------:R-:W-:Y:S08]  /*18a0*/  HMMA.16816.F32 R124, R12.reuse, R44, RZ ;  /* 0x0000002c0c7c723c */ /* 0x040ff000000018ff */
[C---:B------:R-:W-:Y:S01]  /*18b0*/  HMMA.16816.F32 R116, R12.reuse, R46, RZ ;  /* 0x0000002e0c74723c */ /* 0x040fe200000018ff */
[----:B------:R-:W-:Y:S07]  /*18c0*/  LDSM.16.M88.4 R44, [R216+0x5100] ;  /* 0x00510000d82c783b */ /* 0x000fee0000000200 */
[C---:B------:R-:W-:Y:S08]  /*18d0*/  HMMA.16816.F32 R40, R12.reuse, R42, RZ ;  /* 0x0000002a0c28723c */ /* 0x040ff000000018ff */
[C---:B------:R-:W-:Y:S08]  /*18e0*/  HMMA.16816.F32 R16, R12.reuse, R48, RZ ;  /* 0x000000300c10723c */ /* 0x040ff000000018ff */
[----:B------:R-:W-:Y:S01]  /*18f0*/  HMMA.16816.F32 R132, R12, R50, RZ ;  /* 0x000000320c84723c */ /* 0x000fe200000018ff */
[----:B------:R-:W1:Y:S04]  /*1900*/  LDSM.16.M88.4 R12, [R219+0xa100] ;  /* 0x00a10000db0c783b */ /* 0x000e680000000200 */
[----:B------:R-:W-:Y:S03]  /*1910*/  LDSM.16.M88.4 R48, [R221+0x2000] ;  /* 0x00200000dd30783b */ /* 0x000fe60000000200 */
[C---:B------:R-:W-:Y:S08]  /*1920*/  HMMA.16816.F32 R128, R4.reuse, R76, R100 ;  /* 0x0000004c0480723c */ /* 0x040ff00000001864 */
[----:B------:R-:W-:Y:S08]  /*1930*/  HMMA.16816.F32 R100, R4, R108, R80 ;  /* 0x0000006c0464723c */ /* 0x000ff00000001850 */
[----:B------:R-:W-:Y:S08]  /*1940*/  HMMA.16816.F32 R80, R36, R62, R120 ;  /* 0x0000003e2450723c */ /* 0x000ff00000001878 */
[----:B---3--:R-:W-:Y:S08]  /*1950*/  HMMA.16816.F32 R64, R28, R56, R64 ;  /* 0x000000381c40723c */ /* 0x008ff00000001840 */
[C---:B------:R-:W-:Y:S08]  /*1960*/  HMMA.16816.F32 R112, R4.reuse, R78, R96 ;  /* 0x0000004e0470723c */ /* 0x040ff00000001860 */
[C---:B------:R-:W-:Y:S08]  /*1970*/  HMMA.16816.F32 R96, R4.reuse, R72, R88 ;  /* 0x000000480460723c */ /* 0x040ff00000001858 */
[C---:B------:R-:W-:Y:S01]  /*1980*/  HMMA.16816.F32 R104, R4.reuse, R62, R104 ;  /* 0x0000003e0468723c */ /* 0x040fe20000001868 */
[----:B------:R-:W-:Y:S07]  /*1990*/  LDSM.16.M88.4 R60, [R216+0x4900] ;  /* 0x00490000d83c783b */ /* 0x000fee0000000200 */
[C---:B------:R-:W-:Y:S08]  /*19a0*/  HMMA.16816.F32 R136, R4.reuse, R74, R84 ;  /* 0x0000004a0488723c */ /* 0x040ff00000001854 */
[----:B------:R-:W-:Y:S08]  /*19b0*/  HMMA.16816.F32 R88, R4, R110, R68 ;  /* 0x0000006e0458723c */ /* 0x000ff00000001844 */
[----:B----4-:R-:W-:Y:S01]  /*19c0*/  HMMA.16816.F32 R4, R24, R52, R8 ;  /* 0x000000341804723c */ /* 0x010fe20000001808 */
[----:B------:R-:W2:Y:S07]  /*19d0*/  LDSM.16.M88.4 R8, [R219+0xb100] ;  /* 0x00b10000db08783b */ /* 0x000eae0000000200 */
[C---:B------:R-:W-:Y:S01]  /*19e0*/  HMMA.16816.F32 R144, R36.reuse, R108, R16 ;  /* 0x0000006c2490723c */ /* 0x040fe20000001810 */
[----:B------:R-:W3:Y:S07]  /*19f0*/  LDSM.16.M88.4 R16, [R220+0xa100] ;  /* 0x00a10000dc10783b */ /* 0x000eee0000000200 */
[C---:B------:R-:W-:Y:S08]  /*1a00*/  HMMA.16816.F32 R92, R36.reuse, R72, R92 ;  /* 0x00000048245c723c */ /* 0x040ff0000000185c */
[----:B------:R-:W-:Y:S01]  /*1a10*/  HMMA.16816.F32 R120, R36, R74, R40 ;  /* 0x0000004a2478723c */ /* 0x000fe20000001828 */
[----:B------:R-:W4:Y:S07]  /*1a20*/  LDSM.16.M88.4 R40, [R216+0x4500] ;  /* 0x00450000d828783b */ /* 0x000f2e0000000200 */
[----:B------:R-:W-:Y:S01]  /*1a30*/  HMMA.16816.F32 R72, R32, R58, R80 ;  /* 0x0000003a2048723c */ /* 0x000fe20000001850 */
[----:B------:R-:W5:Y:S07]  /*1a40*/  LDSM.16.M88.4 R80, [R216+0x4d00] ;  /* 0x004d0000d850783b */ /* 0x000f6e0000000200 */
[----:B------:R-:W-:Y:S08]  /*1a50*/  HMMA.16816.F32 R68, R20, R52, R64 ;  /* 0x000000341444723c */ /* 0x000ff00000001840 */
[----:B-1----:R-:W-:Y:S01]  /*1a60*/  HMMA.16816.F32 R64, R12, R44, R4 ;  /* 0x0000002c0c40723c */ /* 0x002fe20000001804 */
[----:B------:R-:W1:Y:S07]  /*1a70*/  LDSM.16.M88.4 R4, [R220+0xb100] ;  /* 0x00b10000dc04783b */ /* 0x000e6e0000000200 */
[C---:B------:R-:W-:Y:S08]  /*1a80*/  HMMA.16816.F32 R124, R36.reuse, R76, R124 ;  /* 0x0000004c247c723c */ /* 0x040ff0000000187c */
[C---:B------:R-:W-:Y:S08]  /*1a90*/  HMMA.16816.F32 R116, R36.reuse, R78, R116 ;  /* 0x0000004e2474723c */ /* 0x040ff00000001874 */
[----:B------:R-:W-:Y:S08]  /*1aa0*/  HMMA.16816.F32 R132, R36, R110, R132 ;  /* 0x0000006e2484723c */ /* 0x000ff00000001884 */
[----:B------:R-:W-:Y:S01]  /*1ab0*/  HMMA.16816.F32 R36, R28, R58, R104 ;  /* 0x0000003a1c24723c */ /* 0x000fe20000001868 */
[----:B------:R-:W1:Y:S07]  /*1ac0*/  LDSM.16.M88.4 R56, [R221+0x1400] ;  /* 0x00140000dd38783b */ /* 0x000e6e0000000200 */
[----:B------:R-:W-:Y:S08]  /*1ad0*/  HMMA.16816.F32 R72, R24, R54, R72 ;  /* 0x000000361848723c */ /* 0x000ff00000001848 */
[----:B--2---:R-:W-:Y:S08]  /*1ae0*/  HMMA.16816.F32 R68, R8, R44, R68 ;  /* 0x0000002c0844723c */ /* 0x004ff00000001844 */
[----:B---3--:R-:W-:Y:S08]  /*1af0*/  HMMA.16816.F32 R76, R16, R48, R64 ;  /* 0x00000030104c723c */ /* 0x008ff00000001840 */
[----:B------:R-:W-:Y:S08]  /*1b00*/  HMMA.16816.F32 R64, R20, R54, R36 ;  /* 0x000000361440723c */ /* 0x000ff00000001824 */
[-C--:B----4-:R-:W-:Y:S08]  /*1b10*/  HMMA.16816.F32 R52, R32, R40.reuse, R124 ;  /* 0x000000282034723c */ /* 0x090ff0000000187c */
[----:B------:R-:W-:Y:S01]  /*1b20*/  HMMA.16816.F32 R84, R28, R40, R128 ;  /* 0x000000281c54723c */ /* 0x000fe20000001880 */
[----:B------:R-:W-:-:S04]  /*1b30*/  FMUL.FTZ R2, R76, c[0x0][0x320] ;  /* 0x0000c8004c027a20 */ /* 0x000fc80000410000 */
[----:B------:R2:W-:Y:S03]  /*1b40*/  MUFU.TANH R150, R2 ;  /* 0x0000000200967308 */ /* 0x0005e60000002400 */
[C---:B------:R-:W-:Y:S08]  /*1b50*/  HMMA.16816.F32 R112, R28.reuse, R42, R112 ;  /* 0x0000002a1c70723c */ /* 0x040ff00000001870 */
[----:B------:R-:W-:Y:S01]  /*1b60*/  HMMA.16816.F32 R96, R28, R60, R96 ;  /* 0x0000003c1c60723c */ /* 0x000fe20000001860 */
[----:B--2---:R-:W-:-:S07]  /*1b70*/  FMUL.FTZ R2, R77, c[0x0][0x320] ;  /* 0x0000c8004d027a20 */ /* 0x004fce0000410000 */
[C---:B------:R-:W-:Y:S01]  /*1b80*/  HMMA.16816.F32 R136, R28.reuse, R62, R136 ;  /* 0x0000003e1c88723c */ /* 0x040fe20000001888 */
[----:B------:R2:W-:Y:S07]  /*1b90*/  MUFU.TANH R149, R2 ;  /* 0x0000000200957308 */ /* 0x0005ee0000002400 */
[C---:B-----5:R-:W-:Y:S08]  /*1ba0*/  HMMA.16816.F32 R100, R28.reuse, R80, R100 ;  /* 0x000000501c64723c */ /* 0x060ff00000001864 */
[----:B------:R-:W-:Y:S01]  /*1bb0*/  HMMA.16816.F32 R104, R28, R82, R88 ;  /* 0x000000521c68723c */ /* 0x000fe20000001858 */
[----:B------:R-:W3:Y:S01]  /*1bc0*/  LDSM.16.M88.4 R28, [R216+0x5500] ;  /* 0x00550000d81c783b */ /* 0x000ee20000000200 */
[----:B--2---:R-:W-:-:S04]  /*1bd0*/  FMUL.FTZ R2, R78, c[0x0][0x320] ;  /* 0x0000c8004e027a20 */ /* 0x004fc80000410000 */
[----:B------:R2:W-:Y:S02]  /*1be0*/  MUFU.TANH R148, R2 ;  /* 0x0000000200947308 */ /* 0x0005e40000002400 */
[----:B------:R-:W-:Y:S08]  /*1bf0*/  HMMA.16816.F32 R36, R12, R46, R72 ;  /* 0x0000002e0c24723c */ /* 0x000ff00000001848 */
[----:B-1----:R-:W-:Y:S01]  /*1c00*/  HMMA.16816.F32 R68, R4, R48, R68 ;  /* 0x000000300444723c */ /* 0x002fe20000001844 */
[----:B--2---:R-:W-:-:S07]  /*1c10*/  FMUL.FTZ R2, R79, c[0x0][0x320] ;  /* 0x0000c8004f027a20 */ /* 0x004fce0000410000 */
[----:B------:R-:W-:Y:S01]  /*1c20*/  HMMA.16816.F32 R64, R8, R46, R64 ;  /* 0x0000002e0840723c */ /* 0x000fe20000001840 */
[----:B------:R1:W-:Y:S07]  /*1c30*/  MUFU.TANH R143, R2 ;  /* 0x00000002008f7308 */ /* 0x0003ee0000002400 */
[----:B------:R-:W-:Y:S08]  /*1c40*/  HMMA.16816.F32 R44, R24, R56, R52 ;  /* 0x00000038182c723c */ /* 0x000ff00000001834 */
[----:B------:R-:W-:Y:S01]  /*1c50*/  HMMA.16816.F32 R52, R16, R50, R36 ;  /* 0x000000321034723c */ /* 0x000fe20000001824 */
[----:B------:R-:W2:Y:S01]  /*1c60*/  LDSM.16.M88.4 R36, [R221+0x2400] ;  /* 0x00240000dd24783b */ /* 0x000ea20000000200 */
[----:B-1----:R-:W-:-:S04]  /*1c70*/  FMUL.FTZ R2, R68, c[0x0][0x320] ;  /* 0x0000c80044027a20 */ /* 0x002fc80000410000 */
[----:B------:R1:W4:Y:S02]  /*1c80*/  MUFU.TANH R142, R2 ;  /* 0x00000002008e7308 */ /* 0x0003240000002400 */
[----:B------:R-:W-:Y:S08]  /*1c90*/  HMMA.16816.F32 R72, R32, R42, R116 ;  /* 0x0000002a2048723c */ /* 0x000ff00000001874 */
[----:B------:R-:W-:Y:S01]  /*1ca0*/  HMMA.16816.F32 R40, R20, R56, R84 ;  /* 0x000000381428723c */ /* 0x000fe20000001854 */
[----:B-1----:R-:W-:-:S07]  /*1cb0*/  FMUL.FTZ R2, R69, c[0x0][0x320] ;  /* 0x0000c80045027a20 */ /* 0x002fce0000410000 */
[----:B---3--:R-:W-:Y:S01]  /*1cc0*/  HMMA.16816.F32 R44, R12, R28, R44 ;  /* 0x0000001c0c2c723c */ /* 0x008fe2000000182c */
[----:B------:R1:W3:Y:S07]  /*1cd0*/  MUFU.TANH R119, R2 ;  /* 0x0000000200777308 */ /* 0x0002ee0000002400 */
[----:B------:R-:W-:Y:S08]  /*1ce0*/  HMMA.16816.F32 R64, R4, R50, R64 ;  /* 0x000000320440723c */ /* 0x000ff00000001840 */
[----:B------:R-:W-:Y:S01]  /*1cf0*/  HMMA.16816.F32 R40, R8, R28, R40 ;  /* 0x0000001c0828723c */ /* 0x000fe20000001828 */
[----:B-1----:R-:W-:-:S04]  /*1d00*/  FMUL.FTZ R2, R70, c[0x0][0x320] ;  /* 0x0000c80046027a20 */ /* 0x002fc80000410000 */
[----:B------:R1:W5:Y:S03]  /*1d10*/  MUFU.TANH R118, R2 ;  /* 0x0000000200767308 */ /* 0x0003660000002400 */
[----:B------:R-:W-:Y:S08]  /*1d20*/  HMMA.16816.F32 R48, R24, R58, R72 ;  /* 0x0000003a1830723c */ /* 0x000ff00000001848 */
[----:B------:R-:W-:Y:S01]  /*1d30*/  HMMA.16816.F32 R76, R32, R60, R92 ;  /* 0x0000003c204c723c */ /* 0x000fe2000000185c */
[----:B-1----:R-:W-:-:S07]  /*1d40*/  FMUL.FTZ R2, R71, c[0x0][0x320] ;  /* 0x0000c80047027a20 */ /* 0x002fce0000410000 */
[----:B------:R-:W-:Y:S01]  /*1d50*/  HMMA.16816.F32 R84, R32, R62, R120 ;  /* 0x0000003e2054723c */ /* 0x000fe20000001878 */
[----:B------:R1:W-:Y:S07]  /*1d60*/  MUFU.TANH R116, R2 ;  /* 0x0000000200747308 */ /* 0x0003ee0000002400 */
[-C--:B--2---:R-:W-:Y:S01]  /*1d70*/  HMMA.16816.F32 R60, R16, R36.reuse, R44 ;  /* 0x00000024103c723c */ /* 0x084fe2000000182c */
[----:B------:R-:W2:Y:S07]  /*1d80*/  LDSM.16.M88.4 R44, [R221+0x1800] ;  /* 0x00180000dd2c783b */ /* 0x000eae0000000200 */
[----:B------:R-:W-:Y:S01]  /*1d90*/  HMMA.16816.F32 R68, R4, R36, R40 ;  /* 0x000000240444723c */ /* 0x000fe20000001828 */
[----:B-1----:R-:W-:-:S04]  /*1da0*/  FMUL.FTZ R2, R52, c[0x0][0x320] ;  /* 0x0000c80034027a20 */ /* 0x002fc80000410000 */
[----:B------:R1:W-:Y:S03]  /*1db0*/  MUFU.TANH R117, R2 ;  /* 0x0000000200757308 */ /* 0x0003e60000002400 */
[----:B------:R-:W-:Y:S08]  /*1dc0*/  HMMA.16816.F32 R40, R12, R30, R48 ;  /* 0x0000001e0c28723c */ /* 0x000ff00000001830 */
[----:B------:R-:W-:Y:S01]  /*1dd0*/  HMMA.16816.F32 R56, R20, R58, R112 ;  /* 0x0000003a1438723c */ /* 0x000fe20000001870 */
[----:B-1----:R-:W-:-:S07]  /*1de0*/  FMUL.FTZ R2, R53, c[0x0][0x320] ;  /* 0x0000c80035027a20 */ /* 0x002fce0000410000 */
[C---:B------:R-:W-:Y:S01]  /*1df0*/  HMMA.16816.F32 R88, R32.reuse, R80, R144 ;  /* 0x000000502058723c */ /* 0x040fe20000001890 */
[----:B------:R1:W-:Y:S07]  /*1e00*/  MUFU.TANH R111, R2 ;  /* 0x00000002006f7308 */ /* 0x0003ee0000002400 */
[----:B------:R-:W-:Y:S01]  /*1e10*/  HMMA.16816.F32 R80, R32, R82, R132 ;  /* 0x000000522050723c */ /* 0x000fe20000001884 */
[----:B------:R-:W3:Y:S07]  /*1e20*/  LDSM.16.M88.4 R32, [R216+0x5900] ;  /* 0x00590000d820783b */ /* 0x000eee0000000200 */
[----:B------:R-:W-:Y:S01]  /*1e30*/  HMMA.16816.F32 R48, R8, R30, R56 ;  /* 0x0000001e0830723c */ /* 0x000fe20000001838 */
[----:B------:R-:W3:Y:S01]  /*1e40*/  LDSM.16.M88.4 R28, [R221+0x2800] ;  /* 0x00280000dd1c783b */ /* 0x000ee20000000200 */
[----:B-1----:R-:W-:-:S04]  /*1e50*/  FMUL.FTZ R2, R54, c[0x0][0x320] ;  /* 0x0000c80036027a20 */ /* 0x002fc80000410000 */
[----:B------:R1:W-:Y:S02]  /*1e60*/  MUFU.TANH R110, R2 ;  /* 0x00000002006e7308 */ /* 0x0003e40000002400 */
[C---:B--2---:R-:W-:Y:S08]  /*1e70*/  HMMA.16816.F32 R56, R20.reuse, R44, R96 ;  /* 0x0000002c1438723c */ /* 0x044ff00000001860 */
[----:B------:R-:W-:Y:S01]  /*1e80*/  HMMA.16816.F32 R72, R20, R46, R136 ;  /* 0x0000002e1448723c */ /* 0x000fe20000001888 */
[----:B-1----:R-:W-:-:S07]  /*1e90*/  FMUL.FTZ R2, R55, c[0x0][0x320] ;  /* 0x0000c80037027a20 */ /* 0x002fce0000410000 */
[C---:B------:R-:W-:Y:S01]  /*1ea0*/  HMMA.16816.F32 R52, R24.reuse, R44, R76 ;  /* 0x0000002c1834723c */ /* 0x040fe2000000184c */
[----:B------:R1:W-:Y:S07]  /*1eb0*/  MUFU.TANH R109, R2 ;  /* 0x00000002006d7308 */ /* 0x0003ee0000002400 */
[----:B------:R-:W-:Y:S01]  /*1ec0*/  HMMA.16816.F32 R44, R24, R46, R84 ;  /* 0x0000002e182c723c */ /* 0x000fe20000001854 */
[----:B-1----:R-:W-:-:S04]  /*1ed0*/  FMUL.FTZ R2, R64, c[0x0][0x320] ;  /* 0x0000c80040027a20 */ /* 0x002fc80000410000 */
[----:B------:R1:W2:Y:S02]  /*1ee0*/  MUFU.TANH R108, R2 ;  /* 0x00000002006c7308 */ /* 0x0002a40000002400 */
[----:B-1----:R-:W-:-:S06]  /*1ef0*/  FMUL.FTZ R2, R65, c[0x0][0x320] ;  /* 0x0000c80041027a20 */ /* 0x002fcc0000410000 */
[----:B------:R1:W1:Y:S02]  /*1f00*/  MUFU.TANH R95, R2 ;  /* 0x00000002005f7308 */ /* 0x0002640000002400 */
[----:B-1----:R-:W-:-:S06]  /*1f10*/  FMUL.FTZ R2, R66, c[0x0][0x320] ;  /* 0x0000c80042027a20 */ /* 0x002fcc0000410000 */
[----:B------:R1:W1:Y:S02]  /*1f20*/  MUFU.TANH R94, R2 ;  /* 0x00000002005e7308 */ /* 0x0002640000002400 */
[----:B-1----:R-:W-:Y:S02]  /*1f30*/  FMUL.FTZ R2, R67, c[0x0][0x320] ;  /* 0x0000c80043027a20 */ /* 0x002fe40000410000 */
[----:B------:R-:W-:Y:S04]  /*1f40*/  HMMA.16816.F32 R64, R4, R38, R48 ;  /* 0x000000260440723c */ /* 0x000fe80000001830 */
[----:B------:R1:W-:Y:S04]  /*1f50*/  MUFU.TANH R93, R2 ;  /* 0x00000002005d7308 */ /* 0x0003e80000002400 */
[----:B---3--:R-:W-:Y:S01]  /*1f60*/  HMMA.16816.F32 R48, R12, R32, R52 ;  /* 0x000000200c30723c */ /* 0x008fe20000001834 */
[----:B-1----:R-:W-:-:S04]  /*1f70*/  FMUL.FTZ R2, R60, c[0x0][0x320] ;  /* 0x0000c8003c027a20 */ /* 0x002fc80000410000 */
[----:B------:R1:W-:Y:S11]  /*1f80*/  MUFU.TANH R124, R2 ;  /* 0x00000002007c7308 */ /* 0x0003f60000002400 */
[----:B------:R-:W-:Y:S08]  /*1f90*/  @!UPT UIADD3 URZ, URZ, URZ, URZ ;  /* 0x0000003f3f3ff290 */ /* 0x000ff0000fffe03f */
[----:B------:R-:W-:Y:S01]  /*1fa0*/  HMMA.16816.F32 R48, R16, R28, R48 ;  /* 0x0000001c1030723c */ /* 0x000fe20000001830 */
[----:B-1----:R-:W-:-:S04]  /*1fb0*/  FMUL.FTZ R2, R61, c[0x0][0x320] ;  /* 0x0000c8003d027a20 */ /* 0x002fc80000410000 */
[----:B------:R1:W-:Y:S11]  /*1fc0*/  MUFU.TANH R125, R2 ;  /* 0x00000002007d7308 */ /* 0x0003f60000002400 */
[----:B------:R-:W-:Y:S08]  /*1fd0*/  @!UPT UIADD3 URZ, URZ, URZ, URZ ;  /* 0x0000003f3f3ff290 */ /* 0x000ff0000fffe03f */
[----:B------:R-:W-:Y:S02]  /*1fe0*/  FMUL.FTZ R50, R50, c[0x0][0x320] ;  /* 0x0000c80032327a20 */ /* 0x000fe40000410000 */
[----:B-1----:R-:W-:Y:S02]  /*1ff0*/  FMUL.FTZ R2, R62, c[0x0][0x320] ;  /* 0x0000c8003e027a20 */ /* 0x002fe40000410000 */
[----:B------:R-:W-:Y:S02]  /*2000*/  FMUL.FTZ R51, R51, c[0x0][0x320] ;  /* 0x0000c80033337a20 */ /* 0x000fe40000410000 */
[----:B------:R1:W-:Y:S02]  /*2010*/  MUFU.TANH R129, R2 ;  /* 0x0000000200817308 */ /* 0x0003e40000002400 */
[----:B-1----:R-:W-:Y:S02]  /*2020*/  FMUL.FTZ R2, R63, c[0x0][0x320] ;  /* 0x0000c8003f027a20 */ /* 0x002fe40000410000 */
[----:B------:R-:W-:Y:S01]  /*2030*/  HMMA.16816.F32 R60, R16, R38, R40 ;  /* 0x00000026103c723c */ /* 0x000fe20000001828 */
[----:B------:R-:W1:Y:S03]  /*2040*/  LDSM.16.M88.4 R40, [R221+0x1c00] ;  /* 0x001c0000dd28783b */ /* 0x000e660000000200 */
[----:B------:R3:W-:Y:S04]  /*2050*/  MUFU.TANH R128, R2 ;  /* 0x0000000200807308 */ /* 0x0007e80000002400 */
[----:B------:R-:W-:Y:S01]  /*2060*/  HMMA.16816.F32 R36, R8, R32, R56 ;  /* 0x000000200824723c */ /* 0x000fe20000001838 */
[----:B---3--:R-:W-:-:S04]  /*2070*/  FMUL.FTZ R2, R68, c[0x0][0x320] ;  /* 0x0000c80044027a20 */ /* 0x008fc80000410000 */
[----:B------:R3:W1:Y:S11]  /*2080*/  MUFU.TANH R92, R2 ;  /* 0x00000002005c7308 */ /* 0x0006760000002400 */
[----:B------:R-:W-:Y:S08]  /*2090*/  @!UPT UIADD3 URZ, URZ, URZ, URZ ;  /* 0x0000003f3f3ff290 */ /* 0x000ff0000fffe03f */
[----:B------:R-:W-:Y:S01]  /*20a0*/  HMMA.16816.F32 R56, R4, R28, R36 ;  /* 0x0000001c0438723c */ /* 0x000fe20000001824 */
[----:B---3--:R-:W-:-:S07]  /*20b0*/  FMUL.FTZ R2, R69, c[0x0][0x320] ;  /* 0x0000c80045027a20 */ /* 0x008fce0000410000 */
[----:B------:R-:W-:Y:S01]  /*20c0*/  HMMA.16816.F32 R36, R12, R34, R44 ;  /* 0x000000220c24723c */ /* 0x000fe2000000182c */
[----:B------:R3:W2:Y:S07]  /*20d0*/  MUFU.TANH R79, R2 ;  /* 0x00000002004f7308 */ /* 0x0006ae0000002400 */
[----:B-1----:R-:W-:Y:S08]  /*20e0*/  HMMA.16816.F32 R52, R24, R40, R88 ;  /* 0x000000281834723c */ /* 0x002ff00000001858 */
[----:B------:R-:W-:Y:S01]  /*20f0*/  HMMA.16816.F32 R44, R8, R34, R72 ;  /* 0x00000022082c723c */ /* 0x000fe20000001848 */
[----:B------:R-:W-:-:S02]  /*2100*/  FMUL.FTZ R56, R56, c[0x0][0x320] ;  /* 0x0000c80038387a20 */ /* 0x000fc40000410000 */
[----:B---3--:R-:W-:Y:S02]  /*2110*/  FMUL.FTZ R2, R70, c[0x0][0x320] ;  /* 0x0000c80046027a20 */ /* 0x008fe40000410000 */
[----:B------:R-:W-:Y:S01]  /*2120*/  MUFU.TANH R166, R56 ;  /* 0x0000003800a67308 */ /* 0x000fe20000002400 */
[----:B------:R-:W-:Y:S02]  /*2130*/  FMUL.FTZ R57, R57, c[0x0][0x320] ;  /* 0x0000c80039397a20 */ /* 0x000fe40000410000 */
[-C--:B------:R-:W-:Y:S01]  /*2140*/  HMMA.16816.F32 R36, R16, R30.reuse, R36 ;  /* 0x0000001e1024723c */ /* 0x080fe20000001824 */
[----:B------:R-:W-:Y:S02]  /*2150*/  FMUL.FTZ R58, R58, c[0x0][0x320] ;  /* 0x0000c8003a3a7a20 */ /* 0x000fe40000410000 */
[----:B------:R-:W-:Y:S02]  /*2160*/  FMUL.FTZ R59, R59, c[0x0][0x320] ;  /* 0x0000c8003b3b7a20 */ /* 0x000fe40000410000 */
[----:B------:R1:W3:Y:S08]  /*2170*/  MUFU.TANH R78, R2 ;  /* 0x00000002004e7308 */ /* 0x0002f00000002400 */
[----:B------:R-:W-:Y:S03]  /*2180*/  MUFU.TANH R57, R57 ;  /* 0x0000003900397308 */ /* 0x000fe60000002400 */
[----:B------:R-:W-:Y:S01]  /*2190*/  HMMA.16816.F32 R28, R4, R30, R44 ;  /* 0x0000001e041c723c */ /* 0x000fe2000000182c */
[----:B-1----:R-:W-:-:S04]  /*21a0*/  FMUL.FTZ R2, R71, c[0x0][0x320] ;  /* 0x0000c80047027a20 */ /* 0x002fc80000410000 */
[----:B------:R-:W-:Y:S03]  /*21b0*/  MUFU.TANH R58, R58 ;  /* 0x0000003a003a7308 */ /* 0x000fe60000002400 */
[----:B------:R-:W-:Y:S01]  /*21c0*/  HMMA.16816.F32 R68, R20, R40, R100 ;  /* 0x000000281444723c */ /* 0x000fe20000001864 */
[----:B------:R-:W-:Y:S02]  /*21d0*/  FMUL.FTZ R36, R36, c[0x0][0x320] ;  /* 0x0000c80024247a20 */ /* 0x000fe40000410000 */
[----:B------:R-:W-:Y:S02]  /*21e0*/  FMUL.FTZ R37, R37, c[0x0][0x320] ;  /* 0x0000c80025257a20 */ /* 0x000fe40000410000 */
[----:B------:R-:W-:Y:S01]  /*21f0*/  FMUL.FTZ R38, R38, c[0x0][0x320] ;  /* 0x0000c80026267a20 */ /* 0x000fe20000410000 */
[----:B------:R1:W-:Y:S08]  /*2200*/  MUFU.TANH R77, R2 ;  /* 0x00000002004d7308 */ /* 0x0003f00000002400 */
[----:B------:R-:W-:Y:S02]  /*2210*/  MUFU.TANH R56, R36 ;  /* 0x0000002400387308 */ /* 0x000fe40000002400 */
[----:B------:R-:W-:-:S02]  /*2220*/  FMUL.FTZ R28, R28, c[0x0][0x320] ;  /* 0x0000c8001c1c7a20 */ /* 0x000fc40000410000 */
[----:B-1----:R-:W-:-:S04]  /*2230*/  FMUL.FTZ R2, R60, c[0x0][0x320] ;  /* 0x0000c8003c027a20 */ /* 0x002fc80000410000 */
[----:B------:R-:W-:Y:S08]  /*2240*/  MUFU.TANH R59, R59 ;  /* 0x0000003b003b7308 */ /* 0x000ff00000002400 */
[----:B------:R1:W-:Y:S02]  /*2250*/  MUFU.TANH R127, R2 ;  /* 0x00000002007f7308 */ /* 0x0003e40000002400 */
[----:B-1----:R-:W-:-:S06]  /*2260*/  FMUL.FTZ R2, R61, c[0x0][0x320] ;  /* 0x0000c8003d027a20 */ /* 0x002fcc0000410000 */
[----:B------:R1:W-:Y:S02]  /*2270*/  MUFU.TANH R126, R2 ;  /* 0x00000002007e7308 */ /* 0x0003e40000002400 */
[----:B-1----:R-:W-:-:S06]  /*2280*/  FMUL.FTZ R2, R62, c[0x0][0x320] ;  /* 0x0000c8003e027a20 */ /* 0x002fcc0000410000 */
[----:B------:R1:W-:Y:S02]  /*2290*/  MUFU.TANH R130, R2 ;  /* 0x0000000200827308 */ /* 0x0003e40000002400 */
[----:B-1----:R-:W-:Y:S02]  /*22a0*/  FMUL.FTZ R2, R63, c[0x0][0x320] ;  /* 0x0000c8003f027a20 */ /* 0x002fe40000410000 */
[-C--:B------:R-:W-:Y:S01]  /*22b0*/  HMMA.16816.F32 R60, R20, R42.reuse, R104 ;  /* 0x0000002a143c723c */ /* 0x080fe20000001868 */
[----:B------:R-:W1:Y:S03]  /*22c0*/  LDSM.16.M88.4 R20, [R216+0x5d00] ;  /* 0x005d0000d814783b */ /* 0x000e660000000200 */
[----:B------:R2:W-:Y:S04]  /*22d0*/  MUFU.TANH R131, R2 ;  /* 0x0000000200837308 */ /* 0x0005e80000002400 */
[----:B------:R-:W-:Y:S01]  /*22e0*/  HMMA.16816.F32 R40, R24, R42, R80 ;  /* 0x0000002a1828723c */ /* 0x000fe20000001850 */
[----:B------:R-:W3:Y:S01]  /*22f0*/  LDSM.16.M88.4 R24, [R221+0x2c00] ;  /* 0x002c0000dd18783b */ /* 0x000ee20000000200 */
[----:B------:R-:W-:-:S04]  /*2300*/  DEPBAR.LE SB0, 0x0 ;  /* 0x000080000000791a */ /* 0x000fc80000000000 */
[----:B--2---:R-:W-:Y:S02]  /*2310*/  FMUL.FTZ R2, R64, c[0x0][0x320] ;  /* 0x0000c80040027a20 */ /* 0x004fe40000410000 */
[----:B------:R-:W-:Y:S08]  /*2320*/  MUFU.TANH R64, R51 ;  /* 0x0000003300407308 */ /* 0x000ff00000002400 */
[----:B------:R2:W2:Y:S01]  /*2330*/  MUFU.TANH R76, R2 ;  /* 0x00000002004c7308 */ /* 0x0004a20000002400 */
[----:B-1----:R-:W-:Y:S01]  /*2340*/  HMMA.16816.F32 R52, R12, R20, R52 ;  /* 0x000000140c34723c */ /* 0x002fe20000001834 */
[----:B--2---:R-:W-:-:S06]  /*2350*/  FMUL.FTZ R2, R65, c[0x0][0x320] ;  /* 0x0000c80041027a20 */ /* 0x004fcc0000410000 */
[----:B------:R-:W-:Y:S01]  /*2360*/  MUFU.TANH R65, R50 ;  /* 0x0000003200417308 */ /* 0x000fe20000002400 */
[----:B------:R-:W-:Y:S07]  /*2370*/  HMMA.16816.F32 R32, R8, R20, R68 ;  /* 0x000000140820723c */ /* 0x000fee0000001844 */
[----:B------:R1:W-:Y:S09]  /*2380*/  MUFU.TANH R100, R2 ;  /* 0x0000000200647308 */ /* 0x0003f20000002400 */
[----:B---3--:R-:W-:Y:S01]  /*2390*/  HMMA.16816.F32 R52, R16, R24, R52 ;  /* 0x000000181034723c */ /* 0x008fe20000001834 */
[----:B-1----:R-:W-:-:S07]  /*23a0*/  FMUL.FTZ R2, R66, c[0x0][0x320] ;  /* 0x0000c80042027a20 */ /* 0x002fce0000410000 */
[----:B------:R-:W-:Y:S01]  /*23b0*/  HMMA.16816.F32 R32, R4, R24, R32 ;  /* 0x000000180420723c */ /* 0x000fe20000001820 */
[----:B------:R1:W-:Y:S02]  /*23c0*/  MUFU.TANH R106, R2 ;  /* 0x00000002006a7308 */ /* 0x0003e40000002400 */
[----:B-1----:R-:W-:-:S06]  /*23d0*/  FMUL.FTZ R2, R67, c[0x0][0x320] ;  /* 0x0000c80043027a20 */ /* 0x002fcc0000410000 */
[----:B------:R1:W2:Y:S11]  /*23e0*/  MUFU.TANH R107, R2 ;  /* 0x00000002006b7308 */ /* 0x0002b60000002400 */
[----:B------:R-:W-:Y:S04]  /*23f0*/  @!UPT UIADD3 URZ, URZ, URZ, URZ ;  /* 0x0000003f3f3ff290 */ /* 0x000fe8000fffe03f */
[----:B------:R-:W-:Y:S02]  /*2400*/  FMUL.FTZ R35, R35, c[0x0][0x320] ;  /* 0x0000c80023237a20 */ /* 0x000fe40000410000 */
[----:B-1----:R-:W-:-:S04]  /*2410*/  FMUL.FTZ R2, R48, c[0x0][0x320] ;  /* 0x0000c80030027a20 */ /* 0x002fc80000410000 */
[----:B------:R1:W-:Y:S02]  /*2420*/  MUFU.TANH R177, R2 ;  /* 0x0000000200b17308 */ /* 0x0003e40000002400 */
[----:B-1----:R-:W-:Y:S02]  /*2430*/  FMUL.FTZ R2, R49, c[0x0][0x320] ;  /* 0x0000c80031027a20 */ /* 0x002fe40000410000 */
[-C--:B------:R-:W-:Y:S04]  /*2440*/  HMMA.16816.F32 R48, R8, R22.reuse, R60 ;  /* 0x000000160830723c */ /* 0x080fe8000000183c */
[----:B------:R1:W-:Y:S03]  /*2450*/  MUFU.TANH R179, R2 ;  /* 0x0000000200b37308 */ /* 0x0003e60000002400 */
[----:B------:R-:W-:Y:S01]  /*2460*/  SHF.R.S32.HI R10, RZ, 0x1f, R140 ;  /* 0x0000001fff0a7819 */ /* 0x000fe2000001148c */
[----:B------:R-:W-:Y:S01]  /*2470*/  HMMA.16816.F32 R20, R12, R22, R40 ;  /* 0x000000160c14723c */ /* 0x000fe20000001828 */
[----:B------:R-:W-:Y:S01]  /*2480*/  @P0 IMAD.WIDE.U32 R8, R141, UR5, R152 ;  /* 0x000000058d080c25 */ /* 0x000fe2000f8e0098 */
[----:B------:R-:W-:Y:S01]  /*2490*/  @UP0 UIMAD UR5, UR18, UR5, URZ ;  /* 0x00000005120502a4 */ /* 0x000fe2000f8e023f */
[----:B------:R-:W-:Y:S01]  /*24a0*/  LEA.HI R11, R10, R140, RZ, 0x2 ;  /* 0x0000008c0a0b7211 */ /* 0x000fe200078f10ff */
[----:B------:R-:W-:Y:S02]  /*24b0*/  MUFU.TANH R43, R37 ;  /* 0x00000025002b7308 */ /* 0x000fe40000002400 */
[----:B------:R-:W-:Y:S01]  /*24c0*/  @UP0 UIMAD UR4, UR4, UR19, UR5 ;  /* 0x00000013040402a4 */ /* 0x000fe2000f8e0205 */
[----:B------:R-:W-:Y:S01]  /*24d0*/  BAR.SYNC.DEFER_BLOCKING 0x0 ;  /* 0x0000000000007b1d */ /* 0x000fe20000010000 */
[----:B------:R-:W-:Y:S01]  /*24e0*/  @P0 LEA R14, P1, R8, c[0x0][0x1c8], 0x1 ;  /* 0x00007200080e0a11 */ /* 0x000fe200078208ff */
[----:B-1----:R-:W-:-:S04]  /*24f0*/  FMUL.FTZ R2, R39, c[0x0][0x320] ;  /* 0x0000c80027027a20 */ /* 0x002fc80000410000 */
[----:B------:R-:W-:Y:S01]  /*2500*/  MUFU.TANH R40, R28 ;  /* 0x0000001c00287308 */ /* 0x000fe20000002400 */
[----:B------:R1:W-:Y:S02]  /*2510*/  STL [R1+0x4c], R11 ;  /* 0x00004c0b01007387 */ /* 0x0003e40000100800 */
[-C--:B------:R-:W-:Y:S05]  /*2520*/  HMMA.16816.F32 R48, R4, R26.reuse, R48 ;  /* 0x0000001a0430723c */ /* 0x080fea0000001830 */
[----:B------:R3:W-:Y:S02]  /*2530*/  MUFU.TANH R41, R2 ;  /* 0x0000000200297308 */ /* 0x0007e40000002400 */
[----:B------:R-:W-:Y:S01]  /*2540*/  @P0 IADD3 R5, R9, UR4, RZ ;  /* 0x0000000409050c10 */ /* 0x000fe2000fffe0ff */
[----:B------:R-:W-:Y:S01]  /*2550*/  FMUL.FTZ R6, R29, c[0x0][0x320] ;  /* 0x0000c8001d067a20 */ /* 0x000fe20000410000 */
[----:B------:R-:W-:Y:S01]  /*2560*/  HMMA.16816.F32 R24, R16, R26, R20 ;  /* 0x0000001a1018723c */ /* 0x000fe20000001814 */
[----:B------:R-:W-:Y:S01]  /*2570*/  FMUL.FTZ R7, R33, c[0x0][0x320] ;  /* 0x0000c80021077a20 */ /* 0x000fe20000410000 */
[----:B------:R-:W-:Y:S01]  /*2580*/  @P0 LEA.HI.X R15, R8, c[0x0][0x1cc], R5, 0x1, P1 ;  /* 0x00007300080f0a11 */ /* 0x000fe200008f0c05 */
[----:B------:R-:W-:Y:S01]  /*2590*/  FMUL.FTZ R5, R30, c[0x0][0x320] ;  /* 0x0000c8001e057a20 */ /* 0x000fe20000410000 */
[----:B------:R1:W-:Y:S01]  /*25a0*/  MUFU.TANH R21, R6 ;  /* 0x0000000600157308 */ /* 0x0003e20000002400 */
[----:B------:R-:W-:Y:S01]  /*25b0*/  FMUL.FTZ R9, R34, c[0x0][0x320] ;  /* 0x0000c80022097a20 */ /* 0x000fe20000410000 */
[----:B---3--:R-:W-:-:S06]  /*25c0*/  LOP3.LUT R2, R11, 0x7ffffffc, RZ, 0xc0, !PT ;  /* 0x7ffffffc0b027812 */ /* 0x008fcc00078ec0ff */
[----:B------:R3:W2:Y:S01]  /*25d0*/  MUFU.TANH R8, R5 ;  /* 0x0000000500087308 */ /* 0x0006a20000002400 */
[----:B------:R-:W-:Y:S02]  /*25e0*/  IMAD.IADD R4, R140, 0x1, -R2 ;  /* 0x000000018c047824 */ /* 0x000fe400078e0a02 */
[----:B------:R-:W-:Y:S02]  /*25f0*/  IMAD.U32 R2, RZ, RZ, UR6 ;  /* 0x00000006ff027e24 */ /* 0x000fe4000f8e00ff */
[----:B-1----:R-:W-:-:S03]  /*2600*/  FMUL.FTZ R6, R32, c[0x0][0x320] ;  /* 0x0000c80020067a20 */ /* 0x002fc60000410000 */
[----:B------:R-:W1:Y:S01]  /*2610*/  MUFU.TANH R42, R38 ;  /* 0x00000026002a7308 */ /* 0x000e620000002400 */
[----:B------:R-:W-:Y:S02]  /*2620*/  IMAD R2, R4, -0x2, R2 ;  /* 0xfffffffe04027824 */ /* 0x000fe400078e0202 */
[----:B------:R-:W-:-:S03]  /*2630*/  FMUL.FTZ R4, R31, c[0x0][0x320] ;  /* 0x0000c8001f047a20 */ /* 0x000fc60000410000 */
[----:B------:R-:W-:Y:S01]  /*2640*/  ISETP.GT.AND P2, PT, R2, RZ, PT ;  /* 0x000000ff0200720c */ /* 0x000fe20003f44270 */
[----:B---3--:R-:W-:Y:S01]  /*2650*/  FMUL.FTZ R5, R48, c[0x0][0x320] ;  /* 0x0000c80030057a20 */ /* 0x008fe20000410000 */
[----:B------:R3:W1:Y:S01]  /*2660*/  MUFU.TANH R10, R4 ;  /* 0x00000004000a7308 */ /* 0x0006620000002400 */
[C---:B------:R-:W-:Y:S02]  /*2670*/  ISETP.GT.AND P1, PT, R2.reuse, 0x1, PT ;  /* 0x000000010200780c */ /* 0x040fe40003f24270 */
[----:B------:R-:W-:Y:S02]  /*2680*/  ISETP.GT.AND P3, PT, R2, 0x8, PT ;  /* 0x000000080200780c */ /* 0x000fe40003f64270 */
[----:B----4-:R-:W-:Y:S02]  /*2690*/  FSEL R17, R142, -INF , P2 ;  /* 0xff8000008e117808 */ /* 0x010fe40001000000 */
[----:B------:R-:W-:Y:S01]  /*26a0*/  FSEL R18, R119, -INF , P1 ;  /* 0xff80000077127808 */ /* 0x000fe20000800000 */
[----:B------:R-:W-:Y:S01]  /*26b0*/  MUFU.TANH R13, R7 ;  /* 0x00000007000d7308 */ /* 0x000fe20000002400 */
[----:B-----5:R-:W-:-:S02]  /*26c0*/  FSEL R22, R118, -INF , P2 ;  /* 0xff80000076167808 */ /* 0x020fc40001000000 */
[----:B------:R-:W-:Y:S02]  /*26d0*/  FSEL R46, R148, -INF , P2 ;  /* 0xff800000942e7808 */ /* 0x000fe40001000000 */
[----:B------:R-:W-:Y:S02]  /*26e0*/  FSEL R32, R150, -INF , P2 ;  /* 0xff80000096207808 */ /* 0x000fe40001000000 */
[----:B------:R-:W-:Y:S01]  /*26f0*/  ISETP.GT.AND P2, PT, R2, 0x9, PT ;  /* 0x000000090200780c */ /* 0x000fe20003f44270 */
[----:B---3--:R-:W-:Y:S01]  /*2700*/  FMUL.FTZ R4, R52, c[0x0][0x320] ;  /* 0x0000c80034047a20 */ /* 0x008fe20000410000 */
[----:B------:R-:W-:Y:S01]  /*2710*/  FSEL R19, R108, -INF , P3 ;  /* 0xff8000006c137808 */ /* 0x000fe20001800000 */
[----:B------:R3:W-:Y:S01]  /*2720*/  MUFU.TANH R11, R6 ;  /* 0x00000006000b7308 */ /* 0x0007e20000002400 */
[----:B------:R-:W-:Y:S02]  /*2730*/  FSEL R23, R116, -INF , P1 ;  /* 0xff80000074177808 */ /* 0x000fe40000800000 */
[----:B------:R-:W-:-:S02]  /*2740*/  FSEL R45, R143, -INF , P1 ;  /* 0xff8000008f2d7808 */ /* 0x000fc40000800000 */
[----:B------:R-:W-:Y:S02]  /*2750*/  FSEL R36, R149, -INF , P1 ;  /* 0xff80000095247808 */ /* 0x000fe40000800000 */
[----:B------:R-:W-:Y:S01]  /*2760*/  ISETP.GT.AND P1, PT, R2, 0x10, PT ;  /* 0x000000100200780c */ /* 0x000fe20003f24270 */
[----:B------:R4:W-:Y:S01]  /*2770*/  MUFU.TANH R16, R4 ;  /* 0x0000000400107308 */ /* 0x0009e20000002400 */
[----:B------:R-:W-:Y:S02]  /*2780*/  FSEL R20, R95, -INF , P2 ;  /* 0xff8000005f147808 */ /* 0x000fe40001000000 */
[----:B------:R-:W-:Y:S02]  /*2790*/  FSEL R28, R94, -INF , P3 ;  /* 0xff8000005e1c7808 */ /* 0x000fe40001800000 */
[----:B------:R-:W-:Y:S02]  /*27a0*/  FSEL R44, R110, -INF , P3 ;  /* 0xff8000006e2c7808 */ /* 0x000fe40001800000 */
[----:B------:R-:W-:Y:S01]  /*27b0*/  FSEL R37, R117, -INF , P3 ;  /* 0xff80000075257808 */ /* 0x000fe20001800000 */
[----:B------:R-:W5:Y:S01]  /*27c0*/  MUFU.TANH R7, R9 ;  /* 0x0000000900077308 */ /* 0x000f620000002400 */
[----:B------:R-:W-:Y:S01]  /*27d0*/  ISETP.GT.AND P3, PT, R2, 0x11, PT ;  /* 0x000000110200780c */ /* 0x000fe20003f64270 */
[----:B---3--:R-:W-:Y:S01]  /*27e0*/  FMUL.FTZ R6, R49, c[0x0][0x320] ;  /* 0x0000c80031067a20 */ /* 0x008fe20000410000 */
[----:B------:R-:W-:-:S02]  /*27f0*/  FSEL R47, R92, -INF , P1 ;  /* 0xff8000005c2f7808 */ /* 0x000fc40000800000 */
[----:B------:R-:W-:Y:S02]  /*2800*/  FSEL R29, R93, -INF , P2 ;  /* 0xff8000005d1d7808 */ /* 0x000fe40001000000 */
[----:B------:R-:W-:Y:S01]  /*2810*/  FSEL R39, R109, -INF , P2 ;  /* 0xff8000006d277808 */ /* 0x000fe20001000000 */
[----:B----4-:R-:W-:Y:S01]  /*2820*/  FMUL.FTZ R4, R54, c[0x0][0x320] ;  /* 0x0000c80036047a20 */ /* 0x010fe20000410000 */
[----:B------:R-:W-:Y:S01]  /*2830*/  FSEL R38, R111, -INF , P2 ;  /* 0xff8000006f267808 */ /* 0x000fe20001000000 */
[----:B------:R-:W-:Y:S01]  /*2840*/  MUFU.TANH R6, R6 ;  /* 0x0000000600067308 */ /* 0x000fe20000002400 */
[----:B------:R-:W-:Y:S02]  /*2850*/  ISETP.GT.AND P2, PT, R2, 0x18, PT ;  /* 0x000000180200780c */ /* 0x000fe40003f44270 */
[----:B------:R-:W-:Y:S02]  /*2860*/  FSEL R52, R79, -INF , P3 ;  /* 0xff8000004f347808 */ /* 0x000fe40001800000 */
[----:B------:R-:W-:-:S02]  /*2870*/  FSEL R101, R78, -INF , P1 ;  /* 0xff8000004e657808 */ /* 0x000fc40000800000 */
[----:B------:R-:W-:Y:S01]  /*2880*/  FSEL R129, R129, -INF , P1 ;  /* 0xff80000081817808 */ /* 0x000fe20000800000 */
[----:B------:R3:W4:Y:S01]  /*2890*/  MUFU.TANH R12, R4 ;  /* 0x00000004000c7308 */ /* 0x0007220000002400 */
[----:B------:R-:W-:Y:S02]  /*28a0*/  FSEL R124, R124, -INF , P1 ;  /* 0xff8000007c7c7808 */ /* 0x000fe40000800000 */
[----:B------:R-:W-:Y:S02]  /*28b0*/  ISETP.GT.AND P1, PT, R2, 0x19, PT ;  /* 0x000000190200780c */ /* 0x000fe40003f24270 */
[----:B------:R-:W-:Y:S02]  /*28c0*/  FSEL R54, R76, -INF , P2 ;  /* 0xff8000004c367808 */ /* 0x000fe40001000000 */
[----:B--2---:R-:W-:Y:S02]  /*28d0*/  FSEL R107, R107, -INF , P1 ;  /* 0xff8000006b6b7808 */ /* 0x004fe40000800000 */
[----:B------:R-:W-:-:S02]  /*28e0*/  FSEL R100, R100, -INF , P1 ;  /* 0xff80000064647808 */ /* 0x000fc40000800000 */
[----:B------:R-:W-:Y:S02]  /*28f0*/  FSEL R131, R131, -INF , P1 ;  /* 0xff80000083837808 */ /* 0x000fe40000800000 */
[----:B------:R-:W-:Y:S02]  /*2900*/  FSEL R126, R126, -INF , P1 ;  /* 0xff8000007e7e7808 */ /* 0x000fe40000800000 */
[----:B------:R-:W-:Y:S02]  /*2910*/  FSEL R102, R77, -INF , P3 ;  /* 0xff8000004d667808 */ /* 0x000fe40001800000 */
[----:B---3--:R-:W-:Y:S02]  /*2920*/  FMNMX.FTZ R4, R17, R18, !PT ;  /* 0x0000001211047209 */ /* 0x008fe40007810000 */
[----:B------:R-:W-:Y:S02]  /*2930*/  FSEL R128, R128, -INF , P3 ;  /* 0xff80000080807808 */ /* 0x000fe40001800000 */
[----:B------:R-:W-:-:S02]  /*2940*/  FMNMX.FTZ R4, R19, R4, !PT ;  /* 0x0000000413047209 */ /* 0x000fc40007810000 */
[----:B------:R-:W-:Y:S02]  /*2950*/  FSEL R125, R125, -INF , P3 ;  /* 0xff8000007d7d7808 */ /* 0x000fe40001800000 */
[----:B------:R-:W-:Y:S02]  /*2960*/  FMNMX.FTZ R4, R20, R4, !PT ;  /* 0x0000000414047209 */ /* 0x000fe40007810000 */
[C---:B------:R-:W-:Y:S02]  /*2970*/  ISETP.GT.AND P1, PT, R2.reuse, 0x28, PT ;  /* 0x000000280200780c */ /* 0x040fe40003f24270 */
[----:B------:R-:W-:Y:S02]  /*2980*/  FMNMX.FTZ R4, R47, R4, !PT ;  /* 0x000000042f047209 */ /* 0x000fe40007810000 */
[----:B------:R-:W-:Y:S02]  /*2990*/  ISETP.GT.AND P3, PT, R2, 0x20, PT ;  /* 0x000000200200780c */ /* 0x000fe40003f64270 */
[----:B------:R-:W-:-:S02]  /*29a0*/  FMNMX.FTZ R4, R52, R4, !PT ;  /* 0x0000000434047209 */ /* 0x000fc40007810000 */
[----:B------:R-:W-:Y:S02]  /*29b0*/  FSEL R106, R106, -INF , P2 ;  /* 0xff8000006a6a7808 */ /* 0x000fe40001000000 */
[----:B------:R-:W-:Y:S02]  /*29c0*/  FMNMX.FTZ R4, R54, R4, !PT ;  /* 0x0000000436047209 */ /* 0x000fe40007810000 */
[----:B------:R-:W-:Y:S02]  /*29d0*/  FSEL R130, R130, -INF , P2 ;  /* 0xff80000082827808 */ /* 0x000fe40001000000 */
[----:B------:R-:W-:Y:S02]  /*29e0*/  FSEL R127, R127, -INF , P2 ;  /* 0xff8000007f7f7808 */ /* 0x000fe40001000000 */
[----:B------:R-:W-:Y:S02]  /*29f0*/  FSEL R174, R8, -INF , P1 ;  /* 0xff80000008ae7808 */ /* 0x000fe40000800000 */
[----:B------:R-:W-:Y:S01]  /*2a00*/  ISETP.GT.AND P2, PT, R2, 0x21, PT ;  /* 0x000000210200780c */ /* 0x000fe20003f44270 */
[----:B------:R2:W3:Y:S01]  /*2a10*/  MUFU.TANH R8, R5 ;  /* 0x0000000500087308 */ /* 0x0004e20000002400 */
[----:B------:R-:W-:-:S02]  /*2a20*/  FSEL R166, R166, -INF , P3 ;  /* 0xff800000a6a67808 */ /* 0x000fc40001800000 */
[----:B------:R-:W-:Y:S02]  /*2a30*/  FMNMX.FTZ R4, R100, R4, !PT ;  /* 0x0000000464047209 */ /* 0x000fe40007810000 */
[----:B------:R-:W-:Y:S02]  /*2a40*/  FSEL R167, R57, -INF , P2 ;  /* 0xff80000039a77808 */ /* 0x000fe40001000000 */
[----:B------:R-:W-:Y:S02]  /*2a50*/  FMNMX.FTZ R4, R166, R4, !PT ;  /* 0x00000004a6047209 */ /* 0x000fe40007810000 */
[----:B------:R-:W-:Y:S02]  /*2a60*/  FSEL R172, R58, -INF , P3 ;  /* 0xff8000003aac7808 */ /* 0x000fe40001800000 */
[----:B------:R-:W-:Y:S02]  /*2a70*/  FSEL R186, R65, -INF , P3 ;  /* 0xff80000041ba7808 */ /* 0x000fe40001800000 */
[----:B------:R-:W-:-:S02]  /*2a80*/  FSEL R177, R177, -INF , P3 ;  /* 0xff800000b1b17808 */ /* 0x000fc40001800000 */
[----:B------:R-:W-:Y:S02]  /*2a90*/  ISETP.GT.AND P3, PT, R2, 0x29, PT ;  /* 0x000000290200780c */ /* 0x000fe40003f64270 */
[----:B--2---:R-:W-:Y:S02]  /*2aa0*/  FMNMX.FTZ R5, R22, R23, !PT ;  /* 0x0000001716057209 */ /* 0x004fe40007810000 */
[----:B------:R-:W-:Y:S02]  /*2ab0*/  FSEL R165, R40, -INF , P1 ;  /* 0xff80000028a57808 */ /* 0x000fe40000800000 */
[----:B------:R-:W-:Y:S02]  /*2ac0*/  FMNMX.FTZ R5, R28, R5, !PT ;  /* 0x000000051c057209 */ /* 0x000fe40007810000 */
[----:B------:R-:W-:Y:S02]  /*2ad0*/  FMNMX.FTZ R4, R167, R4, !PT ;  /* 0x00000004a7047209 */ /* 0x000fe40007810000 */
[----:B------:R-:W-:-:S02]  /*2ae0*/  FSEL R173, R59, -INF , P2 ;  /* 0xff8000003bad7808 */ /* 0x000fc40001000000 */
[----:B------:R-:W-:Y:S02]  /*2af0*/  FSEL R187, R64, -INF , P2 ;  /* 0xff80000040bb7808 */ /* 0x000fe40001000000 */
[----:B------:R-:W-:Y:S02]  /*2b00*/  FSEL R179, R179, -INF , P2 ;  /* 0xff800000b3b37808 */ /* 0x000fe40001000000 */
[----:B------:R-:W-:Y:S02]  /*2b10*/  FMNMX.FTZ R5, R29, R5, !PT ;  /* 0x000000051d057209 */ /* 0x000fe40007810000 */
[----:B------:R-:W-:Y:S02]  /*2b20*/  ISETP.GT.AND P2, PT, R2, 0x30, PT ;  /* 0x000000300200780c */ /* 0x000fe40003f44270 */
[----:B------:R-:W-:Y:S02]  /*2b30*/  FSEL R164, R21, -INF , P3 ;  /* 0xff80000015a47808 */ /* 0x000fe40001800000 */
[----:B------:R-:W-:-:S02]  /*2b40*/  FMNMX.FTZ R4, R165, R4, !PT ;  /* 0x00000004a5047209 */ /* 0x000fc40007810000 */
[----:B------:R-:W-:Y:S02]  /*2b50*/  FMNMX.FTZ R5, R101, R5, !PT ;  /* 0x0000000565057209 */ /* 0x000fe40007810000 */
[----:B-1----:R-:W-:Y:S02]  /*2b60*/  FSEL R185, R42, -INF , P1 ;  /* 0xff8000002ab97808 */ /* 0x002fe40000800000 */
[----:B------:R-:W-:Y:S02]  /*2b70*/  FSEL R184, R56, -INF , P1 ;  /* 0xff80000038b87808 */ /* 0x000fe40000800000 */
[----:B------:R-:W-:Y:S02]  /*2b80*/  FSEL R176, R10, -INF , P3 ;  /* 0xff8000000ab07808 */ /* 0x000fe40001800000 */
[----:B------:R-:W-:Y:S01]  /*2b90*/  FSEL R188, R41, -INF , P3 ;  /* 0xff80000029bc7808 */ /* 0x000fe20001800000 */
[----:B------:R-:W1:Y:S01]  /*2ba0*/  MUFU.TANH R10, R35 ;  /* 0x00000023000a7308 */ /* 0x000e620000002400 */
[----:B------:R-:W-:-:S02]  /*2bb0*/  FSEL R178, R43, -INF , P3 ;  /* 0xff8000002bb27808 */ /* 0x000fc40001800000 */
[----:B-----5:R-:W-:Y:S01]  /*2bc0*/  FSEL R222, R7, -INF , P2 ;  /* 0xff80000007de7808 */ /* 0x020fe20001000000 */
[----:B------:R-:W-:Y:S01]  /*2bd0*/  FMUL.FTZ R7, R51, c[0x0][0x320] ;  /* 0x0000c80033077a20 */ /* 0x000fe20000410000 */
[----:B------:R-:W-:Y:S02]  /*2be0*/  FSEL R203, R11, -INF , P2 ;  /* 0xff8000000bcb7808 */ /* 0x000fe40001000000 */
[----:B----4-:R-:W-:Y:S02]  /*2bf0*/  FSEL R250, R12, -INF , P2 ;  /* 0xff8000000cfa7808 */ /* 0x010fe40001000000 */
[----:B------:R-:W-:Y:S01]  /*2c00*/  FSEL R236, R16, -INF , P2 ;  /* 0xff80000010ec7808 */ /* 0x000fe20001000000 */
[----:B------:R-:W-:Y:S01]  /*2c10*/  IMAD.U32 R16, RZ, RZ, UR11 ;  /* 0x0000000bff107e24 */ /* 0x000fe2000f8e00ff */
[C---:B------:R-:W-:Y:S02]  /*2c20*/  ISETP.GT.AND P1, PT, R2.reuse, 0x31, PT ;  /* 0x000000310200780c */ /* 0x040fe40003f24270 */
[----:B------:R-:W-:-:S02]  /*2c30*/  ISETP.GT.AND P3, PT, R2, 0x38, PT ;  /* 0x000000380200780c */ /* 0x000fc40003f64270 */
[----:B------:R-:W-:Y:S02]  /*2c40*/  ISETP.GT.AND P2, PT, R2, 0x39, PT ;  /* 0x000000390200780c */ /* 0x000fe40003f44270 */
[----:B------:R-:W-:Y:S02]  /*2c50*/  FMNMX.FTZ R2, R164, R4, !PT ;  /* 0x00000004a4027209 */ /* 0x000fe40007810000 */
[----:B------:R-:W-:Y:S01]  /*2c60*/  FMNMX.FTZ R4, R102, R5, !PT ;  /* 0x0000000566047209 */ /* 0x000fe20007810000 */
[----:B------:R-:W-:Y:S01]  /*2c70*/  FMUL.FTZ R5, R50, c[0x0][0x320] ;  /* 0x0000c80032057a20 */ /* 0x000fe20000410000 */
[----:B------:R-:W-:Y:S02]  /*2c80*/  FSEL R199, R13, -INF , P1 ;  /* 0xff8000000dc77808 */ /* 0x000fe40000800000 */
[----:B------:R-:W-:Y:S01]  /*2c90*/  FMNMX.FTZ R2, R203, R2, !PT ;  /* 0x00000002cb027209 */ /* 0x000fe20007810000 */
[----:B------:R2:W4:Y:S01]  /*2ca0*/  MUFU.TANH R9, R5 ;  /* 0x0000000500097308 */ /* 0x0005220000002400 */
[----:B------:R-:W-:-:S02]  /*2cb0*/  FMNMX.FTZ R4, R106, R4, !PT ;  /* 0x000000046a047209 */ /* 0x000fc40007810000 */
[----:B---3--:R-:W-:Y:S02]  /*2cc0*/  FSEL R200, R8, -INF , P3 ;  /* 0xff80000008c87808 */ /* 0x008fe40001800000 */
[----:B------:R-:W-:Y:S02]  /*2cd0*/  FMNMX.FTZ R2, R199, R2, !PT ;  /* 0x00000002c7027209 */ /* 0x000fe40007810000 */
[----:B------:R-:W-:Y:S01]  /*2ce0*/  FMNMX.FTZ R4, R107, R4, !PT ;  /* 0x000000046b047209 */ /* 0x000fe20007810000 */
[----:B------:R3:W5:Y:S01]  /*2cf0*/  MUFU.TANH R8, R7 ;  /* 0x0000000700087308 */ /* 0x0007620000002400 */
[----:B------:R-:W-:Y:S02]  /*2d00*/  FSEL R204, R6, -INF , P2 ;  /* 0xff80000006cc7808 */ /* 0x000fe40001000000 */
[----:B------:R-:W-:Y:S02]  /*2d10*/  FMNMX.FTZ R2, R200, R2, !PT ;  /* 0x00000002c8027209 */ /* 0x000fe40007810000 */
[----:B------:R-:W-:-:S02]  /*2d20*/  FMNMX.FTZ R4, R172, R4, !PT ;  /* 0x00000004ac047209 */ /* 0x000fc40007810000 */
[----:B------:R-:W-:Y:S02]  /*2d30*/  FMNMX.FTZ R6, R204, R2, !PT ;  /* 0x00000002cc067209 */ /* 0x000fe40007810000 */
[----:B--2---:R-:W-:Y:S02]  /*2d40*/  FMNMX.FTZ R5, R32, R36, !PT ;  /* 0x0000002420057209 */ /* 0x004fe40007810000 */
[----:B------:R-:W-:Y:S02]  /*2d50*/  FMNMX.FTZ R2, R173, R4, !PT ;  /* 0x00000004ad027209 */ /* 0x000fe40007810000 */
[----:B------:R-:W-:Y:S01]  /*2d60*/  FMNMX.FTZ R4, R37, R5, !PT ;  /* 0x0000000525047209 */ /* 0x000fe20007810000 */
[----:B------:R-:W-:Y:S01]  /*2d70*/  FMUL.FTZ R5, R53, c[0x0][0x320] ;  /* 0x0000c80035057a20 */ /* 0x000fe20000410000 */
[----:B------:R-:W-:Y:S01]  /*2d80*/  FMNMX.FTZ R2, R174, R2, !PT ;  /* 0x00000002ae027209 */ /* 0x000fe20007810000 */
[----:B---3--:R-:W2:Y:S01]  /*2d90*/  SHFL.BFLY PT, R7, R6, 0x2, 0x1f ;  /* 0x0c401f0006077f89 */ /* 0x008ea200000e0000 */
[----:B------:R-:W-:Y:S01]  /*2da0*/  FMNMX.FTZ R4, R38, R4, !PT ;  /* 0x0000000426047209 */ /* 0x000fe20007810000 */
[----:B------:R3:W2:Y:S01]  /*2db0*/  MUFU.TANH R12, R5 ;  /* 0x00000005000c7308 */ /* 0x0006a20000002400 */
[----:B------:R-:W-:-:S02]  /*2dc0*/  FMNMX.FTZ R2, R176, R2, !PT ;  /* 0x00000002b0027209 */ /* 0x000fc40007810000 */
[----:B------:R-:W-:Y:S02]  /*2dd0*/  FMNMX.FTZ R4, R124, R4, !PT ;  /* 0x000000047c047209 */ /* 0x000fe40007810000 */
[----:B-1----:R-:W-:Y:S02]  /*2de0*/  FSEL R205, R10, -INF , P1 ;  /* 0xff8000000acd7808 */ /* 0x002fe40000800000 */
[----:B------:R-:W-:Y:S02]  /*2df0*/  FMNMX.FTZ R2, R222, R2, !PT ;  /* 0x00000002de027209 */ /* 0x000fe40007810000 */
[----:B------:R-:W-:Y:S02]  /*2e00*/  FMNMX.FTZ R4, R125, R4, !PT ;  /* 0x000000047d047209 */ /* 0x000fe40007810000 */
[----:B----4-:R-:W-:Y:S02]  /*2e10*/  FSEL R201, R9, -INF , P3 ;  /* 0xff80000009c97808 */ /* 0x010fe40001800000 */
[----:B------:R-:W-:-:S02]  /*2e20*/  FMNMX.FTZ R2, R205, R2, !PT ;  /* 0x00000002cd027209 */ /* 0x000fc40007810000 */
[----:B------:R-:W-:Y:S01]  /*2e30*/  FMNMX.FTZ R4, R127, R4, !PT ;  /* 0x000000047f047209 */ /* 0x000fe20007810000 */
[----:B---3--:R-:W-:Y:S01]  /*2e40*/  FMUL.FTZ R5, R24, c[0x0][0x320] ;  /* 0x0000c80018057a20 */ /* 0x008fe20000410000 */
[----:B-----5:R-:W-:Y:S01]  /*2e50*/  FSEL R206, R8, -INF , P2 ;  /* 0xff80000008ce7808 */ /* 0x020fe20001000000 */
[----:B------:R-:W-:Y:S01]  /*2e60*/  FMUL.FTZ R8, R25, c[0x0][0x320] ;  /* 0x0000c80019087a20 */ /* 0x000fe20000410000 */
[----:B------:R-:W-:Y:S01]  /*2e70*/  FMNMX.FTZ R2, R201, R2, !PT ;  /* 0x00000002c9027209 */ /* 0x000fe20007810000 */
[----:B------:R1:W3:Y:S01]  /*2e80*/  MUFU.TANH R11, R5 ;  /* 0x00000005000b7308 */ /* 0x0002e20000002400 */
[----:B------:R-:W-:Y:S02]  /*2e90*/  FMNMX.FTZ R4, R126, R4, !PT ;  /* 0x000000047e047209 */ /* 0x000fe40007810000 */
[----:B------:R-:W-:Y:S02]  /*2ea0*/  FMNMX.FTZ R9, R206, R2, !PT ;  /* 0x00000002ce097209 */ /* 0x000fe40007810000 */
[----:B------:R-:W-:-:S02]  /*2eb0*/  FMNMX.FTZ R2, R177, R4, !PT ;  /* 0x00000004b1027209 */ /* 0x000fc40007810000 */
[----:B--2---:R-:W-:Y:S01]  /*2ec0*/  FMNMX.FTZ R6, R6, R7, !PT ;  /* 0x0000000706067209 */ /* 0x004fe20007810000 */
[----:B------:R-:W2:Y:S01]  /*2ed0*/  MUFU.TANH R8, R8 ;  /* 0x0000000800087308 */ /* 0x000ea20000002400 */
[----:B------:R-:W-:Y:S01]  /*2ee0*/  FMNMX.FTZ R2, R179, R2, !PT ;  /* 0x00000002b3027209 */ /* 0x000fe20007810000 */
[----:B------:R-:W-:Y:S01]  /*2ef0*/  FMUL.FTZ R7, R55, c[0x0][0x320] ;  /* 0x0000c80037077a20 */ /* 0x000fe20000410000 */
[----:B------:R-:W-:Y:S01]  /*2f00*/  FSEL R202, R12, -INF , P1 ;  /* 0xff8000000cca7808 */ /* 0x000fe20000800000 */
[----:B------:R-:W-:Y:S01]  /*2f10*/  SHFL.BFLY PT, R103, R6, 0x1, 0x1f ;  /* 0x0c201f0006677f89 */ /* 0x000fe200000e0000 */
[----:B------:R-:W-:Y:S02]  /*2f20*/  FMNMX.FTZ R2, R184, R2, !PT ;  /* 0x00000002b8027209 */ /* 0x000fe40007810000 */
[----:B-1----:R-:W-:Y:S01]  /*2f30*/  FMNMX.FTZ R5, R46, R45, !PT ;  /* 0x0000002d2e057209 */ /* 0x002fe20007810000 */
[----:B------:R1:W4:Y:S01]  /*2f40*/  MUFU.TANH R10, R7 ;  /* 0x00000007000a7308 */ /* 0x0003220000002400 */
[----:B------:R-:W-:-:S02]  /*2f50*/  FMNMX.FTZ R2, R178, R2, !PT ;  /* 0x00000002b2027209 */ /* 0x000fc40007810000 */
[----:B------:R-:W-:Y:S02]  /*2f60*/  FMNMX.FTZ R4, R44, R5, !PT ;  /* 0x000000052c047209 */ /* 0x000fe40007810000 */
[----:B------:R-:W5:Y:S01]  /*2f70*/  SHFL.BFLY PT, R5, R9, 0x2, 0x1f ;  /* 0x0c401f0009057f89 */ /* 0x000f6200000e0000 */
[----:B------:R-:W-:Y:S02]  /*2f80*/  FMNMX.FTZ R2, R236, R2, !PT ;  /* 0x00000002ec027209 */ /* 0x000fe40007810000 */
[----:B------:R-:W-:Y:S02]  /*2f90*/  FMNMX.FTZ R4, R39, R4, !PT ;  /* 0x0000000427047209 */ /* 0x000fe40007810000 */
[----:B---3--:R-:W-:Y:S02]  /*2fa0*/  FSEL R211, R11, -INF , P3 ;  /* 0xff8000000bd37808 */ /* 0x008fe40001800000 */
[----:B------:R-:W-:Y:S02]  /*2fb0*/  FMNMX.FTZ R4, R129, R4, !PT ;  /* 0x0000000481047209 */ /* 0x000fe40007810000 */
[----:B------:R-:W-:-:S02]  /*2fc0*/  FMNMX.FTZ R2, R202, R2, !PT ;  /* 0x00000002ca027209 */ /* 0x000fc40007810000 */
[----:B------:R-:W-:Y:S01]  /*2fd0*/  FMNMX.FTZ R4, R128, R4, !PT ;  /* 0x0000000480047209 */ /* 0x000fe20007810000 */
[----:B-1----:R-:W-:Y:S01]  /*2fe0*/  FMUL.FTZ R7, R26, c[0x0][0x320] ;  /* 0x0000c8001a077a20 */ /* 0x002fe20000410000 */
[----:B--2---:R-:W-:Y:S02]  /*2ff0*/  FSEL R212, R8, -INF , P2 ;  /* 0xff80000008d47808 */ /* 0x004fe40001000000 */
[----:B------:R-:W-:Y:S01]  /*3000*/  FMNMX.FTZ R4, R130, R4, !PT ;  /* 0x0000000482047209 */ /* 0x000fe20007810000 */
[----:B------:R1:W2:Y:S01]  /*3010*/  MUFU.TANH R12, R7 ;  /* 0x00000007000c7308 */ /* 0x0002a20000002400 */
[----:B------:R-:W-:Y:S02]  /*3020*/  FMNMX.FTZ R2, R211, R2, !PT ;  /* 0x00000002d3027209 */ /* 0x000fe40007810000 */
[----:B------:R-:W-:Y:S02]  /*3030*/  FMNMX.FTZ R4, R131, R4, !PT ;  /* 0x0000000483047209 */ /* 0x000fe40007810000 */
[----:B------:R-:W-:-:S02]  /*3040*/  FMNMX.FTZ R8, R212, R2, !PT ;  /* 0x00000002d4087209 */ /* 0x000fc40007810000 */
[----:B------:R-:W-:Y:S02]  /*3050*/  FMNMX.FTZ R4, R186, R4, !PT ;  /* 0x00000004ba047209 */ /* 0x000fe40007810000 */
[----:B-----5:R-:W-:Y:S01]  /*3060*/  FMNMX.FTZ R9, R9, R5, !PT ;  /* 0x0000000509097209 */ /* 0x020fe20007810000 */
[----:B------:R-:W3:Y:S01]  /*3070*/  SHFL.BFLY PT, R11, R8, 0x2, 0x1f ;  /* 0x0c401f00080b7f89 */ /* 0x000ee200000e0000 */
[----:B------:R-:W-:Y:S02]  /*3080*/  FMNMX.FTZ R2, R187, R4, !PT ;  /* 0x00000004bb027209 */ /* 0x000fe40007810000 */
[----:B----4-:R-:W-:Y:S02]  /*3090*/  FSEL R213, R10, -INF , P1 ;  /* 0xff8000000ad57808 */ /* 0x010fe40000800000 */
[----:B------:R-:W-:Y:S01]  /*30a0*/  FMNMX.FTZ R2, R185, R2, !PT ;  /* 0x00000002b9027209 */ /* 0x000fe20007810000 */
[----:B-1----:R-:W-:Y:S01]  /*30b0*/  FMUL.FTZ R7, R27, c[0x0][0x320] ;  /* 0x0000c8001b077a20 */ /* 0x002fe20000410000 */
[----:B------:R-:W1:Y:S01]  /*30c0*/  SHFL.BFLY PT, R10, R9, 0x1, 0x1f ;  /* 0x0c201f00090a7f89 */ /* 0x000e6200000e0000 */
[----:B--2---:R-:W-:-:S02]  /*30d0*/  FSEL R214, R12, -INF , P3 ;  /* 0xff8000000cd67808 */ /* 0x004fc40001800000 */
[----:B------:R-:W-:Y:S02]  /*30e0*/  FMNMX.FTZ R2, R188, R2, !PT ;  /* 0x00000002bc027209 */ /* 0x000fe40007810000 */
[----:B------:R-:W2:Y:S01]  /*30f0*/  MUFU.TANH R7, R7 ;  /* 0x0000000700077308 */ /* 0x000ea20000002400 */
[----:B------:R-:W-:Y:S02]  /*3100*/  FMNMX.FTZ R103, R6, R103, !PT ;  /* 0x0000006706677209 */ /* 0x000fe40007810000 */
[----:B------:R-:W-:Y:S02]  /*3110*/  FMNMX.FTZ R2, R250, R2, !PT ;  /* 0x00000002fa027209 */ /* 0x000fe40007810000 */
[C---:B------:R-:W-:Y:S01]  /*3120*/  FSETP.NEU.FTZ.AND P1, PT, R103.reuse, -INF , PT ;  /* 0xff8000006700780b */ /* 0x040fe20003f3d000 */
[----:B------:R-:W-:Y:S01]  /*3130*/  FMUL.FTZ R13, R103, c[0x0][0x2d0] ;  /* 0x0000b400670d7a20 */ /* 0x000fe20000410000 */
[----:B------:R-:W-:Y:S02]  /*3140*/  FMNMX.FTZ R2, R213, R2, !PT ;  /* 0x00000002d5027209 */ /* 0x000fe40007810000 */
[----:B------:R-:W-:-:S02]  /*3150*/  MOV R6, UR11 ;  /* 0x0000000b00067c02 */ /* 0x000fc40008000f00 */
[----:B------:R-:W-:Y:S02]  /*3160*/  FMNMX.FTZ R2, R214, R2, !PT ;  /* 0x00000002d6027209 */ /* 0x000fe40007810000 */
[----:B---3--:R-:W-:Y:S02]  /*3170*/  FMNMX.FTZ R8, R8, R11, !PT ;  /* 0x0000000b08087209 */ /* 0x008fe40007810000 */
[----:B------:R-:W-:Y:S02]  /*3180*/  FSEL R13, R13, RZ, P1 ;  /* 0x000000ff0d0d7208 */ /* 0x000fe40000800000 */
[----:B--2---:R-:W-:Y:S01]  /*3190*/  FSEL R215, R7, -INF , P2 ;  /* 0xff80000007d77808 */ /* 0x004fe20001000000 */
[----:B------:R-:W2:Y:S01]  /*31a0*/  SHFL.BFLY PT, R11, R8, 0x1, 0x1f ;  /* 0x0c201f00080b7f89 */ /* 0x000ea200000e0000 */
[----:B------:R-:W-:Y:S01]  /*31b0*/  MOV R12, UR10 ;  /* 0x0000000a000c7c02 */ /* 0x000fe20008000f00 */
[----:B------:R-:W-:Y:S01]  /*31c0*/  FFMA.FTZ R4, R17, c[0x0][0x2d0], -R13 ;  /* 0x0000b40011047a23 */ /* 0x000fe2000001080d */
[----:B------:R-:W-:-:S02]  /*31d0*/  FMNMX.FTZ R5, R215, R2, !PT ;  /* 0x00000002d7057209 */ /* 0x000fc40007810000 */
[----:B-1----:R-:W-:Y:S01]  /*31e0*/  FMNMX.FTZ R2, R9, R10, !PT ;  /* 0x0000000a09027209 */ /* 0x002fe20007810000 */
[----:B------:R1:W-:Y:S01]  /*31f0*/  MUFU.EX2 R252, R4 ;  /* 0x0000000400fc7308 */ /* 0x0003e20000000800 */
[----:B------:R-:W-:Y:S01]  /*3200*/  @P0 LEA R6, P1, R6, R14, 0x1 ;  /* 0x0000000e06060211 */ /* 0x000fe200078208ff */
[----:B------:R-:W3:Y:S01]  /*3210*/  SHFL.BFLY PT, R10, R5, 0x2, 0x1f ;  /* 0x0c401f00050a7f89 */ /* 0x000ee200000e0000 */
[--C-:B------:R-:W-:Y:S02]  /*3220*/  FFMA.FTZ R9, R20, c[0x0][0x2d0], -R13.reuse ;  /* 0x0000b40014097a23 */ /* 0x100fe4000001080d */
[----:B------:R-:W-:Y:S01]  /*3230*/  @P0 LEA.HI.X R7, R16, R15, R12, 0x1, P1 ;  /* 0x0000000f10070211 */ /* 0x000fe200008f0c0c */
[C---:B------:R-:W-:Y:S01]  /*3240*/  FMUL.FTZ R12, R2.reuse, c[0x0][0x2d0] ;  /* 0x0000b400020c7a20 */ /* 0x040fe20000410000 */
[----:B------:R-:W-:Y:S01]  /*3250*/  FSETP.NEU.FTZ.AND P1, PT, R2, -INF , PT ;  /* 0xff8000000200780b */ /* 0x000fe20003f3d000 */
[----:B------:R4:W-:Y:S03]  /*3260*/  MUFU.EX2 R251, R9 ;  /* 0x0000000900fb7308 */ /* 0x0009e60000000800 */
[----:B------:R-:W-:Y:S01]  /*3270*/  FSEL R12, R12, RZ, P1 ;  /* 0x000000ff0c0c7208 */ /* 0x000fe20000800000 */
[----:B-1----:R-:W-:Y:S01]  /*3280*/  FFMA.FTZ R4, R18, c[0x0][0x2d0], -R13 ;  /* 0x0000b40012047a23 */ /* 0x002fe2000001080d */
[----:B--2---:R-:W-:-:S03]  /*3290*/  FMNMX.FTZ R105, R8, R11, !PT ;  /* 0x0000000b08697209 */ /* 0x004fc60007810000 */
[--C-:B------:R-:W-:Y:S01]  /*32a0*/  FFMA.FTZ R0, R28, c[0x0][0x2d0], -R12.reuse ;  /* 0x0000b4001c007a23 */ /* 0x100fe2000001080c */
[----:B------:R1:W-:Y:S01]  /*32b0*/  MUFU.EX2 R249, R4 ;  /* 0x0000000400f97308 */ /* 0x0003e20000000800 */
[----:B------:R-:W-:Y:S01]  /*32c0*/  FSETP.NEU.FTZ.AND P1, PT, R105, -INF , PT ;  /* 0xff8000006900780b */ /* 0x000fe20003f3d000 */
[----:B----4-:R-:W-:Y:S01]  /*32d0*/  FFMA.FTZ R9, R22, c[0x0][0x2d0], -R12 ;  /* 0x0000b40016097a23 */ /* 0x010fe2000001080c */
[----:B---3--:R-:W-:-:S05]  /*32e0*/  FMNMX.FTZ R3, R5, R10, !PT ;  /* 0x0000000a05037209 */ /* 0x008fca0007810000 */
[----:B------:R2:W-:Y:S01]  /*32f0*/  MUFU.EX2 R244, R0 ;  /* 0x0000000000f47308 */ /* 0x0005e20000000800 */
[----:B------:R-:W3:Y:S01]  /*3300*/  SHFL.BFLY PT, R5, R3, 0x1, 0x1f ;  /* 0x0c201f0003057f89 */ /* 0x000ee200000e0000 */
[----:B-1----:R-:W-:-:S06]  /*3310*/  FFMA.FTZ R4, R19, c[0x0][0x2d0], -R13 ;  /* 0x0000b40013047a23 */ /* 0x002fcc000001080d */
[----:B------:R-:W-:Y:S01]  /*3320*/  MUFU.EX2 R247, R9 ;  /* 0x0000000900f77308 */ /* 0x000fe20000000800 */
[----:B--2---:R-:W-:-:S07]  /*3330*/  FMUL.FTZ R0, R105, c[0x0][0x2d0] ;  /* 0x0000b40069007a20 */ /* 0x004fce0000410000 */
[----:B------:R1:W-:Y:S01]  /*3340*/  MUFU.EX2 R248, R4 ;  /* 0x0000000400f87308 */ /* 0x0003e20000000800 */
[----:B------:R-:W-:-:S05]  /*3350*/  FSEL R0, R0, RZ, P1 ;  /* 0x000000ff00007208 */ /* 0x000fca0000800000 */
[----:B------:R-:W-:Y:S01]  /*3360*/  FFMA.FTZ R8, R37, c[0x0][0x2d0], -R0 ;  /* 0x0000b40025087a23 */ /* 0x000fe20000010800 */
[----:B---3--:R-:W-:-:S03]  /*3370*/  FMNMX.FTZ R104, R3, R5, !PT ;  /* 0x0000000503687209 */ /* 0x008fc60007810000 */
[----:B------:R2:W-:Y:S01]  /*3380*/  MUFU.EX2 R242, R8 ;  /* 0x0000000800f27308 */ /* 0x0005e20000000800 */
[C---:B------:R-:W-:Y:S01]  /*3390*/  FSETP.NEU.FTZ.AND P1, PT, R104.reuse, -INF , PT ;  /* 0xff8000006800780b */ /* 0x040fe20003f3d000 */
[----:B------:R-:W-:Y:S02]  /*33a0*/  FMUL.FTZ R3, R104, c[0x0][0x2d0] ;  /* 0x0000b40068037a20 */ /* 0x000fe40000410000 */
[----:B-1----:R-:W-:-:S03]  /*33b0*/  @P0 IMAD.SHL.U32 R4, R151, 0x2, RZ ;  /* 0x0000000297040824 */ /* 0x002fc600078e00ff */
[----:B------:R-:W-:Y:S02]  /*33c0*/  FSEL R3, R3, RZ, P1 ;  /* 0x000000ff03037208 */ /* 0x000fe40000800000 */
[----:B------:R1:W-:Y:S04]  /*33d0*/  @P0 LDGSTS.E.BYPASS.LTC128B.128 [R4+0x3100], [R14.64], !P6 ;  /* 0x031000000e040fae */ /* 0x0003e8000f101d50 */
[----:B------:R1:W-:Y:S01]  /*33e0*/  @P0 LDGSTS.E.BYPASS.LTC128B.128 [R4+0x4100], [R14.64+0x40], !P5 ;  /* 0x041000400e040fae */ /* 0x0003e2000e901d50 */
[----:B--2---:R-:W-:-:S03]  /*33f0*/  FFMA.FTZ R8, R38, c[0x0][0x2d0], -R0 ;  /* 0x0000b40026087a23 */ /* 0x004fc60000010800 */
[----:B------:R1:W-:Y:S01]  /*3400*/  @P0 LDGSTS.E.BYPASS.LTC128B.128 [R4+0x5100], [R14.64+0x80], !P4 ;  /* 0x051000800e040fae */ /* 0x0003e2000e101d50 */
[----:B------:R2:W3:Y:S03]  /*3410*/  MUFU.EX2 R243, R8 ;  /* 0x0000000800f37308 */ /* 0x0004e60000000800 */
[----:B------:R4:W-:Y:S04]  /*3420*/  @P0 LDGSTS.E.BYPASS.LTC128B.128 [R4+0x3900], [R6.64], !P6 ;  /* 0x0390000006040fae */ /* 0x0009e8000f101d50 */
[----:B------:R4:W-:Y:S04]  /*3430*/  @P0 LDGSTS.E.BYPASS.LTC128B.128 [R4+0x4900], [R6.64+0x40], !P5 ;  /* 0x0490004006040fae */ /* 0x0009e8000e901d50 */
[----:B------:R4:W-:Y:S04]  /*3440*/  @P0 LDGSTS.E.BYPASS.LTC128B.128 [R4+0x5900], [R6.64+0x80], !P4 ;  /* 0x0590008006040fae */ /* 0x0009e8000e101d50 */
[----:B------:R-:W5:Y:S01]  /*3450*/  LDSM.16.MT88.4 R24, [R217+0x100] ;  /* 0x00010000d918783b */ /* 0x000f620000004200 */
[----:B--2---:R-:W-:-:S03]  /*3460*/  FFMA.FTZ R8, R46, c[0x0][0x2d0], -R3 ;  /* 0x0000b4002e087a23 */ /* 0x004fc60000010803 */
[----:B------:R-:W2:Y:S01]  /*3470*/  LDSM.16.MT88.4 R16, [R218+0x100] ;  /* 0x00010000da10783b */ /* 0x000ea20000004200 */
[----:B---3--:R-:W-:Y:S01]  /*3480*/  F2FP.PACK_AB R10, R243, R242 ;  /* 0x000000f2f30a723e */ /* 0x008fe200000000ff */
[----:B------:R3:W-:Y:S02]  /*3490*/  MUFU.EX2 R228, R8 ;  /* 0x0000000800e47308 */ /* 0x0007e40000000800 */
[----:B------:R-:W-:Y:S01]  /*34a0*/  LDSM.16.MT88.4 R40, [R218+0x2100] ;  /* 0x00210000da28783b */ /* 0x000fe20000004200 */
[----:B-1----:R-:W-:-:S03]  /*34b0*/  FFMA.FTZ R14, R174, c[0x0][0x2d0], -R12 ;  /* 0x0000b400ae0e7a23 */ /* 0x002fc6000001080c */
[----:B------:R-:W0:Y:S02]  /*34c0*/  LDGDEPBAR ;  /* 0x00000000000079af */ /* 0x000e240000000000 */
[----:B------:R1:W-:Y:S01]  /*34d0*/  MUFU.EX2 R175, R14 ;  /* 0x0000000e00af7308 */ /* 0x0003e20000000800 */
[----:B----4-:R-:W-:Y:S01]  /*34e0*/  FFMA.FTZ R4, R23, c[0x0][0x2d0], -R12 ;  /* 0x0000b40017047a23 */ /* 0x010fe2000001080c */
[----:B------:R-:W-:Y:S01]  /*34f0*/  F2FP.PACK_AB R6, R251, R248 ;  /* 0x000000f8fb06723e */ /* 0x000fe200000000ff */
[----:B------:R-:W4:Y:S01]  /*3500*/  LDSM.16.MT88.4 R20, [R217+0x1100] ;  /* 0x00110000d914783b */ /* 0x000f220000004200 */
[----:B---3--:R-:W-:-:S04]  /*3510*/  FFMA.FTZ R8, R45, c[0x0][0x2d0], -R3 ;  /* 0x0000b4002d087a23 */ /* 0x008fc80000010803 */
[----:B------:R3:W2:Y:S01]  /*3520*/  MUFU.EX2 R245, R4 ;  /* 0x0000000400f57308 */ /* 0x0006a20000000800 */
[----:B-1----:R-:W-:-:S07]  /*3530*/  FFMA.FTZ R14, R176, c[0x0][0x2d0], -R12 ;  /* 0x0000b400b00e7a23 */ /* 0x002fce000001080c */
[----:B------:R1:W1:Y:S01]  /*3540*/  MUFU.EX2 R227, R8 ;  /* 0x0000000800e37308 */ /* 0x0002620000000800 */
[----:B---3--:R-:W-:Y:S01]  /*3550*/  FFMA.FTZ R4, R29, c[0x0][0x2d0], -R12 ;  /* 0x0000b4001d047a23 */ /* 0x008fe2000001080c */
[----:B--2---:R-:W-:Y:S01]  /*3560*/  F2FP.PACK_AB R5, R245, R247 ;  /* 0x000000f7f505723e */ /* 0x004fe200000000ff */
[----:B------:R-:W2:Y:S05]  /*3570*/  LDSM.16.MT88.4 R28, [R218+0x1100] ;  /* 0x00110000da1c783b */ /* 0x000eaa0000004200 */
[----:B------:R3:W-:Y:S01]  /*3580*/  MUFU.EX2 R180, R14 ;  /* 0x0000000e00b47308 */ /* 0x0007e20000000800 */
[----:B-1----:R-:W-:Y:S01]  /*3590*/  FFMA.FTZ R8, R44, c[0x0][0x2d0], -R3 ;  /* 0x0000b4002c087a23 */ /* 0x002fe20000010803 */
[----:B------:R-:W-:-:S06]  /*35a0*/  F2FP.PACK_AB R9, R227, R228 ;  /* 0x000000e4e309723e */ /* 0x000fcc00000000ff */
[----:B------:R1:W1:Y:S08]  /*35b0*/  MUFU.EX2 R246, R4 ;  /* 0x0000000400f67308 */ /* 0x0002700000000800 */
[----:B------:R4:W-:Y:S01]  /*35c0*/  MUFU.EX2 R233, R8 ;  /* 0x0000000800e97308 */ /* 0x0009e20000000800 */
[--C-:B---3--:R-:W-:Y:S02]  /*35d0*/  FFMA.FTZ R14, R177, c[0x0][0x2d0], -R0.reuse ;  /* 0x0000b400b10e7a23 */ /* 0x108fe40000010800 */
[----:B-1----:R-:W-:Y:S01]  /*35e0*/  FFMA.FTZ R4, R32, c[0x0][0x2d0], -R0 ;  /* 0x0000b40020047a23 */ /* 0x002fe20000010800 */
[----:B------:R-:W-:Y:S01]  /*35f0*/  F2FP.PACK_AB R7, R246, R244 ;  /* 0x000000f4f607723e */ /* 0x000fe200000000ff */
[----:B------:R-:W1:Y:S03]  /*3600*/  LDSM.16.MT88.4 R32, [R217+0x2100] ;  /* 0x00210000d920783b */ /* 0x000e660000004200 */
[----:B------:R3:W-:Y:S01]  /*3610*/  MUFU.EX2 R174, R14 ;  /* 0x0000000e00ae7308 */ /* 0x0007e20000000800 */
[----:B----4-:R-:W-:-:S07]  /*3620*/  FFMA.FTZ R8, R39, c[0x0][0x2d0], -R3 ;  /* 0x0000b40027087a23 */ /* 0x010fce0000010803 */
[----:B------:R4:W-:Y:S08]  /*3630*/  MUFU.EX2 R241, R4 ;  /* 0x0000000400f17308 */ /* 0x0009f00000000800 */
[----:B------:R-:W2:Y:S01]  /*3640*/  MUFU.EX2 R240, R8 ;  /* 0x0000000800f07308 */ /* 0x000ea20000000800 */
[--C-:B---3--:R-:W-:Y:S02]  /*3650*/  FFMA.FTZ R14, R179, c[0x0][0x2d0], -R0.reuse ;  /* 0x0000b400b30e7a23 */ /* 0x108fe40000010800 */
[----:B----4-:R-:W-:-:S02]  /*3660*/  FFMA.FTZ R4, R36, c[0x0][0x2d0], -R0 ;  /* 0x0000b40024047a23 */ /* 0x010fc40000010800 */
[----:B------:R-:W-:Y:S03]  /*3670*/  LDSM.16.MT88.4 R36, [R218+0x2500] ;  /* 0x00250000da24783b */ /* 0x000fe60000004200 */
[----:B------:R3:W4:Y:S01]  /*3680*/  MUFU.EX2 R235, R4 ;  /* 0x0000000400eb7308 */ /* 0x0007220000000800 */
[----:B--2---:R-:W-:Y:S02]  /*3690*/  F2FP.PACK_AB R11, R240, R233 ;  /* 0x000000e9f00b723e */ /* 0x004fe400000000ff */
[----:B---3--:R-:W-:Y:S02]  /*36a0*/  F2FP.PACK_AB R4, R249, R252 ;  /* 0x000000fcf904723e */ /* 0x008fe400000000ff */
[----:B----4-:R-:W-:-:S05]  /*36b0*/  F2FP.PACK_AB R8, R235, R241 ;  /* 0x000000f1eb08723e */ /* 0x010fca00000000ff */
[C---:B-----5:R-:W-:Y:S08]  /*36c0*/  HMMA.16816.F32 R120, R4.reuse, R24, RZ ;  /* 0x000000180478723c */ /* 0x060ff000000018ff */
[C---:B------:R-:W-:Y:S08]  /*36d0*/  HMMA.16816.F32 R116, R4.reuse, R16, RZ ;  /* 0x000000100474723c */ /* 0x040ff000000018ff */
[C---:B------:R-:W-:Y:S08]  /*36e0*/  HMMA.16816.F32 R112, R4.reuse, R20, RZ ;  /* 0x000000140470723c */ /* 0x040ff000000018ff */
[C---:B------:R-:W-:Y:S08]  /*36f0*/  HMMA.16816.F32 R108, R4.reuse, R28, RZ ;  /* 0x0000001c046c723c */ /* 0x040ff000000018ff */
[C---:B-1----:R-:W-:Y:S08]  /*3700*/  HMMA.16816.F32 R96, R4.reuse, R32, RZ ;  /* 0x000000200460723c */ /* 0x042ff000000018ff */
[C---:B------:R-:W-:Y:S08]  /*3710*/  HMMA.16816.F32 R92, R4.reuse, R40, RZ ;  /* 0x00000028045c723c */ /* 0x040ff000000018ff */
[C---:B------:R-:W-:Y:S08]  /*3720*/  HMMA.16816.F32 R88, R4.reuse, R26, RZ ;  /* 0x0000001a0458723c */ /* 0x040ff000000018ff */
[C---:B------:R-:W-:Y:S08]  /*3730*/  HMMA.16816.F32 R84, R4.reuse, R18, RZ ;  /* 0x000000120454723c */ /* 0x040ff000000018ff */
[C---:B------:R-:W-:Y:S08]  /*3740*/  HMMA.16816.F32 R80, R4.reuse, R22, RZ ;  /* 0x000000160450723c */ /* 0x040ff000000018ff */
[C---:B------:R-:W-:Y:S08]  /*3750*/  HMMA.16816.F32 R76, R4.reuse, R30, RZ ;  /* 0x0000001e044c723c */ /* 0x040ff000000018ff */
[C---:B------:R-:W-:Y:S08]  /*3760*/  HMMA.16816.F32 R72, R4.reuse, R34, RZ ;  /* 0x000000220448723c */ /* 0x040ff000000018ff */
[----:B------:R-:W-:Y:S07]  /*3770*/  HMMA.16816.F32 R64, R4, R42, RZ ;  /* 0x0000002a0440723c */ /* 0x000fee00000018ff */
[--C-:B------:R-:W-:Y:S01]  /*3780*/  FFMA.FTZ R4, R47, c[0x0][0x2d0], -R13.reuse ;  /* 0x0000b4002f047a23 */ /* 0x100fe2000001080d */
[C---:B------:R-:W-:Y:S03]  /*3790*/  HMMA.16816.F32 R68, R8.reuse, R24, RZ ;  /* 0x000000180844723c */ /* 0x040fe600000018ff */
[----:B------:R1:W-:Y:S05]  /*37a0*/  MUFU.EX2 R229, R4 ;  /* 0x0000000400e57308 */ /* 0x0003ea0000000800 */
[C---:B------:R-:W-:Y:S01]  /*37b0*/  HMMA.16816.F32 R144, R8.reuse, R26, RZ ;  /* 0x0000001a0890723c */ /* 0x040fe200000018ff */
[----:B------:R-:W-:Y:S07]  /*37c0*/  LDSM.16.MT88.4 R24, [R217+0x500] ;  /* 0x00050000d918783b */ /* 0x000fee0000004200 */
[----:B------:R-:W-:Y:S01]  /*37d0*/  HMMA.16816.F32 R60, R8, R16, RZ ;  /* 0x00000010083c723c */ /* 0x000fe200000018ff */
[----:B-1----:R-:W-:-:S04]  /*37e0*/  FFMA.FTZ R4, R52, c[0x0][0x2d0], -R13 ;  /* 0x0000b40034047a23 */ /* 0x002fc8000001080d */
[----:B------:R1:W-:Y:S03]  /*37f0*/  MUFU.EX2 R239, R4 ;  /* 0x0000000400ef7308 */ /* 0x0003e60000000800 */
[C---:B------:R-:W-:Y:S01]  /*3800*/  HMMA.16816.F32 R140, R8.reuse, R18, RZ ;  /* 0x00000012088c723c */ /* 0x040fe200000018ff */
[----:B------:R-:W2:Y:S07]  /*3810*/  LDSM.16.MT88.4 R16, [R217+0x1500] ;  /* 0x00150000d910783b */ /* 0x000eae0000004200 */
[----:B------:R-:W-:Y:S01]  /*3820*/  HMMA.16816.F32 R56, R8, R20, RZ ;  /* 0x000000140838723c */ /* 0x000fe200000018ff */
[----:B-1----:R-:W-:-:S07]  /*3830*/  FFMA.FTZ R4, R54, c[0x0][0x2d0], -R13 ;  /* 0x0000b40036047a23 */ /* 0x002fce000001080d */
[C---:B------:R-:W-:Y:S01]  /*3840*/  HMMA.16816.F32 R136, R8.reuse, R22, RZ ;  /* 0x000000160888723c */ /* 0x040fe200000018ff */
[----:B------:R-:W-:Y:S01]  /*3850*/  LDSM.16.MT88.4 R20, [R218+0x500] ;  /* 0x00050000da14783b */ /* 0x000fe20000004200 */
[----:B------:R1:W-:Y:S06]  /*3860*/  MUFU.EX2 R238, R4 ;  /* 0x0000000400ee7308 */ /* 0x0003ec0000000800 */
[C---:B------:R-:W-:Y:S08]  /*3870*/  HMMA.16816.F32 R52, R8.reuse, R28, RZ ;  /* 0x0000001c0834723c */ /* 0x040ff000000018ff */
[----:B------:R-:W-:Y:S01]  /*3880*/  HMMA.16816.F32 R148, R8, R30, RZ ;  /* 0x0000001e0894723c */ /* 0x000fe200000018ff */
[----:B------:R-:W-:Y:S01]  /*3890*/  LDSM.16.MT88.4 R28, [R218+0x1500] ;  /* 0x00150000da1c783b */ /* 0x000fe20000004200 */
[----:B-1----:R-:W-:-:S04]  /*38a0*/  FFMA.FTZ R4, R100, c[0x0][0x2d0], -R13 ;  /* 0x0000b40064047a23 */ /* 0x002fc8000001080d */
[----:B------:R1:W3:Y:S02]  /*38b0*/  MUFU.EX2 R237, R4 ;  /* 0x0000000400ed7308 */ /* 0x0002e40000000800 */
[C---:B------:R-:W-:Y:S08]  /*38c0*/  HMMA.16816.F32 R48, R8.reuse, R32, RZ ;  /* 0x000000200830723c */ /* 0x040ff000000018ff */
[----:B------:R-:W-:Y:S01]  /*38d0*/  HMMA.16816.F32 R152, R8, R34, RZ ;  /* 0x000000220898723c */ /* 0x000fe200000018ff */
[----:B------:R-:W4:Y:S01]  /*38e0*/  LDSM.16.MT88.4 R32, [R217+0x2500] ;  /* 0x00250000d920783b */ /* 0x000f220000004200 */
[----:B-1----:R-:W-:-:S06]  /*38f0*/  FFMA.FTZ R4, R101, c[0x0][0x2d0], -R12 ;  /* 0x0000b40065047a23 */ /* 0x002fcc000001080c */
[C---:B------:R-:W-:Y:S01]  /*3900*/  HMMA.16816.F32 R44, R8.reuse, R40, RZ ;  /* 0x00000028082c723c */ /* 0x040fe200000018ff */
[----:B---3--:R-:W-:Y:S01]  /*3910*/  F2FP.PACK_AB R6, R237, R238 ;  /* 0x000000eeed06723e */ /* 0x008fe200000000ff */
[----:B------:R1:W-:Y:S06]  /*3920*/  MUFU.EX2 R223, R4 ;  /* 0x0000000400df7308 */ /* 0x0003ec0000000800 */
[----:B------:R-:W-:Y:S07]  /*3930*/  HMMA.16816.F32 R156, R8, R42, RZ ;  /* 0x0000002a089c723c */ /* 0x000fee00000018ff */
[----:B------:R-:W-:-:S04]  /*3940*/  FFMA.FTZ R8, R127, c[0x0][0x2d0], -R0 ;  /* 0x0000b4007f087a23 */ /* 0x000fc80000010800 */
[----:B------:R3:W-:Y:S01]  /*3950*/  MUFU.EX2 R208, R8 ;  /* 0x0000000800d07308 */ /* 0x0007e20000000800 */
[----:B-1----:R-:W-:-:S07]  /*3960*/  FFMA.FTZ R4, R102, c[0x0][0x2d0], -R12 ;  /* 0x0000b40066047a23 */ /* 0x002fce000001080c */
[----:B------:R1:W5:Y:S01]  /*3970*/  MUFU.EX2 R226, R4 ;  /* 0x0000000400e27308 */ /* 0x0003620000000800 */
[----:B---3--:R-:W-:-:S07]  /*3980*/  FFMA.FTZ R8, R126, c[0x0][0x2d0], -R0 ;  /* 0x0000b4007e087a23 */ /* 0x008fce0000010800 */
[----:B------:R3:W-:Y:S01]  /*3990*/  MUFU.EX2 R207, R8 ;  /* 0x0000000800cf7308 */ /* 0x0007e20000000800 */
[----:B-1----:R-:W-:Y:S01]  /*39a0*/  FFMA.FTZ R4, R106, c[0x0][0x2d0], -R12 ;  /* 0x0000b4006a047a23 */ /* 0x002fe2000001080c */
[----:B-----5:R-:W-:-:S06]  /*39b0*/  F2FP.PACK_AB R5, R226, R223 ;  /* 0x000000dfe205723e */ /* 0x020fcc00000000ff */
[----:B------:R1:W-:Y:S01]  /*39c0*/  MUFU.EX2 R225, R4 ;  /* 0x0000000400e17308 */ /* 0x0003e20000000800 */
[----:B---3--:R-:W-:-:S07]  /*39d0*/  FFMA.FTZ R8, R129, c[0x0][0x2d0], -R3 ;  /* 0x0000b40081087a23 */ /* 0x008fce0000010803 */
[----:B------:R3:W-:Y:S01]  /*39e0*/  MUFU.EX2 R197, R8 ;  /* 0x0000000800c57308 */ /* 0x0007e20000000800 */
[----:B-1----:R-:W-:-:S07]  /*39f0*/  FFMA.FTZ R4, R107, c[0x0][0x2d0], -R12 ;  /* 0x0000b4006b047a23 */ /* 0x002fce000001080c */
[----:B------:R1:W5:Y:S01]  /*3a00*/  MUFU.EX2 R224, R4 ;  /* 0x0000000400e07308 */ /* 0x0003620000000800 */
[----:B---3--:R-:W-:-:S07]  /*3a10*/  FFMA.FTZ R8, R128, c[0x0][0x2d0], -R3 ;  /* 0x0000b40080087a23 */ /* 0x008fce0000010803 */
[----:B------:R3:W-:Y:S01]  /*3a20*/  MUFU.EX2 R107, R14 ;  /* 0x0000000e006b7308 */ /* 0x0007e20000000800 */
[----:B-1----:R-:W-:-:S07]  /*3a30*/  FFMA.FTZ R4, R124, c[0x0][0x2d0], -R0 ;  /* 0x0000b4007c047a23 */ /* 0x002fce0000010800 */
[----:B------:R1:W-:Y:S01]  /*3a40*/  MUFU.EX2 R198, R8 ;  /* 0x0000000800c67308 */ /* 0x0003e20000000800 */
[----:B-----5:R-:W-:-:S07]  /*3a50*/  F2FP.PACK_AB R7, R224, R225 ;  /* 0x000000e1e007723e */ /* 0x020fce00000000ff */
[----:B------:R5:W-:Y:S01]  /*3a60*/  MUFU.EX2 R210, R4 ;  /* 0x0000000400d27308 */ /* 0x000be20000000800 */
[----:B---3--:R-:W-:Y:S02]  /*3a70*/  FFMA.FTZ R14, R184, c[0x0][0x2d0], -R0 ;  /* 0x0000b400b80e7a23 */ /* 0x008fe40000010800 */
[----:B-1----:R-:W-:-:S05]  /*3a80*/  FFMA.FTZ R8, R130, c[0x0][0x2d0], -R3 ;  /* 0x0000b40082087a23 */ /* 0x002fca0000010803 */
[----:B------:R1:W-:Y:S01]  /*3a90*/  MUFU.EX2 R196, R8 ;  /* 0x0000000800c47308 */ /* 0x0003e20000000800 */
[----:B-----5:R-:W-:-:S07]  /*3aa0*/  FFMA.FTZ R4, R125, c[0x0][0x2d0], -R0 ;  /* 0x0000b4007d047a23 */ /* 0x020fce0000010800 */
[----:B------:R3:W5:Y:S01]  /*3ab0*/  MUFU.EX2 R209, R4 ;  /* 0x0000000400d17308 */ /* 0x0007620000000800 */
[----:B-1----:R-:W-:-:S07]  /*3ac0*/  FFMA.FTZ R8, R131, c[0x0][0x2d0], -R3 ;  /* 0x0000b40083087a23 */ /* 0x002fce0000010803 */
[----:B------:R1:W1:Y:S01]  /*3ad0*/  MUFU.EX2 R195, R8 ;  /* 0x0000000800c37308 */ /* 0x0002620000000800 */
[----:B---3--:R-:W-:-:S07]  /*3ae0*/  F2FP.PACK_AB R4, R239, R229 ;  /* 0x000000e5ef04723e */ /* 0x008fce00000000ff */
[----:B--2---:R-:W-:Y:S01]  /*3af0*/  HMMA.16816.F32 R124, R4, R16, R112 ;  /* 0x00000010047c723c */ /* 0x004fe20000001870 */
[----:B-1----:R-:W-:-:S07]  /*3b00*/  FFMA.FTZ R8, R166, c[0x0][0x2d0], -R13 ;  /* 0x0000b400a6087a23 */ /* 0x002fce000001080d */
[C---:B----4-:R-:W-:Y:S01]  /*3b10*/  HMMA.16816.F32 R112, R4.reuse, R32, R96 ;  /* 0x000000200470723c */ /* 0x050fe20000001860 */
[----:B------:R1:W-:Y:S07]  /*3b20*/  MUFU.EX2 R194, R8 ;  /* 0x0000000800c27308 */ /* 0x0003ee0000000800 */
[C---:B------:R-:W-:Y:S08]  /*3b30*/  HMMA.16816.F32 R160, R4.reuse, R20, R116 ;  /* 0x0000001404a0723c */ /* 0x040ff00000001874 */
[----:B------:R-:W-:Y:S01]  /*3b40*/  HMMA.16816.F32 R96, R4, R36, R92 ;  /* 0x000000240460723c */ /* 0x000fe2000000185c */
[----:B-1----:R-:W-:-:S04]  /*3b50*/  FFMA.FTZ R8, R167, c[0x0][0x2d0], -R13 ;  /* 0x0000b400a7087a23 */ /* 0x002fc8000001080d */
[----:B------:R1:W2:Y:S03]  /*3b60*/  MUFU.EX2 R193, R8 ;  /* 0x0000000800c17308 */ /* 0x0002a60000000800 */
[C---:B------:R-:W-:Y:S08]  /*3b70*/  HMMA.16816.F32 R168, R4.reuse, R24, R120 ;  /* 0x0000001804a8723c */ /* 0x040ff00000001878 */
[----:B------:R-:W-:Y:S01]  /*3b80*/  HMMA.16816.F32 R116, R4, R26, R88 ;  /* 0x0000001a0474723c */ /* 0x000fe20000001858 */
[----:B-1----:R-:W-:-:S07]  /*3b90*/  FFMA.FTZ R8, R165, c[0x0][0x2d0], -R13 ;  /* 0x0000b400a5087a23 */ /* 0x002fce000001080d */
[C---:B------:R-:W-:Y:S01]  /*3ba0*/  HMMA.16816.F32 R132, R4.reuse, R22, R84 ;  /* 0x000000160484723c */ /* 0x040fe20000001854 */
[----:B------:R1:W-:Y:S07]  /*3bb0*/  MUFU.EX2 R192, R8 ;  /* 0x0000000800c07308 */ /* 0x0003ee0000000800 */
[C---:B------:R-:W-:Y:S08]  /*3bc0*/  HMMA.16816.F32 R92, R4.reuse, R18, R80 ;  /* 0x00000012045c723c */ /* 0x040ff00000001850 */
[----:B------:R-:W-:Y:S01]  /*3bd0*/  HMMA.16816.F32 R120, R4, R28, R108 ;  /* 0x0000001c0478723c */ /* 0x000fe2000000186c */
[----:B-1----:R-:W-:-:S04]  /*3be0*/  FFMA.FTZ R8, R164, c[0x0][0x2d0], -R13 ;  /* 0x0000b400a4087a23 */ /* 0x002fc8000001080d */
[----:B------:R1:W-:Y:S03]  /*3bf0*/  MUFU.EX2 R183, R8 ;  /* 0x0000000800b77308 */ /* 0x0003e60000000800 */
[C---:B------:R-:W-:Y:S08]  /*3c00*/  HMMA.16816.F32 R88, R4.reuse, R30, R76 ;  /* 0x0000001e0458723c */ /* 0x040ff0000000184c */
[----:B------:R-:W-:Y:S01]  /*3c10*/  HMMA.16816.F32 R84, R4, R34, R72 ;  /* 0x000000220454723c */ /* 0x000fe20000001848 */
[----:B-1----:R-:W-:-:S02]  /*3c20*/  FFMA.FTZ R8, R172, c[0x0][0x2d0], -R12 ;  /* 0x0000b400ac087a23 */ /* 0x002fc4000001080c */
[----:B------:R1:W-:Y:S05]  /*3c30*/  MUFU.EX2 R172, R14 ;  /* 0x0000000e00ac7308 */ /* 0x0003ea0000000800 */
[----:B------:R-:W-:Y:S07]  /*3c40*/  HMMA.16816.F32 R80, R4, R38, R64 ;  /* 0x000000260450723c */ /* 0x000fee0000001840 */
[----:B-----5:R-:W-:Y:S01]  /*3c50*/  F2FP.PACK_AB R4, R209, R210 ;  /* 0x000000d2d104723e */ /* 0x020fe200000000ff */
[----:B------:R3:W-:Y:S01]  /*3c60*/  MUFU.EX2 R182, R8 ;  /* 0x0000000800b67308 */ /* 0x0007e20000000800 */
[----:B------:R-:W-:-:S02]  /*3c70*/  F2FP.PACK_AB R5, R198, R197 ;  /* 0x000000c5c605723e */ /* 0x000fc400000000ff */
[----:B------:R-:W-:Y:S02]  /*3c80*/  F2FP.PACK_AB R6, R207, R208 ;  /* 0x000000d0cf06723e */ /* 0x000fe400000000ff */
[----:B------:R-:W-:Y:S01]  /*3c90*/  F2FP.PACK_AB R7, R195, R196 ;  /* 0x000000c4c307723e */ /* 0x000fe200000000ff */
[----:B-1----:R-:W-:-:S06]  /*3ca0*/  FFMA.FTZ R14, R178, c[0x0][0x2d0], -R0 ;  /* 0x0000b400b20e7a23 */ /* 0x002fcc0000010800 */
[C---:B------:R-:W-:Y:S01]  /*3cb0*/  HMMA.16816.F32 R76, R4.reuse, R24, R68 ;  /* 0x00000018044c723c */ /* 0x040fe20000001844 */
[----:B---3--:R-:W-:Y:S02]  /*3cc0*/  FFMA.FTZ R8, R173, c[0x0][0x2d0], -R12 ;  /* 0x0000b400ad087a23 */ /* 0x008fe4000001080c */
[----:B------:R1:W-:Y:S05]  /*3cd0*/  MUFU.EX2 R173, R14 ;  /* 0x0000000e00ad7308 */ /* 0x0003ea0000000800 */
[C---:B------:R-:W-:Y:S03]  /*3ce0*/  HMMA.16816.F32 R72, R4.reuse, R20, R60 ;  /* 0x000000140448723c */ /* 0x040fe6000000183c */
[----:B------:R3:W4:Y:S05]  /*3cf0*/  MUFU.EX2 R181, R8 ;  /* 0x0000000800b57308 */ /* 0x00072a0000000800 */
[----:B------:R-:W-:Y:S01]  /*3d00*/  HMMA.16816.F32 R64, R4, R28, R52 ;  /* 0x0000001c0440723c */ /* 0x000fe20000001834 */
[----:B-1----:R-:W-:-:S07]  /*3d10*/  FFMA.FTZ R14, R186, c[0x0][0x2d0], -R3 ;  /* 0x0000b400ba0e7a23 */ /* 0x002fce0000010803 */
[C---:B------:R-:W-:Y:S01]  /*3d20*/  HMMA.16816.F32 R68, R4.reuse, R16, R56 ;  /* 0x000000100444723c */ /* 0x040fe20000001838 */
[----:B------:R1:W-:Y:S01]  /*3d30*/  MUFU.EX2 R106, R14 ;  /* 0x0000000e006a7308 */ /* 0x0003e20000000800 */
[----:B---3--:R-:W-:Y:S06]  /*3d40*/  LDSM.16.MT88.4 R8, [R218+0x900] ;  /* 0x00090000da08783b */ /* 0x008fec0000004200 */
[C---:B------:R-:W-:Y:S08]  /*3d50*/  HMMA.16816.F32 R60, R4.reuse, R32, R48 ;  /* 0x00000020043c723c */ /* 0x040ff00000001830 */
[----:B------:R-:W-:Y:S01]  /*3d60*/  HMMA.16816.F32 R128, R4, R36, R44 ;  /* 0x000000240480723c */ /* 0x000fe2000000182c */
[----:B-1----:R-:W-:-:S04]  /*3d70*/  FFMA.FTZ R14, R187, c[0x0][0x2d0], -R3 ;  /* 0x0000b400bb0e7a23 */ /* 0x002fc80000010803 */
[----:B------:R1:W3:Y:S03]  /*3d80*/  MUFU.EX2 R102, R14 ;  /* 0x0000000e00667308 */ /* 0x0002e60000000800 */
[C---:B------:R-:W-:Y:S01]  /*3d90*/  HMMA.16816.F32 R40, R4.reuse, R30, R148 ;  /* 0x0000001e0428723c */ /* 0x040fe20000001894 */
[----:B------:R-:W5:Y:S07]  /*3da0*/  LDSM.16.MT88.4 R28, [R217+0x2900] ;  /* 0x00290000d91c783b */ /* 0x000f6e0000004200 */
[----:B------:R-:W-:Y:S01]  /*3db0*/  HMMA.16816.F32 R52, R4, R34, R152 ;  /* 0x000000220434723c */ /* 0x000fe20000001898 */
[----:B------:R-:W3:Y:S04]  /*3dc0*/  LDSM.16.MT88.4 R32, [R218+0x2900] ;  /* 0x00290000da20783b */ /* 0x000ee80000004200 */
[----:B------:R-:W-:Y:S01]  /*3dd0*/  LDSM.16.MT88.4 R152, [R217+0x1d00] ;  /* 0x001d0000d998783b */ /* 0x000fe20000004200 */
[----:B-1----:R-:W-:-:S02]  /*3de0*/  FFMA.FTZ R14, R185, c[0x0][0x2d0], -R3 ;  /* 0x0000b400b90e7a23 */ /* 0x002fc40000010803 */
[C---:B------:R-:W-:Y:S01]  /*3df0*/  HMMA.16816.F32 R56, R4.reuse, R26, R144 ;  /* 0x0000001a0438723c */ /* 0x040fe20000001890 */
[----:B------:R-:W-:Y:S01]  /*3e00*/  LDSM.16.MT88.4 R24, [R218+0x1900] ;  /* 0x00190000da18783b */ /* 0x000fe20000004200 */
[----:B------:R1:W-:Y:S06]  /*3e10*/  MUFU.EX2 R101, R14 ;  /* 0x0000000e00657308 */ /* 0x0003ec0000000800 */
[C---:B------:R-:W-:Y:S01]  /*3e20*/  HMMA.16816.F32 R48, R4.reuse, R22, R140 ;  /* 0x000000160430723c */ /* 0x040fe2000000188c */
[----:B------:R-:W-:Y:S07]  /*3e30*/  LDSM.16.MT88.4 R20, [R217+0x1900] ;  /* 0x00190000d914783b */ /* 0x000fee0000004200 */
[----:B------:R-:W-:Y:S01]  /*3e40*/  HMMA.16816.F32 R44, R4, R18, R136 ;  /* 0x00000012042c723c */ /* 0x000fe20000001888 */
[----:B------:R-:W3:Y:S01]  /*3e50*/  LDSM.16.MT88.4 R16, [R217+0x900] ;  /* 0x00090000d910783b */ /* 0x000ee20000004200 */
[----:B-1----:R-:W-:-:S03]  /*3e60*/  FFMA.FTZ R14, R188, c[0x0][0x2d0], -R3 ;  /* 0x0000b400bc0e7a23 */ /* 0x002fc60000010803 */
[----:B------:R-:W1:Y:S01]  /*3e70*/  LDSM.16.MT88.4 R136, [R218+0xd00] ;  /* 0x000d0000da88783b */ /* 0x000e620000004200 */
[----:B------:R-:W1:Y:S02]  /*3e80*/  MUFU.EX2 R100, R14 ;  /* 0x0000000e00647308 */ /* 0x000e640000000800 */
[----:B------:R-:W-:Y:S07]  /*3e90*/  HMMA.16816.F32 R36, R4, R38, R156 ;  /* 0x000000260424723c */ /* 0x000fee000000189c */
[----:B--2---:R-:W-:-:S02]  /*3ea0*/  F2FP.PACK_AB R4, R193, R194 ;  /* 0x000000c2c104723e */ /* 0x004fc400000000ff */
[----:B----4-:R-:W-:Y:S02]  /*3eb0*/  F2FP.PACK_AB R5, R181, R182 ;  /* 0x000000b6b505723e */ /* 0x010fe400000000ff */
[----:B------:R-:W-:Y:S02]  /*3ec0*/  F2FP.PACK_AB R6, R183, R192 ;  /* 0x000000c0b706723e */ /* 0x000fe400000000ff */
[----:B------:R-:W-:-:S07]  /*3ed0*/  F2FP.PACK_AB R7, R180, R175 ;  /* 0x000000afb407723e */ /* 0x000fce00000000ff */
[C---:B-----5:R-:W-:Y:S08]  /*3ee0*/  HMMA.16816.F32 R184, R4.reuse, R28, R112 ;  /* 0x0000001c04b8723c */ /* 0x060ff00000001870 */
[C---:B---3--:R-:W-:Y:S08]  /*3ef0*/  HMMA.16816.F32 R188, R4.reuse, R32, R96 ;  /* 0x0000002004bc723c */ /* 0x048ff00000001860 */
[C---:B------:R-:W-:Y:S01]  /*3f00*/  HMMA.16816.F32 R108, R4.reuse, R16, R168 ;  /* 0x00000010046c723c */ /* 0x040fe200000018a8 */
[----:B------:R-:W2:Y:S07]  /*3f10*/  LDSM.16.MT88.4 R168, [R218+0x1d00] ;  /* 0x001d0000daa8783b */ /* 0x000eae0000004200 */
[C---:B------:R-:W-:Y:S08]  /*3f20*/  HMMA.16816.F32 R160, R4.reuse, R8, R160 ;  /* 0x0000000804a0723c */ /* 0x040ff000000018a0 */
[C---:B------:R-:W-:Y:S08]  /*3f30*/  HMMA.16816.F32 R144, R4.reuse, R20, R124 ;  /* 0x000000140490723c */ /* 0x040ff0000000187c */
[C---:B------:R-:W-:Y:S01]  /*3f40*/  HMMA.16816.F32 R164, R4.reuse, R24, R120 ;  /* 0x0000001804a4723c */ /* 0x040fe20000001878 */
[----:B------:R-:W3:Y:S07]  /*3f50*/  LDSM.16.MT88.4 R120, [R217+0xd00] ;  /* 0x000d0000d978783b */ /* 0x000eee0000004200 */
[C---:B------:R-:W-:Y:S08]  /*3f60*/  HMMA.16816.F32 R116, R4.reuse, R18, R116 ;  /* 0x000000120474723c */ /* 0x040ff00000001874 */
[C---:B------:R-:W-:Y:S08]  /*3f70*/  HMMA.16816.F32 R132, R4.reuse, R10, R132 ;  /* 0x0000000a0484723c */ /* 0x040ff00000001884 */
[C---:B------:R-:W-:Y:S08]  /*3f80*/  HMMA.16816.F32 R148, R4.reuse, R22, R92 ;  /* 0x000000160494723c */ /* 0x040ff0000000185c */
[C---:B------:R-:W-:Y:S08]  /*3f90*/  HMMA.16816.F32 R88, R4.reuse, R26, R88 ;  /* 0x0000001a0458723c */ /* 0x040ff00000001858 */
[C---:B------:R-:W-:Y:S08]  /*3fa0*/  HMMA.16816.F32 R112, R4.reuse, R30, R84 ;  /* 0x0000001e0470723c */ /* 0x040ff00000001854 */
[----:B------:R-:W-:Y:S01]  /*3fb0*/  HMMA.16816.F32 R96, R4, R34, R80 ;  /* 0x000000220460723c */ /* 0x000fe20000001850 */
[----:B------:R-:W4:Y:S06]  /*3fc0*/  LDSM.16.MT88.4 R80, [R217+0x2d00] ;  /* 0x002d0000d950783b */ /* 0x000f2c0000004200 */
[----:B------:R-:W-:-:S02]  /*3fd0*/  F2FP.PACK_AB R4, R107, R174 ;  /* 0x000000ae6b04723e */ /* 0x000fc400000000ff */
[----:B------:R-:W-:Y:S02]  /*3fe0*/  F2FP.PACK_AB R5, R102, R106 ;  /* 0x0000006a6605723e */ /* 0x000fe400000000ff */
[----:B------:R-:W-:Y:S02]  /*3ff0*/  F2FP.PACK_AB R6, R173, R172 ;  /* 0x000000acad06723e */ /* 0x000fe400000000ff */
[----:B-1----:R-:W-:-:S07]  /*4000*/  F2FP.PACK_AB R7, R100, R101 ;  /* 0x000000656407723e */ /* 0x002fce00000000ff */
[C---:B------:R-:W-:Y:S07]  /*4010*/  HMMA.16816.F32 R124, R4.reuse, R8, R72 ;  /* 0x00000008047c723c */ /* 0x040fee0000001848 */
[--C-:B------:R-:W-:Y:S01]  /*4020*/  FFMA.FTZ R8, R203, c[0x0][0x2d0], -R13.reuse ;  /* 0x0000b400cb087a23 */ /* 0x100fe2000001080d */
[C---:B------:R-:W-:Y:S03]  /*4030*/  HMMA.16816.F32 R140, R4.reuse, R10, R48 ;  /* 0x0000000a048c723c */ /* 0x040fe60000001830 */
[----:B------:R1:W-:Y:S05]  /*4040*/  MUFU.EX2 R49, R8 ;  /* 0x0000000800317308 */ /* 0x0003ea0000000800 */
[C---:B------:R-:W-:Y:S08]  /*4050*/  HMMA.16816.F32 R156, R4.reuse, R18, R56 ;  /* 0x00000012049c723c */ /* 0x040ff00000001838 */
[----:B------:R-:W-:Y:S01]  /*4060*/  HMMA.16816.F32 R56, R4, R22, R44 ;  /* 0x000000160438723c */ /* 0x000fe2000000182c */
[----:B-1----:R-:W-:-:S04]  /*4070*/  FFMA.FTZ R8, R199, c[0x0][0x2d0], -R13 ;  /* 0x0000b400c7087a23 */ /* 0x002fc8000001080d */
[----:B------:R1:W5:Y:S03]  /*4080*/  MUFU.EX2 R48, R8 ;  /* 0x0000000800307308 */ /* 0x0003660000000800 */
[C---:B------:R-:W-:Y:S08]  /*4090*/  HMMA.16816.F32 R64, R4.reuse, R24, R64 ;  /* 0x000000180440723c */ /* 0x040ff00000001840 */
[----:B------:R-:W-:Y:S01]  /*40a0*/  HMMA.16816.F32 R68, R4, R20, R68 ;  /* 0x000000140444723c */ /* 0x000fe20000001844 */
[----:B-1----:R-:W-:-:S07]  /*40b0*/  FFMA.FTZ R8, R200, c[0x0][0x2d0], -R13 ;  /* 0x0000b400c8087a23 */ /* 0x002fce000001080d */
[C---:B------:R-:W-:Y:S01]  /*40c0*/  HMMA.16816.F32 R176, R4.reuse, R16, R76 ;  /* 0x0000001004b0723c */ /* 0x040fe2000000184c */
[----:B-----5:R-:W-:Y:S01]  /*40d0*/  F2FP.PACK_AB R92, R48, R49 ;  /* 0x00000031305c723e */ /* 0x020fe200000000ff */
[----:B------:R1:W-:Y:S06]  /*40e0*/  MUFU.EX2 R44, R8 ;  /* 0x00000008002c7308 */ /* 0x0003ec0000000800 */
[C---:B------:R-:W-:Y:S08]  /*40f0*/  HMMA.16816.F32 R40, R4.reuse, R26, R40 ;  /* 0x0000001a0428723c */ /* 0x040ff00000001828 */
[----:B------:R-:W-:Y:S01]  /*4100*/  HMMA.16816.F32 R60, R4, R28, R60 ;  /* 0x0000001c043c723c */ /* 0x000fe2000000183c */
[----:B-1----:R-:W-:-:S04]  /*4110*/  FFMA.FTZ R8, R204, c[0x0][0x2d0], -R13 ;  /* 0x0000b400cc087a23 */ /* 0x002fc8000001080d */
[----:B------:R1:W5:Y:S03]  /*4120*/  MUFU.EX2 R25, R8 ;  /* 0x0000000800197308 */ /* 0x0003660000000800 */
[C---:B------:R-:W-:Y:S08]  /*4130*/  HMMA.16816.F32 R52, R4.reuse, R30, R52 ;  /* 0x0000001e0434723c */ /* 0x040ff00000001834 */
[----:B------:R-:W-:Y:S01]  /*4140*/  HMMA.16816.F32 R84, R4, R32, R128 ;  /* 0x000000200454723c */ /* 0x000fe20000001880 */
[----:B-1----:R-:W-:-:S07]  /*4150*/  FFMA.FTZ R8, R222, c[0x0][0x2d0], -R12 ;  /* 0x0000b400de087a23 */ /* 0x002fce000001080c */
[----:B------:R-:W-:Y:S01]  /*4160*/  HMMA.16816.F32 R36, R4, R34, R36 ;  /* 0x000000220424723c */ /* 0x000fe20000001824 */
[----:B-----5:R-:W-:Y:S01]  /*4170*/  F2FP.PACK_AB R94, R25, R44 ;  /* 0x0000002c195e723e */ /* 0x020fe200000000ff */
[----:B------:R1:W-:Y:S05]  /*4180*/  MUFU.EX2 R24, R8 ;  /* 0x0000000800187308 */ /* 0x0003ea0000000800 */
[----:B------:R-:W-:Y:S02]  /*4190*/  FFMA.FTZ R4, R211, c[0x0][0x2d0], -R0 ;  /* 0x0000b400d3047a23 */ /* 0x000fe40000010800 */
[----:B------:R-:W-:Y:S02]  /*41a0*/  FADD.FTZ R5, R228, R227 ;  /* 0x000000e3e4057221 */ /* 0x000fe40000010000 */
[----:B------:R5:W-:Y:S01]  /*41b0*/  MUFU.EX2 R18, R4 ;  /* 0x0000000400127308 */ /* 0x000be20000000800 */
[----:B-1----:R-:W-:-:S07]  /*41c0*/  FFMA.FTZ R8, R205, c[0x0][0x2d0], -R12 ;  /* 0x0000b400cd087a23 */ /* 0x002fce000001080c */
[----:B------:R1:W1:Y:S01]  /*41d0*/  MUFU.EX2 R23, R8 ;  /* 0x0000000800177308 */ /* 0x0002620000000800 */
[----:B-----5:R-:W-:-:S04]  /*41e0*/  FADD.FTZ R4, R252, R249 ;  /* 0x000000f9fc047221 */ /* 0x020fc80000010000 */
[----:B------:R-:W-:Y:S02]  /*41f0*/  FADD.FTZ R7, R248, R4 ;  /* 0x00000004f8077221 */ /* 0x000fe40000010000 */
[----:B-1----:R-:W-:Y:S01]  /*4200*/  FFMA.FTZ R8, R201, c[0x0][0x2d0], -R12 ;  /* 0x0000b400c9087a23 */ /* 0x002fe2000001080c */
[----:B------:R-:W-:-:S03]  /*4210*/  F2FP.PACK_AB R93, R23, R24 ;  /* 0x00000018175d723e */ /* 0x000fc600000000ff */
[----:B------:R1:W-:Y:S02]  /*4220*/  MUFU.EX2 R21, R8 ;  /* 0x0000000800157308 */ /* 0x0003e40000000800 */
[----:B-1----:R-:W-:Y:S02]  /*4230*/  FFMA.FTZ R8, R206, c[0x0][0x2d0], -R12 ;  /* 0x0000b400ce087a23 */ /* 0x002fe4000001080c */
[----:B------:R-:W-:-:S04]  /*4240*/  FADD.FTZ R12, R233, R5 ;  /* 0x00000005e90c7221 */ /* 0x000fc80000010000 */
[----:B------:R1:W5:Y:S01]  /*4250*/  MUFU.EX2 R22, R8 ;  /* 0x0000000800167308 */ /* 0x0003620000000800 */
[----:B------:R-:W-:Y:S02]  /*4260*/  FADD.FTZ R4, R240, R12 ;  /* 0x0000000cf0047221 */ /* 0x000fe40000010000 */
[----:B-1----:R-:W-:Y:S01]  /*4270*/  FFMA.FTZ R8, R236, c[0x0][0x2d0], -R0 ;  /* 0x0000b400ec087a23 */ /* 0x002fe20000010800 */
[----:B-----5:R-:W-:-:S04]  /*4280*/  F2FP.PACK_AB R95, R22, R21 ;  /* 0x00000015165f723e */ /* 0x020fc800000000ff */
[----:B------:R1:W-:Y:S03]  /*4290*/  MUFU.EX2 R20, R8 ;  /* 0x0000000800147308 */ /* 0x0003e60000000800 */
[C---:B------:R-:W-:Y:S08]  /*42a0*/  HMMA.16816.F32 R128, R92.reuse, R136, R160 ;  /* 0x000000885c80723c */ /* 0x040ff000000018a0 */
[----:B--2---:R-:W-:Y:S01]  /*42b0*/  HMMA.16816.F32 R160, R92, R168, R164 ;  /* 0x000000a85ca0723c */ /* 0x004fe200000018a4 */
[----:B-1----:R-:W-:-:S02]  /*42c0*/  FFMA.FTZ R8, R202, c[0x0][0x2d0], -R0 ;  /* 0x0000b400ca087a23 */ /* 0x002fc40000010800 */
[----:B------:R-:W-:Y:S02]  /*42d0*/  FFMA.FTZ R0, R212, c[0x0][0x2d0], -R0 ;  /* 0x0000b400d4007a23 */ /* 0x000fe40000010800 */
[----:B------:R1:W2:Y:S03]  /*42e0*/  MUFU.EX2 R19, R8 ;  /* 0x0000000800137308 */ /* 0x0002a60000000800 */
[C---:B------:R-:W-:Y:S05]  /*42f0*/  HMMA.16816.F32 R164, R92.reuse, R170, R88 ;  /* 0x000000aa5ca4723c */ /* 0x040fea0000001858 */
[----:B------:R5:W-:Y:S03]  /*4300*/  MUFU.EX2 R17, R0 ;  /* 0x0000000000117308 */ /* 0x000be60000000800 */
[C---:B---3--:R-:W-:Y:S01]  /*4310*/  HMMA.16816.F32 R108, R92.reuse, R120, R108 ;  /* 0x000000785c6c723c */ /* 0x048fe2000000186c */
[----:B-1----:R-:W1:Y:S07]  /*4320*/  LDSM.16.MT88.4 R8, [R218+0x2d00] ;  /* 0x002d0000da08783b */ /* 0x002e6e0000004200 */
[----:B------:R-:W-:Y:S01]  /*4330*/  HMMA.16816.F32 R116, R92, R122, R116 ;  /* 0x0000007a5c74723c */ /* 0x000fe20000001874 */
[----:B-----5:R-:W-:-:S07]  /*4340*/  FFMA.FTZ R0, R250, c[0x0][0x2d0], -R3 ;  /* 0x0000b400fa007a23 */ /* 0x020fce0000010803 */
[C---:B------:R-:W-:Y:S01]  /*4350*/  HMMA.16816.F32 R132, R92.reuse, R138, R132 ;  /* 0x0000008a5c84723c */ /* 0x040fe20000001884 */
[----:B------:R3:W-:Y:S07]  /*4360*/  MUFU.EX2 R13, R0 ;  /* 0x00000000000d7308 */ /* 0x0007ee0000000800 */
[C---:B------:R-:W-:Y:S08]  /*4370*/  HMMA.16816.F32 R144, R92.reuse, R152, R144 ;  /* 0x000000985c90723c */ /* 0x040ff00000001890 */
[----:B------:R-:W-:Y:S01]  /*4380*/  HMMA.16816.F32 R148, R92, R154, R148 ;  /* 0x0000009a5c94723c */ /* 0x000fe20000001894 */
[----:B---3--:R-:W-:-:S04]  /*4390*/  FFMA.FTZ R0, R213, c[0x0][0x2d0], -R3 ;  /* 0x0000b400d5007a23 */ /* 0x008fc80000010803 */
[----:B------:R3:W5:Y:S03]  /*43a0*/  MUFU.EX2 R14, R0 ;  /* 0x00000000000e7308 */ /* 0x0007660000000800 */
[C---:B----4-:R-:W-:Y:S08]  /*43b0*/  HMMA.16816.F32 R72, R92.reuse, R80, R184 ;  /* 0x000000505c48723c */ /* 0x050ff000000018b8 */
[----:B------:R-:W-:Y:S01]  /*43c0*/  HMMA.16816.F32 R76, R92, R82, R112 ;  /* 0x000000525c4c723c */ /* 0x000fe20000001870 */
[----:B---3--:R-:W-:-:S07]  /*43d0*/  FFMA.FTZ R0, R214, c[0x0][0x2d0], -R3 ;  /* 0x0000b400d6007a23 */ /* 0x008fce0000010803 */
[C---:B-1----:R-:W-:Y:S01]  /*43e0*/  HMMA.16816.F32 R88, R92.reuse, R8, R188 ;  /* 0x000000085c58723c */ /* 0x042fe200000018bc */
[----:B------:R-:W-:Y:S01]  /*43f0*/  FFMA.FTZ R3, R215, c[0x0][0x2d0], -R3 ;  /* 0x0000b400d7037a23 */ /* 0x000fe20000010803 */
[----:B------:R1:W-:Y:S06]  /*4400*/  MUFU.EX2 R15, R0 ;  /* 0x00000000000f7308 */ /* 0x0003ec0000000800 */
[----:B------:R-:W-:Y:S02]  /*4410*/  HMMA.16816.F32 R92, R92, R10, R96 ;  /* 0x0000000a5c5c723c */ /* 0x000fe40000001860 */
[----:B------:R3:W4:Y:S05]  /*4420*/  MUFU.EX2 R16, R3 ;  /* 0x0000000300107308 */ /* 0x00072a0000000800 */
[----:B--2---:R-:W-:-:S02]  /*4430*/  F2FP.PACK_AB R96, R19, R20 ;  /* 0x000000141360723e */ /* 0x004fc400000000ff */
[----:B-----5:R-:W-:Y:S01]  /*4440*/  F2FP.PACK_AB R97, R14, R13 ;  /* 0x0000000d0e61723e */ /* 0x020fe200000000ff */
[----:B-1----:R-:W-:Y:S01]  /*4450*/  FADD.FTZ R0, R241, R235 ;  /* 0x000000ebf1007221 */ /* 0x002fe20000010000 */
[----:B------:R-:W-:-:S03]  /*4460*/  F2FP.PACK_AB R98, R17, R18 ;  /* 0x000000121162723e */ /* 0x000fc600000000ff */
[----:B------:R-:W-:Y:S02]  /*4470*/  FADD.FTZ R0, R242, R0 ;  /* 0x00000000f2007221 */ /* 0x000fe40000010000 */
[----:B---3--:R-:W-:Y:S01]  /*4480*/  FADD.FTZ R3, R247, R245 ;  /* 0x000000f5f7037221 */ /* 0x008fe20000010000 */
[----:B----4-:R-:W-:Y:S01]  /*4490*/  F2FP.PACK_AB R99, R16, R15 ;  /* 0x0000000f1063723e */ /* 0x010fe200000000ff */
[----:B------:R-:W-:Y:S02]  /*44a0*/  FADD.FTZ R5, R243, R0 ;  /* 0x00000000f3057221 */ /* 0x000fe40000010000 */
[----:B------:R-:W-:Y:S02]  /*44b0*/  FADD.FTZ R6, R244, R3 ;  /* 0x00000003f4067221 */ /* 0x000fe40000010000 */
[----:B------:R-:W-:Y:S02]  /*44c0*/  FADD.FTZ R3, R251, R7 ;  /* 0x00000007fb037221 */ /* 0x000fe40000010000 */
[----:B------:R-:W-:Y:S01]  /*44d0*/  FADD.FTZ R0, R246, R6 ;  /* 0x00000006f6007221 */ /* 0x000fe20000010000 */
[----:B------:R-:W-:Y:S01]  /*44e0*/  HMMA.16816.F32 R124, R96, R136, R124 ;  /* 0x00000088607c723c */ /* 0x000fe2000000187c */
[----:B------:R-:W-:-:S02]  /*44f0*/  FADD.FTZ R7, R210, R5 ;  /* 0x00000005d2077221 */ /* 0x000fc40000010000 */
[----:B------:R-:W-:Y:S02]  /*4500*/  FADD.FTZ R5, R223, R0 ;  /* 0x00000000df057221 */ /* 0x000fe40000010000 */
[----:B------:R-:W-:Y:S02]  /*4510*/  FADD.FTZ R0, R209, R7 ;  /* 0x00000007d1007221 */ /* 0x000fe40000010000 */
[----:B------:R-:W-:Y:S01]  /*4520*/  FADD.FTZ R6, R197, R4 ;  /* 0x00000004c5067221 */ /* 0x000fe20000010000 */
[----:B------:R-:W-:Y:S01]  /*4530*/  HMMA.16816.F32 R112, R96, R120, R176 ;  /* 0x000000786070723c */ /* 0x000fe200000018b0 */
[----:B------:R-:W-:Y:S02]  /*4540*/  FADD.FTZ R4, R229, R3 ;  /* 0x00000003e5047221 */ /* 0x000fe40000010000 */
[----:B------:R-:W-:Y:S02]  /*4550*/  FADD.FTZ R0, R208, R0 ;  /* 0x00000000d0007221 */ /* 0x000fe40000010000 */
[----:B------:R-:W-:-:S02]  /*4560*/  FADD.FTZ R3, R198, R6 ;  /* 0x00000006c6037221 */ /* 0x000fc40000010000 */
[----:B------:R-:W-:Y:S01]  /*4570*/  FADD.FTZ R5, R226, R5 ;  /* 0x00000005e2057221 */ /* 0x000fe20000010000 */
[C---:B------:R-:W-:Y:S01]  /*4580*/  HMMA.16816.F32 R136, R96.reuse, R138, R140 ;  /* 0x0000008a6088723c */ /* 0x040fe2000000188c */
        /* <DEDUP_REMOVED lines=44> */
[----:B------:R1:W-:Y:S01]  /*4850*/  STL [R1+0x10], R0 ;  /* 0x0000100001007387 */ /* 0x0003e20000100800 */
[----:B------:R-:W-:Y:S01]  /*4860*/  FADD.FTZ R4, R44, R4 ;  /* 0x000000042c047221 */ /* 0x000fe20000010000 */
[----:B------:R-:W-:Y:S01]  /*4870*/  HMMA.16816.F32 R96, R96, R10, R36 ;  /* 0x0000000a6060723c */ /* 0x000fe20000001824 */
[----:B------:R-:W-:Y:S02]  /*4880*/  FADD.FTZ R6, R16, R3 ;  /* 0x0000000310067221 */ /* 0x000fe40000010000 */
[----:B------:R-:W-:-:S03]  /*4890*/  FADD.FTZ R3, R25, R4 ;  /* 0x0000000419037221 */ /* 0x000fc60000010000 */
[----:B------:R2:W-:Y:S01]  /*48a0*/  STL [R1+0x14], R6 ;  /* 0x0000140601007387 */ /* 0x0005e20000100800 */
[----:B-1----:R-:W-:-:S05]  /*48b0*/  FADD.FTZ R0, R22, R5 ;  /* 0x0000000516007221 */ /* 0x002fca0000010000 */
[----:B------:R2:W-:Y:S04]  /*48c0*/  STL [R1+0x1c], R0 ;  /* 0x00001c0001007387 */ /* 0x0005e80000100800 */
[----:B------:R2:W-:Y:S01]  /*48d0*/  STL [R1+0x18], R3 ;  /* 0x0000180301007387 */ /* 0x0005e20000100800 */
[----:B------:R-:W-:Y:S05]  /*48e0*/  @!P0 BRA `(.L_x_1) ;  /* 0x00003ca000008947 */ /* 0x000fea0003800000 */
[----:B------:R-:W-:Y:S01]  /*48f0*/  IMAD.MOV.U32 R100, RZ, RZ, R104 ;  /* 0x000000ffff647224 */ /* 0x000fe200078e0068 */
[C---:B------:R-:W-:Y:S01]  /*4900*/  IADD3 R229, R221.reuse, 0x1000, RZ ;  /* 0x00001000dde57810 */ /* 0x040fe20007ffe0ff */
[----:B--2---:R-:W-:Y:S01]  /*4910*/  IMAD.MOV.U32 R3, RZ, RZ, R105 ;  /* 0x000000ffff037224 */ /* 0x004fe200078e0069 */
[C---:B------:R-:W-:Y:S01]  /*4920*/  IADD3 R228, R221.reuse, 0x1400, RZ ;  /* 0x00001400dde47810 */ /* 0x040fe20007ffe0ff */
[----:B------:R-:W-:Y:S01]  /*4930*/  IMAD.MOV.U32 R107, RZ, RZ, R2 ;  /* 0x000000ffff6b7224 */ /* 0x000fe200078e0002 */
[C---:B------:R-:W-:Y:S01]  /*4940*/  IADD3 R227, R221.reuse, 0x1800, RZ ;  /* 0x00001800dde37810 */ /* 0x040fe20007ffe0ff */
[----:B------:R-:W-:Y:S01]  /*4950*/  IMAD.MOV.U32 R106, RZ, RZ, R103 ;  /* 0x000000ffff6a7224 */ /* 0x000fe200078e0067 */
[C---:B------:R-:W-:Y:S01]  /*4960*/  IADD3 R226, R221.reuse, 0x1c00, RZ ;  /* 0x00001c00dde27810 */ /* 0x040fe20007ffe0ff */
[----:B------:R-:W-:Y:S01]  /*4970*/  ULEA.HI.SX32 UR25, UR21, 0xfffffffe, 0x1a ;  /* 0xfffffffe15197891 */ /* 0x000fe2000f8fd23f */
[C---:B------:R-:W-:Y:S01]  /*4980*/  IADD3 R225, R221.reuse, 0x2000, RZ ;  /* 0x00002000dde17810 */ /* 0x040fe20007ffe0ff */
[----:B------:R-:W-:Y:S01]  /*4990*/  ULDC.64 UR6, c[0x0][0x208] ;  /* 0x0000820000067ab9 */ /* 0x000fe20000000a00 */
[C---:B------:R-:W-:Y:S01]  /*49a0*/  IADD3 R224, R221.reuse, 0x2400, RZ ;  /* 0x00002400dde07810 */ /* 0x040fe20007ffe0ff */
[----:B------:R-:W-:Y:S01]  /*49b0*/  ULDC.64 UR4, c[0x0][0x1e0] ;  /* 0x0000780000047ab9 */ /* 0x000fe20000000a00 */
[----:B------:R-:W-:-:S02]  /*49c0*/  IADD3 R223, R221, 0x2800, RZ ;  /* 0x00002800dddf7810 */ /* 0x000fc40007ffe0ff */
[----:B------:R-:W-:Y:S02]  /*49d0*/  IADD3 R222, R221, 0x2c00, RZ ;  /* 0x00002c00ddde7810 */ /* 0x000fe40007ffe0ff */
[----:B------:R-:W2:Y:S02]  /*49e0*/  LDL R51, [R1+0x44] ;  /* 0x0000440001337983 */ /* 0x000ea40000100800 */
[----:B--2---:R-:W-:-:S03]  /*49f0*/  SHF.L.U32 R233, R51, 0x1, RZ ;  /* 0x0000000133e97819 */ /* 0x004fc600000006ff */
.L_x_2:
[----:B--2---:R-:W2:Y:S01]  /*4a00*/  LDL.64 R200, [R1] ;  /* 0x0000000001c87983 */ /* 0x004ea20000100a00 */
[----:B------:R-:W-:Y:S04]  /*4a10*/  DEPBAR.LE SB0, 0x0 ;  /* 0x000080000000791a */ /* 0x000fe80000000000 */
[----:B------:R-:W-:Y:S01]  /*4a20*/  USHF.R.S32.HI UR18, URZ, 0x1f, UR25 ;  /* 0x0000001f3f127899 */ /* 0x000fe20008011419 */
[----:B------:R-:W3:Y:S01]  /*4a30*/  LDL.64 R198, [R1+0x28] ;  /* 0x0000280001c67983 */ /* 0x000ee20000100a00 */
[----:B------:R-:W-:Y:S01]  /*4a40*/  UIMAD.WIDE.U32 UR30, UR25, UR6, URZ ;  /* 0x00000006191e72a5 */ /* 0x000fe2000f8e003f */
[----:B------:R-:W-:Y:S01]  /*4a50*/  SHF.R.S32.HI R251, RZ, 0x1f, R234 ;  /* 0x0000001ffffb7819 */ /* 0x000fe200000114ea */
[----:B------:R-:W-:Y:S02]  /*4a60*/  UIMAD UR18, UR18, UR6, URZ ;  /* 0x00000006121272a4 */ /* 0x000fe4000f8e023f */
[----:B------:R-:W-:Y:S01]  /*4a70*/  USHF.L.U32 UR21, UR30, 0x6, URZ ;  /* 0x000000061e157899 */ /* 0x000fe2000800063f */
[----:B------:R-:W4:Y:S01]  /*4a80*/  LDL R196, [R1+0x20] ;  /* 0x0000200001c47983 */ /* 0x000f220000100800 */
[----:B------:R-:W-:Y:S02]  /*4a90*/  UIMAD UR18, UR25, UR7, UR18 ;  /* 0x00000007191272a4 */ /* 0x000fe4000f8e0212 */
[----:B------:R-:W-:Y:S01]  /*4aa0*/  UIADD3 UR20, UP1, UP0, UR26, UR21, UR28 ;  /* 0x000000151a147290 */ /* 0x000fe2000f83e01c */
[----:B------:R-:W-:Y:S01]  /*4ab0*/  BAR.SYNC.DEFER_BLOCKING 0x0 ;  /* 0x0000000000007b1d */ /* 0x000fe20000010000 */
[----:B------:R-:W-:Y:S04]  /*4ac0*/  UIADD3 UR18, UR31, UR18, URZ ;  /* 0x000000121f127290 */ /* 0x000fe8000fffe03f */
[----:B------:R-:W-:Y:S04]  /*4ad0*/  USHF.L.U64.HI UR18, UR30, 0x6, UR18 ;  /* 0x000000061e127899 */ /* 0x000fe80008010212 */
[----:B------:R-:W-:Y:S01]  /*4ae0*/  UIADD3.X UR19, UR24, UR18, UR23, UP1, UP0 ;  /* 0x0000001218137290 */ /* 0x000fe20008fe0417 */
[----:B------:R-:W-:Y:S08]  /*4af0*/  LDSM.16.M88.4 R64, [R219+0x6100] ;  /* 0x00610000db40783b */ /* 0x000ff00000000200 */
[----:B------:R-:W1:Y:S08]  /*4b00*/  LDSM.16.M88.4 R16, [R216+0x3100] ;  /* 0x00310000d810783b */ /* 0x000e700000000200 */
[----:B------:R-:W5:Y:S08]  /*4b10*/  LDSM.16.M88.4 R60, [R219+0x7100] ;  /* 0x00710000db3c783b */ /* 0x000f700000000200 */
[----:B------:R-:W5:Y:S08]  /*4b20*/  LDSM.16.M88.4 R32, [R216+0x3500] ;  /* 0x00350000d820783b */ /* 0x000f700000000200 */
[----:B------:R-:W5:Y:S08]  /*4b30*/  LDSM.16.M88.4 R48, [R216+0x3900] ;  /* 0x00390000d830783b */ /* 0x000f700000000200 */
[----:B------:R-:W5:Y:S01]  /*4b40*/  LDSM.16.M88.4 R172, [R216+0x3d00] ;  /* 0x003d0000d8ac783b */ /* 0x000f620000000200 */
[-C--:B-1----:R-:W-:Y:S07]  /*4b50*/  HMMA.16816.F32 R4, R64, R16.reuse, RZ ;  /* 0x000000104004723c */ /* 0x082fee00000018ff */
[----:B------:R-:W-:Y:S01]  /*4b60*/  LDSM.16.M88.4 R176, [R220+0x6100] ;  /* 0x00610000dcb0783b */ /* 0x000fe20000000200 */
[C---:B-----5:R-:W-:Y:S07]  /*4b70*/  HMMA.16816.F32 R8, R60.reuse, R16, RZ ;  /* 0x000000103c08723c */ /* 0x060fee00000018ff */
[----:B------:R-:W1:Y:S01]  /*4b80*/  LDSM.16.M88.4 R180, [R221] ;  /* 0x00000000ddb4783b */ /* 0x000e620000000200 */
[-C--:B------:R-:W-:Y:S07]  /*4b90*/  HMMA.16816.F32 R12, R60, R18.reuse, RZ ;  /* 0x000000123c0c723c */ /* 0x080fee00000018ff */
[----:B------:R-:W5:Y:S01]  /*4ba0*/  LDSM.16.M88.4 R184, [R220+0x7100] ;  /* 0x00710000dcb8783b */ /* 0x000f620000000200 */
[C---:B------:R-:W-:Y:S07]  /*4bb0*/  HMMA.16816.F32 R16, R64.reuse, R18, RZ ;  /* 0x000000124010723c */ /* 0x040fee00000018ff */
[----:B------:R-:W-:Y:S01]  /*4bc0*/  LDSM.16.M88.4 R188, [R230] ;  /* 0x00000000e6bc783b */ /* 0x000fe20000000200 */
[-C--:B------:R-:W-:Y:S08]  /*4bd0*/  HMMA.16816.F32 R20, R64, R32.reuse, RZ ;  /* 0x000000204014723c */ /* 0x080ff000000018ff */
[C---:B------:R-:W-:Y:S08]  /*4be0*/  HMMA.16816.F32 R24, R60.reuse, R32, RZ ;  /* 0x000000203c18723c */ /* 0x040ff000000018ff */
        /* <DEDUP_REMOVED lines=9> */
[----:B------:R-:W-:Y:S01]  /*4c80*/  HMMA.16816.F32 R64, R64, R174, RZ ;  /* 0x000000ae4040723c */ /* 0x000fe200000018ff */
[----:B------:R-:W5:Y:S07]  /*4c90*/  LDSM.16.M88.4 R172, [R232] ;  /* 0x00000000e8ac783b */ /* 0x000f6e0000000200 */
[-C--:B-1----:R-:W-:Y:S08]  /*4ca0*/  HMMA.16816.F32 R4, R176, R180.reuse, R4 ;  /* 0x000000b4b004723c */ /* 0x082ff00000001804 */
[C---:B-----5:R-:W-:Y:S08]  /*4cb0*/  HMMA.16816.F32 R8, R184.reuse, R180, R8 ;  /* 0x000000b4b808723c */ /* 0x060ff00000001808 */
[-C--:B------:R-:W-:Y:S08]  /*4cc0*/  HMMA.16816.F32 R12, R184, R182.reuse, R12 ;  /* 0x000000b6b80c723c */ /* 0x080ff0000000180c */
[C---:B------:R-:W-:Y:S01]  /*4cd0*/  HMMA.16816.F32 R16, R176.reuse, R182, R16 ;  /* 0x000000b6b010723c */ /* 0x040fe20000001810 */
[----:B------:R-:W1:Y:S07]  /*4ce0*/  LDSM.16.M88.4 R180, [R231] ;  /* 0x00000000e7b4783b */ /* 0x000e6e0000000200 */
[-C--:B------:R-:W-:Y:S08]  /*4cf0*/  HMMA.16816.F32 R20, R176, R172.reuse, R20 ;  /* 0x000000acb014723c */ /* 0x080ff00000001814 */
[C---:B------:R-:W-:Y:S08]  /*4d00*/  HMMA.16816.F32 R24, R184.reuse, R172, R24 ;  /* 0x000000acb818723c */ /* 0x040ff00000001818 */
[-C--:B------:R-:W-:Y:S08]  /*4d10*/  HMMA.16816.F32 R28, R184, R174.reuse, R28 ;  /* 0x000000aeb81c723c */ /* 0x080ff0000000181c */
[C---:B------:R-:W-:Y:S08]  /*4d20*/  HMMA.16816.F32 R32, R176.reuse, R174, R32 ;  /* 0x000000aeb020723c */ /* 0x040ff00000001820 */
[-C--:B-1----:R-:W-:Y:S08]  /*4d30*/  HMMA.16816.F32 R36, R176, R180.reuse, R36 ;  /* 0x000000b4b024723c */ /* 0x082ff00000001824 */
[C---:B------:R-:W-:Y:S08]  /*4d40*/  HMMA.16816.F32 R40, R184.reuse, R180, R40 ;  /* 0x000000b4b828723c */ /* 0x040ff00000001828 */
[-C--:B------:R-:W-:Y:S04]  /*4d50*/  HMMA.16816.F32 R44, R184, R182.reuse, R44 ;  /* 0x000000b6b82c723c */ /* 0x080fe8000000182c */
[----:B--2---:R-:W-:Y:S01]  /*4d60*/  IADD3 R0, P1, R200, UR21, RZ ;  /* 0x00000015c8007c10 */ /* 0x004fe2000ff3e0ff */
[----:B------:R-:W-:Y:S03]  /*4d70*/  ULEA UR21, UP2, UR6, UR21, 0x5 ;  /* 0x0000001506157291 */ /* 0x000fe6000f84283f */
[C---:B------:R-:W-:Y:S01]  /*4d80*/  LEA R194, P0, R0.reuse, c[0x0][0x1f8], 0x1 ;  /* 0x00007e0000c27a11 */ /* 0x040fe200078008ff */
[C---:B------:R-:W-:Y:S04]  /*4d90*/  HMMA.16816.F32 R48, R176.reuse, R182, R48 ;  /* 0x000000b6b030723c */ /* 0x040fe80000001830 */
[C---:B------:R-:W-:Y:S01]  /*4da0*/  IADD3.X R2, R201.reuse, UR18, RZ, P1, !PT ;  /* 0x00000012c9027c10 */ /* 0x040fe20008ffe4ff */
[----:B------:R-:W-:Y:S03]  /*4db0*/  ULEA.HI.X UR18, UR6, UR18, UR7, 0x5, UP2 ;  /* 0x0000001206127291 */ /* 0x000fe600090f2c07 */
[----:B------:R-:W-:Y:S01]  /*4dc0*/  LEA.HI.X R195, R0, c[0x0][0x1fc], R2, 0x1, P0 ;  /* 0x00007f0000c37a11 */ /* 0x000fe200000f0c02 */
[-C--:B------:R-:W-:Y:S03]  /*4dd0*/  HMMA.16816.F32 R52, R176, R188.reuse, R52 ;  /* 0x000000bcb034723c */ /* 0x080fe60000001834 */
[--C-:B---3--:R-:W-:Y:S01]  /*4de0*/  IADD3 R0, P2, P1, R198, UR20, R234.reuse ;  /* 0x00000014c6007c10 */ /* 0x108fe2000f95e0ea */
[----:B------:R-:W-:Y:S01]  /*4df0*/  @!PT LDS RZ, [RZ] ;  /* 0x00000000fffff984 */ /* 0x000fe20000000800 */
[----:B------:R-:W-:Y:S01]  /*4e00*/  @!PT LDS RZ, [RZ] ;  /* 0x00000000fffff984 */ /* 0x000fe20000000800 */
[----:B------:R-:W-:Y:S01]  /*4e10*/  @!PT LDS RZ, [RZ] ;  /* 0x00000000fffff984 */ /* 0x000fe20000000800 */
[----:B------:R1:W-:Y:S01]  /*4e20*/  LDGSTS.E.BYPASS.LTC128B.128 [R233+0x100], [R194.64], !P6 ;  /* 0x00100000c2e97fae */ /* 0x0003e2000f101d50 */
[----:B------:R-:W-:Y:S01]  /*4e30*/  IADD3 R2, P0, R200, UR21, RZ ;  /* 0x00000015c8027c10 */ /* 0x000fe2000ff1e0ff */
[----:B------:R-:W-:Y:S01]  /*4e40*/  UIADD3 UR20, UP1, UP0, UR26, UR21, UR28 ;  /* 0x000000151a147290 */ /* 0x000fe2000f83e01c */
[----:B------:R-:W-:Y:S01]  /*4e50*/  LEA R104, P3, R0, c[0x0][0x1f8], 0x1 ;  /* 0x00007e0000687a11 */ /* 0x000fe200078608ff */
[C---:B------:R-:W-:Y:S04]  /*4e60*/  HMMA.16816.F32 R56, R184.reuse, R188, R56 ;  /* 0x000000bcb838723c */ /* 0x040fe80000001838 */
[----:B----4-:R-:W-:Y:S01]  /*4e70*/  IADD3.X R103, R196, UR19, R251, P2, P1 ;  /* 0x00000013c4677c10 */ /* 0x010fe200097e24fb */
[----:B------:R-:W-:Y:S01]  /*4e80*/  UIADD3.X UR19, UR24, UR18, UR23, UP1, UP0 ;  /* 0x0000001218137290 */ /* 0x000fe20008fe0417 */
[----:B------:R-:W-:Y:S01]  /*4e90*/  LEA R192, P2, R2, c[0x0][0x1f8], 0x1 ;  /* 0x00007e0002c07a11 */ /* 0x000fe200078408ff */
[----:B------:R-:W-:Y:S01]  /*4ea0*/  UISETP.GT.AND UP0, UPT, UR25, URZ, UPT ;  /* 0x0000003f1900728c */ /* 0x000fe2000bf04270 */
[----:B------:R-:W-:Y:S01]  /*4eb0*/  LEA.HI.X R105, R0, c[0x0][0x1fc], R103, 0x1, P3 ;  /* 0x00007f0000697a11 */ /* 0x000fe200018f0c67 */
[-C--:B------:R-:W-:Y:S01]  /*4ec0*/  HMMA.16816.F32 R60, R184, R190.reuse, R60 ;  /* 0x000000beb83c723c */ /* 0x080fe2000000183c */
[----:B------:R-:W-:Y:S02]  /*4ed0*/  UIADD3 UR25, UR25, -0x1, URZ ;  /* 0xffffffff19197890 */ /* 0x000fe4000fffe03f */
[----:B------:R-:W-:Y:S01]  /*4ee0*/  IADD3.X R102, R201, UR18, RZ, P0, !PT ;  /* 0x00000012c9667c10 */ /* 0x000fe200087fe4ff */
[----:B------:R2:W-:Y:S01]  /*4ef0*/  LDGSTS.E.BYPASS.LTC128B.128 [R233+0x1100], [R104.64+0x40], !P5 ;  /* 0x0110004068e97fae */ /* 0x0005e2000e901d50 */
[----:B------:R-:W-:Y:S02]  /*4f00*/  IADD3 R101, P1, P0, R198, UR20, R234 ;  /* 0x00000014c6657c10 */ /* 0x000fe4000f83e0ea */
[----:B------:R-:W-:Y:S01]  /*4f10*/  LEA.HI.X R193, R2, c[0x0][0x1fc], R102, 0x1, P2 ;  /* 0x00007f0002c17a11 */ /* 0x000fe200010f0c66 */
[----:B------:R-:W-:Y:S01]  /*4f20*/  HMMA.16816.F32 R64, R176, R190, R64 ;  /* 0x000000beb040723c */ /* 0x000fe20000001840 */
[----:B------:R-:W-:Y:S02]  /*4f30*/  @UP0 USHF.R.S32.HI UR18, URZ, 0x1f, UR25 ;  /* 0x0000001f3f120899 */ /* 0x000fe40008011419 */
[----:B------:R-:W-:Y:S01]  /*4f40*/  @UP0 UIMAD.WIDE.U32 UR30, UR25, UR4, URZ ;  /* 0x00000004191e02a5 */ /* 0x000fe2000f8e003f */
[----:B------:R2:W-:Y:S01]  /*4f50*/  LDGSTS.E.BYPASS.LTC128B.128 [R233+0x2100], [R104.64+0x80], !P4 ;  /* 0x0210008068e97fae */ /* 0x0005e2000e101d50 */
[----:B------:R-:W-:Y:S01]  /*4f60*/  IADD3.X R0, R196, UR19, R251, P1, P0 ;  /* 0x00000013c4007c10 */ /* 0x000fe20008fe04fb */
[----:B------:R-:W-:Y:S01]  /*4f70*/  @UP0 UIMAD UR18, UR18, UR4, URZ ;  /* 0x00000004121202a4 */ /* 0x000fe2000f8e023f */
[C---:B------:R-:W-:Y:S01]  /*4f80*/  LEA R102, P2, R101.reuse, c[0x0][0x1f8], 0x1 ;  /* 0x00007e0065667a11 */ /* 0x040fe200078408ff */
[----:B------:R-:W-:Y:S01]  /*4f90*/  @UP0 USHF.L.U32 UR19, UR30, 0x6, URZ ;  /* 0x000000061e130899 */ /* 0x000fe2000800063f */
[----:B------:R-:W-:Y:S01]  /*4fa0*/  PLOP3.LUT P0, PT, PT, PT, UP0, 0x80, 0x0 ;  /* 0x000000000000781c */ /* 0x000fe20003f0f008 */
[----:B------:R-:W-:Y:S02]  /*4fb0*/  @UP0 UIMAD UR18, UR25, UR5, UR18 ;  /* 0x00000005191202a4 */ /* 0x000fe4000f8e0212 */
[----:B------:R1:W-:Y:S01]  /*4fc0*/  LDGSTS.E.BYPASS.LTC128B.128 [R233+0x900], [R192.64], !P6 ;  /* 0x00900000c0e97fae */ /* 0x0003e2000f101d50 */
[----:B------:R-:W-:Y:S01]  /*4fd0*/  LEA.HI.X R103, R101, c[0x0][0x1fc], R0, 0x1, P2 ;  /* 0x00007f0065677a11 */ /* 0x000fe200010f0c00 */
[----:B------:R-:W-:Y:S02]  /*4fe0*/  @UP0 UIADD3 UR18, UR31, UR18, URZ ;  /* 0x000000121f120290 */ /* 0x000fe4000fffe03f */
[----:B------:R-:W-:Y:S02]  /*4ff0*/  @UP0 UIADD3 UR21, UP3, UR11, UR19, URZ ;  /* 0x000000130b150290 */ /* 0x000fe4000ff7e03f */
[----:B------:R-:W-:Y:S02]  /*5000*/  @UP0 USHF.L.U64.HI UR18, UR30, 0x6, UR18 ;  /* 0x000000061e120899 */ /* 0x000fe40008010212 */
[----:B------:R3:W-:Y:S01]  /*5010*/  LDGSTS.E.BYPASS.LTC128B.128 [R233+0x1900], [R102.64+0x40], !P5 ;  /* 0x0190004066e97fae */ /* 0x0007e2000e901d50 */
[----:B------:R-:W-:Y:S02]  /*5020*/  @UP0 UIADD3 UR20, UP5, UP4, UR14, UR19, UR12 ;  /* 0x000000130e140290 */ /* 0x000fe4000fcbe00c */
[----:B------:R-:W-:Y:S05]  /*5030*/  @UP0 UIADD3 UR22, UP2, UP1, UR14, UR21, UR12 ;  /* 0x000000150e160290 */ /* 0x000fea000f95e00c */
[----:B------:R3:W-:Y:S08]  /*5040*/  LDGSTS.E.BYPASS.LTC128B.128 [R233+0x2900], [R102.64+0x80], !P4 ;  /* 0x0290008066e97fae */ /* 0x0007f0000e101d50 */
[----:B------:R-:W-:Y:S08]  /*5050*/  LDSM.16.M88.4 R196, [R216+0x4100] ;  /* 0x00410000d8c4783b */ /* 0x000ff00000000200 */
[----:B-1----:R-:W1:Y:S08]  /*5060*/  LDSM.16.M88.4 R192, [R219+0x8100] ;  /* 0x00810000dbc0783b */ /* 0x002e700000000200 */
[----:B------:R-:W4:Y:S08]  /*5070*/  LDSM.16.M88.4 R200, [R219+0x9100] ;  /* 0x00910000dbc8783b */ /* 0x000f300000000200 */
[----:B------:R-:W5:Y:S08]  /*5080*/  LDSM.16.M88.4 R172, [R216+0x4500] ;  /* 0x00450000d8ac783b */ /* 0x000f700000000200 */
[----:B------:R-:W2:Y:S08]  /*5090*/  LDSM.16.M88.4 R180, [R216+0x4900] ;  /* 0x00490000d8b4783b */ /* 0x000eb00000000200 */
[----:B------:R-:W2:Y:S01]  /*50a0*/  LDSM.16.M88.4 R184, [R216+0x4d00] ;  /* 0x004d0000d8b8783b */ /* 0x000ea20000000200 */
[-C--:B-1----:R-:W-:Y:S07]  /*50b0*/  HMMA.16816.F32 R4, R192, R196.reuse, R4 ;  /* 0x000000c4c004723c */ /* 0x082fee0000001804 */
[----:B------:R-:W-:Y:S01]  /*50c0*/  LDSM.16.M88.4 R204, [R220+0x8100] ;  /* 0x00810000dccc783b */ /* 0x000fe20000000200 */
[C---:B----4-:R-:W-:Y:S07]  /*50d0*/  HMMA.16816.F32 R8, R200.reuse, R196, R8 ;  /* 0x000000c4c808723c */ /* 0x050fee0000001808 */
[----:B------:R-:W1:Y:S01]  /*50e0*/  LDSM.16.M88.4 R208, [R229] ;  /* 0x00000000e5d0783b */ /* 0x000e620000000200 */
[-C--:B------:R-:W-:Y:S07]  /*50f0*/  HMMA.16816.F32 R12, R200, R198.reuse, R12 ;  /* 0x000000c6c80c723c */ /* 0x080fee000000180c */
[----:B------:R-:W4:Y:S01]  /*5100*/  LDSM.16.M88.4 R212, [R220+0x9100] ;  /* 0x00910000dcd4783b */ /* 0x000f220000000200 */
[C---:B------:R-:W-:Y:S07]  /*5110*/  HMMA.16816.F32 R16, R192.reuse, R198, R16 ;  /* 0x000000c6c010723c */ /* 0x040fee0000001810 */
[----:B------:R-:W1:Y:S01]  /*5120*/  LDSM.16.M88.4 R176, [R228] ;  /* 0x00000000e4b0783b */ /* 0x000e620000000200 */
[-C--:B-----5:R-:W-:Y:S07]  /*5130*/  HMMA.16816.F32 R20, R192, R172.reuse, R20 ;  /* 0x000000acc014723c */ /* 0x0a0fee0000001814 */
[----:B------:R-:W5:Y:S01]  /*5140*/  LDSM.16.M88.4 R188, [R227] ;  /* 0x00000000e3bc783b */ /* 0x000f620000000200 */
[C---:B------:R-:W-:Y:S07]  /*5150*/  HMMA.16816.F32 R24, R200.reuse, R172, R24 ;  /* 0x000000acc818723c */ /* 0x040fee0000001818 */
[----:B------:R-:W-:Y:S01]  /*5160*/  LDSM.16.M88.4 R196, [R216+0x5900] ;  /* 0x00590000d8c4783b */ /* 0x000fe20000000200 */
[-C--:B------:R-:W-:Y:S07]  /*5170*/  HMMA.16816.F32 R28, R200, R174.reuse, R28 ;  /* 0x000000aec81c723c */ /* 0x080fee000000181c */
[----:B------:R-:W0:Y:S01]  /*5180*/  LDGDEPBAR ;  /* 0x00000000000079af */ /* 0x000e220000000000 */
[C---:B------:R-:W-:Y:S07]  /*5190*/  HMMA.16816.F32 R32, R192.reuse, R174, R32 ;  /* 0x000000aec020723c */ /* 0x040fee0000001820 */
[----:B------:R-:W1:Y:S01]  /*51a0*/  LDSM.16.M88.4 R172, [R226] ;  /* 0x00000000e2ac783b */ /* 0x000e620000000200 */
[-C--:B--2---:R-:W-:Y:S08]  /*51b0*/  HMMA.16816.F32 R36, R192, R180.reuse, R36 ;  /* 0x000000b4c024723c */ /* 0x084ff00000001824 */
[C---:B------:R-:W-:Y:S08]  /*51c0*/  HMMA.16816.F32 R40, R200.reuse, R180, R40 ;  /* 0x000000b4c828723c */ /* 0x040ff00000001828 */
[-C--:B------:R-:W-:Y:S08]  /*51d0*/  HMMA.16816.F32 R44, R200, R182.reuse, R44 ;  /* 0x000000b6c82c723c */ /* 0x080ff0000000182c */
[C---:B------:R-:W-:Y:S01]  /*51e0*/  HMMA.16816.F32 R48, R192.reuse, R182, R48 ;  /* 0x000000b6c030723c */ /* 0x040fe20000001830 */
[----:B------:R-:W-:Y:S07]  /*51f0*/  LDSM.16.M88.4 R180, [R219+0xa100] ;  /* 0x00a10000dbb4783b */ /* 0x000fee0000000200 */
[-C--:B------:R-:W-:Y:S08]  /*5200*/  HMMA.16816.F32 R52, R192, R184.reuse, R52 ;  /* 0x000000b8c034723c */ /* 0x080ff00000001834 */
[C---:B------:R-:W-:Y:S08]  /*5210*/  HMMA.16816.F32 R56, R200.reuse, R184, R56 ;  /* 0x000000b8c838723c */ /* 0x040ff00000001838 */
[-C--:B------:R-:W-:Y:S01]  /*5220*/  HMMA.16816.F32 R60, R200, R186.reuse, R60 ;  /* 0x000000bac83c723c */ /* 0x080fe2000000183c */
[----:B------:R-:W-:Y:S07]  /*5230*/  LDSM.16.M88.4 R200, [R216+0x5d00] ;  /* 0x005d0000d8c8783b */ /* 0x000fee0000000200 */
[----:B------:R-:W-:Y:S01]  /*5240*/  HMMA.16816.F32 R64, R192, R186, R64 ;  /* 0x000000bac040723c */ /* 0x000fe20000001840 */
[----:B------:R-:W2:Y:S07]  /*5250*/  LDSM.16.M88.4 R184, [R216+0x5100] ;  /* 0x00510000d8b8783b */ /* 0x000eae0000000200 */
[-C--:B-1----:R-:W-:Y:S01]  /*5260*/  HMMA.16816.F32 R4, R204, R208.reuse, R4 ;  /* 0x000000d0cc04723c */ /* 0x082fe20000001804 */
[----:B------:R-:W1:Y:S07]  /*5270*/  LDSM.16.M88.4 R192, [R219+0xb100] ;  /* 0x00b10000dbc0783b */ /* 0x000e6e0000000200 */
[C---:B----4-:R-:W-:Y:S08]  /*5280*/  HMMA.16816.F32 R8, R212.reuse, R208, R8 ;  /* 0x000000d0d408723c */ /* 0x050ff00000001808 */
[-C--:B------:R-:W-:Y:S08]  /*5290*/  HMMA.16816.F32 R12, R212, R210.reuse, R12 ;  /* 0x000000d2d40c723c */ /* 0x080ff0000000180c */
[C---:B------:R-:W-:Y:S01]  /*52a0*/  HMMA.16816.F32 R16, R204.reuse, R210, R16 ;  /* 0x000000d2cc10723c */ /* 0x040fe20000001810 */
[----:B------:R-:W-:Y:S07]  /*52b0*/  LDSM.16.M88.4 R208, [R225] ;  /* 0x00000000e1d0783b */ /* 0x000fee0000000200 */
[-C--:B------:R-:W-:Y:S08]  /*52c0*/  HMMA.16816.F32 R20, R204, R176.reuse, R20 ;  /* 0x000000b0cc14723c */ /* 0x080ff00000001814 */
[C---:B------:R-:W-:Y:S08]  /*52d0*/  HMMA.16816.F32 R24, R212.reuse, R176, R24 ;  /* 0x000000b0d418723c */ /* 0x040ff00000001818 */
[-C--:B------:R-:W-:Y:S08]  /*52e0*/  HMMA.16816.F32 R28, R212, R178.reuse, R28 ;  /* 0x000000b2d41c723c */ /* 0x080ff0000000181c */
[C---:B------:R-:W-:Y:S01]  /*52f0*/  HMMA.16816.F32 R32, R204.reuse, R178, R32 ;  /* 0x000000b2cc20723c */ /* 0x040fe20000001820 */
[----:B------:R-:W4:Y:S07]  /*5300*/  LDSM.16.M88.4 R176, [R216+0x5500] ;  /* 0x00550000d8b0783b */ /* 0x000f2e0000000200 */
[-C--:B-----5:R-:W-:Y:S08]  /*5310*/  HMMA.16816.F32 R36, R204, R188.reuse, R36 ;  /* 0x000000bccc24723c */ /* 0x0a0ff00000001824 */
[C---:B------:R-:W-:Y:S08]  /*5320*/  HMMA.16816.F32 R40, R212.reuse, R188, R40 ;  /* 0x000000bcd428723c */ /* 0x040ff00000001828 */
[-C--:B------:R-:W-:Y:S08]  /*5330*/  HMMA.16816.F32 R44, R212, R190.reuse, R44 ;  /* 0x000000bed42c723c */ /* 0x080ff0000000182c */
[C---:B------:R-:W-:Y:S01]  /*5340*/  HMMA.16816.F32 R48, R204.reuse, R190, R48 ;  /* 0x000000becc30723c */ /* 0x040fe20000001830 */
[----:B------:R-:W5:Y:S07]  /*5350*/  LDSM.16.M88.4 R188, [R220+0xa100] ;  /* 0x00a10000dcbc783b */ /* 0x000f6e0000000200 */
[-C--:B------:R-:W-:Y:S08]  /*5360*/  HMMA.16816.F32 R52, R204, R172.reuse, R52 ;  /* 0x000000accc34723c */ /* 0x080ff00000001834 */
[C---:B------:R-:W-:Y:S08]  /*5370*/  HMMA.16816.F32 R56, R212.reuse, R172, R56 ;  /* 0x000000acd438723c */ /* 0x040ff00000001838 */
[-C--:B------:R-:W-:Y:S08]  /*5380*/  HMMA.16816.F32 R60, R212, R174.reuse, R60 ;  /* 0x000000aed43c723c */ /* 0x080ff0000000183c */
[----:B------:R-:W-:Y:S01]  /*5390*/  HMMA.16816.F32 R64, R204, R174, R64 ;  /* 0x000000aecc40723c */ /* 0x000fe20000001840 */
[----:B------:R-:W3:Y:S07]  /*53a0*/  LDSM.16.M88.4 R172, [R220+0xb100] ;  /* 0x00b10000dcac783b */ /* 0x000eee0000000200 */
[-C--:B--2---:R-:W-:Y:S08]  /*53b0*/  HMMA.16816.F32 R4, R180, R184.reuse, R4 ;  /* 0x000000b8b404723c */ /* 0x084ff00000001804 */
[C---:B-1----:R-:W-:Y:S08]  /*53c0*/  HMMA.16816.F32 R8, R192.reuse, R184, R8 ;  /* 0x000000b8c008723c */ /* 0x042ff00000001808 */
[-C--:B------:R-:W-:Y:S08]  /*53d0*/  HMMA.16816.F32 R12, R192, R186.reuse, R12 ;  /* 0x000000bac00c723c */ /* 0x080ff0000000180c */
[C---:B------:R-:W-:Y:S08]  /*53e0*/  HMMA.16816.F32 R16, R180.reuse, R186, R16 ;  /* 0x000000bab410723c */ /* 0x040ff00000001810 */
[-C--:B----4-:R-:W-:Y:S08]  /*53f0*/  HMMA.16816.F32 R20, R180, R176.reuse, R20 ;  /* 0x000000b0b414723c */ /* 0x090ff00000001814 */
[C---:B------:R-:W-:Y:S08]  /*5400*/  HMMA.16816.F32 R24, R192.reuse, R176, R24 ;  /* 0x000000b0c018723c */ /* 0x040ff00000001818 */
[-C--:B------:R-:W-:Y:S08]  /*5410*/  HMMA.16816.F32 R28, R192, R178.reuse, R28 ;  /* 0x000000b2c01c723c */ /* 0x080ff0000000181c */
        /* <DEDUP_REMOVED lines=8> */
[----:B------:R-:W-:Y:S08]  /*54a0*/  HMMA.16816.F32 R64, R180, R202, R64 ;  /* 0x000000cab440723c */ /* 0x000ff00000001840 */
[-C--:B-----5:R-:W-:Y:S08]  /*54b0*/  HMMA.16816.F32 R4, R188, R208.reuse, R4 ;  /* 0x000000d0bc04723c */ /* 0x0a0ff00000001804 */
[C---:B---3--:R-:W-:Y:S08]  /*54c0*/  HMMA.16816.F32 R8, R172.reuse, R208, R8 ;  /* 0x000000d0ac08723c */ /* 0x048ff00000001808 */
[-C--:B------:R-:W-:Y:S08]  /*54d0*/  HMMA.16816.F32 R12, R172, R210.reuse, R12 ;  /* 0x000000d2ac0c723c */ /* 0x080ff0000000180c */
[----:B------:R-:W-:Y:S01]  /*54e0*/  FMUL.FTZ R4, R4, c[0x0][0x320] ;  /* 0x0000c80004047a20 */ /* 0x000fe20000410000 */
[C---:B------:R-:W-:Y:S03]  /*54f0*/  HMMA.16816.F32 R16, R188.reuse, R210, R16 ;  /* 0x000000d2bc10723c */ /* 0x040fe60000001810 */
[----:B------:R-:W-:Y:S01]  /*5500*/  MUFU.TANH R177, R4 ;  /* 0x0000000400b17308 */ /* 0x000fe20000002400 */
[----:B------:R-:W-:Y:S02]  /*5510*/  FMUL.FTZ R5, R5, c[0x0][0x320] ;  /* 0x0000c80005057a20 */ /* 0x000fe40000410000 */
[----:B------:R-:W-:Y:S02]  /*5520*/  FMUL.FTZ R6, R6, c[0x0][0x320] ;  /* 0x0000c80006067a20 */ /* 0x000fe40000410000 */
[----:B------:R-:W-:Y:S04]  /*5530*/  FMUL.FTZ R7, R7, c[0x0][0x320] ;  /* 0x0000c80007077a20 */ /* 0x000fe80000410000 */
[----:B------:R-:W-:Y:S01]  /*5540*/  FMUL.FTZ R8, R8, c[0x0][0x320] ;  /* 0x0000c80008087a20 */ /* 0x000fe20000410000 */
[----:B------:R-:W-:Y:S01]  /*5550*/  MUFU.TANH R176, R5 ;  /* 0x0000000500b07308 */ /* 0x000fe20000002400 */
[----:B------:R-:W-:Y:S02]  /*5560*/  FMUL.FTZ R9, R9, c[0x0][0x320] ;  /* 0x0000c80009097a20 */ /* 0x000fe40000410000 */
[----:B------:R-:W-:Y:S02]  /*5570*/  FMUL.FTZ R10, R10, c[0x0][0x320] ;  /* 0x0000c8000a0a7a20 */ /* 0x000fe40000410000 */
[----:B------:R-:W-:Y:S02]  /*5580*/  FMUL.FTZ R11, R11, c[0x0][0x320] ;  /* 0x0000c8000b0b7a20 */ /* 0x000fe40000410000 */
[----:B------:R-:W-:Y:S02]  /*5590*/  FMUL.FTZ R13, R13, c[0x0][0x320] ;  /* 0x0000c8000d0d7a20 */ /* 0x000fe40000410000 */
[----:B------:R-:W-:Y:S01]  /*55a0*/  FMUL.FTZ R12, R12, c[0x0][0x320] ;  /* 0x0000c8000c0c7a20 */ /* 0x000fe20000410000 */
[----:B------:R-:W-:Y:S01]  /*55b0*/  MUFU.TANH R179, R6 ;  /* 0x0000000600b37308 */ /* 0x000fe20000002400 */
[----:B------:R-:W-:Y:S02]  /*55c0*/  FMUL.FTZ R18, R18, c[0x0][0x320] ;  /* 0x0000c80012127a20 */ /* 0x000fe40000410000 */
[----:B------:R-:W-:Y:S02]  /*55d0*/  FMUL.FTZ R16, R16, c[0x0][0x320] ;  /* 0x0000c80010107a20 */ /* 0x000fe40000410000 */
[----:B------:R-:W-:Y:S02]  /*55e0*/  FMUL.FTZ R19, R19, c[0x0][0x320] ;  /* 0x0000c80013137a20 */ /* 0x000fe40000410000 */
[----:B------:R-:W-:Y:S02]  /*55f0*/  FMUL.FTZ R17, R17, c[0x0][0x320] ;  /* 0x0000c80011117a20 */ /* 0x000fe40000410000 */
[----:B------:R-:W-:Y:S01]  /*5600*/  FMUL.FTZ R14, R14, c[0x0][0x320] ;  /* 0x0000c8000e0e7a20 */ /* 0x000fe20000410000 */
[----:B------:R1:W-:Y:S01]  /*5610*/  MUFU.TANH R178, R7 ;  /* 0x0000000700b27308 */ /* 0x0003e20000002400 */
[----:B------:R-:W-:Y:S09]  /*5620*/  FMUL.FTZ R15, R15, c[0x0][0x320] ;  /* 0x0000c8000f0f7a20 */ /* 0x000ff20000410000 */
[----:B------:R-:W2:Y:S10]  /*5630*/  MUFU.TANH R182, R8 ;  /* 0x0000000800b67308 */ /* 0x000eb40000002400 */
[----:B------:R-:W-:Y:S01]  /*5640*/  MUFU.TANH R181, R9 ;  /* 0x0000000900b57308 */ /* 0x000fe20000002400 */
[----:B-1----:R-:W1:Y:S09]  /*5650*/  LDSM.16.M88.4 R4, [R224] ;  /* 0x00000000e004783b */ /* 0x002e720000000200 */
[----:B------:R-:W-:Y:S01]  /*5660*/  MUFU.TANH R184, R10 ;  /* 0x0000000a00b87308 */ /* 0x000fe20000002400 */
[----:B--2---:R-:W-:Y:S09]  /*5670*/  FMNMX.FTZ R0, R182, R106, !PT ;  /* 0x0000006ab6007209 */ /* 0x004ff20007810000 */
[----:B------:R2:W-:Y:S10]  /*5680*/  MUFU.TANH R185, R11 ;  /* 0x0000000b00b97308 */ /* 0x0005f40000002400 */
[----:B------:R-:W-:Y:S10]  /*5690*/  MUFU.TANH R18, R18 ;  /* 0x0000001200127308 */ /* 0x000ff40000002400 */
[----:B------:R-:W3:Y:S01]  /*56a0*/  MUFU.TANH R16, R16 ;  /* 0x0000001000107308 */ /* 0x000ee20000002400 */
[----:B--2---:R-:W2:Y:S01]  /*56b0*/  LDSM.16.M88.4 R8, [R223] ;  /* 0x00000000df08783b */ /* 0x004ea20000000200 */
[-C--:B-1----:R-:W-:Y:S08]  /*56c0*/  HMMA.16816.F32 R20, R188, R4.reuse, R20 ;  /* 0x00000004bc14723c */ /* 0x082ff00000001814 */
[----:B------:R-:W-:Y:S01]  /*56d0*/  MUFU.TANH R12, R12 ;  /* 0x0000000c000c7308 */ /* 0x000fe20000002400 */
[C---:B------:R-:W-:Y:S09]  /*56e0*/  HMMA.16816.F32 R24, R172.reuse, R4, R24 ;  /* 0x00000004ac18723c */ /* 0x040ff20000001818 */
[----:B------:R-:W-:Y:S01]  /*56f0*/  MUFU.TANH R19, R19 ;  /* 0x0000001300137308 */ /* 0x000fe20000002400 */
[-C--:B------:R-:W-:Y:S08]  /*5700*/  HMMA.16816.F32 R28, R172, R6.reuse, R28 ;  /* 0x00000006ac1c723c */ /* 0x080ff0000000181c */
[C---:B------:R-:W-:Y:S01]  /*5710*/  HMMA.16816.F32 R32, R188.reuse, R6, R32 ;  /* 0x00000006bc20723c */ /* 0x040fe20000001820 */
[----:B------:R-:W1:Y:S01]  /*5720*/  MUFU.TANH R17, R17 ;  /* 0x0000001100117308 */ /* 0x000e620000002400 */
[----:B------:R-:W4:Y:S01]  /*5730*/  LDSM.16.M88.4 R4, [R222] ;  /* 0x00000000de04783b */ /* 0x000f220000000200 */
[----:B------:R-:W-:Y:S04]  /*5740*/  DEPBAR.LE SB0, 0x0 ;  /* 0x000080000000791a */ /* 0x000fe80000000000 */
[----:B------:R-:W-:Y:S02]  /*5750*/  FMUL.FTZ R22, R22, c[0x0][0x320] ;  /* 0x0000c80016167a20 */ /* 0x000fe40000410000 */
[----:B------:R-:W-:Y:S02]  /*5760*/  FMUL.FTZ R23, R23, c[0x0][0x320] ;  /* 0x0000c80017177a20 */ /* 0x000fe40000410000 */
[----:B------:R-:W-:Y:S01]  /*5770*/  MUFU.TANH R196, R22 ;  /* 0x0000001600c47308 */ /* 0x000fe20000002400 */
[----:B------:R-:W-:Y:S01]  /*5780*/  BAR.SYNC.DEFER_BLOCKING 0x0 ;  /* 0x0000000000007b1d */ /* 0x000fe20000010000 */
[----:B------:R-:W-:Y:S01]  /*5790*/  FMUL.FTZ R26, R26, c[0x0][0x320] ;  /* 0x0000c8001a1a7a20 */ /* 0x000fe20000410000 */
[-C--:B--2---:R-:W-:Y:S05]  /*57a0*/  HMMA.16816.F32 R36, R188, R8.reuse, R36 ;  /* 0x00000008bc24723c */ /* 0x084fea0000001824 */
[----:B------:R-:W-:Y:S02]  /*57b0*/  FMUL.FTZ R27, R27, c[0x0][0x320] ;  /* 0x0000c8001b1b7a20 */ /* 0x000fe40000410000 */
[----:B------:R-:W-:Y:S01]  /*57c0*/  MUFU.TANH R202, R26 ;  /* 0x0000001a00ca7308 */ /* 0x000fe20000002400 */
[----:B------:R-:W-:Y:S01]  /*57d0*/  FMUL.FTZ R20, R20, c[0x0][0x320] ;  /* 0x0000c80014147a20 */ /* 0x000fe20000410000 */
[C---:B------:R-:W-:Y:S01]  /*57e0*/  HMMA.16816.F32 R40, R172.reuse, R8, R40 ;  /* 0x00000008ac28723c */ /* 0x040fe20000001828 */
[----:B------:R-:W2:Y:S03]  /*57f0*/  LDL R8, [R1+0x30] ;  /* 0x0000300001087983 */ /* 0x000ea60000100800 */
[----:B------:R-:W-:Y:S02]  /*5800*/  FMUL.FTZ R21, R21, c[0x0][0x320] ;  /* 0x0000c80015157a20 */ /* 0x000fe40000410000 */
[----:B------:R-:W-:Y:S02]  /*5810*/  FMUL.FTZ R24, R24, c[0x0][0x320] ;  /* 0x0000c80018187a20 */ /* 0x000fe40000410000 */
[----:B------:R5:W-:Y:S01]  /*5820*/  MUFU.TANH R197, R23 ;  /* 0x0000001700c57308 */ /* 0x000be20000002400 */
[-C--:B------:R-:W-:Y:S03]  /*5830*/  HMMA.16816.F32 R44, R172, R10.reuse, R44 ;  /* 0x0000000aac2c723c */ /* 0x080fe6000000182c */
[----:B------:R-:W-:Y:S02]  /*5840*/  FMUL.FTZ R25, R25, c[0x0][0x320] ;  /* 0x0000c80019197a20 */ /* 0x000fe40000410000 */
[----:B------:R-:W-:Y:S02]  /*5850*/  FMUL.FTZ R34, R34, c[0x0][0x320] ;  /* 0x0000c80022227a20 */ /* 0x000fe40000410000 */
[----:B------:R-:W-:Y:S01]  /*5860*/  FMUL.FTZ R38, R38, c[0x0][0x320] ;  /* 0x0000c80026267a20 */ /* 0x000fe20000410000 */
[C---:B------:R-:W-:Y:S01]  /*5870*/  HMMA.16816.F32 R48, R188.reuse, R10, R48 ;  /* 0x0000000abc30723c */ /* 0x040fe20000001830 */
[----:B------:R1:W-:Y:S03]  /*5880*/  MUFU.TANH R204, R27 ;  /* 0x0000001b00cc7308 */ /* 0x0003e60000002400 */
[----:B------:R-:W-:Y:S02]  /*5890*/  FMUL.FTZ R36, R36, c[0x0][0x320] ;  /* 0x0000c80024247a20 */ /* 0x000fe40000410000 */
[----:B------:R-:W-:Y:S02]  /*58a0*/  FMUL.FTZ R39, R39, c[0x0][0x320] ;  /* 0x0000c80027277a20 */ /* 0x000fe40000410000 */
[-C--:B----4-:R-:W-:Y:S03]  /*58b0*/  HMMA.16816.F32 R52, R188, R4.reuse, R52 ;  /* 0x00000004bc34723c */ /* 0x090fe60000001834 */
[----:B------:R-:W-:Y:S01]  /*58c0*/  MUFU.TANH R180, R13 ;  /* 0x0000000d00b47308 */ /* 0x000fe20000002400 */
[----:B------:R-:W-:Y:S02]  /*58d0*/  FMUL.FTZ R41, R41, c[0x0][0x320] ;  /* 0x0000c80029297a20 */ /* 0x000fe40000410000 */
[----:B------:R-:W-:Y:S01]  /*58e0*/  FMUL.FTZ R37, R37, c[0x0][0x320] ;  /* 0x0000c80025257a20 */ /* 0x000fe20000410000 */
[----:B-----5:R-:W4:Y:S01]  /*58f0*/  LDL.64 R22, [R1+0x8] ;  /* 0x0000080001167983 */ /* 0x020f220000100a00 */
[C---:B------:R-:W-:Y:S04]  /*5900*/  HMMA.16816.F32 R56, R172.reuse, R4, R56 ;  /* 0x00000004ac38723c */ /* 0x040fe80000001838 */
[----:B------:R-:W-:Y:S01]  /*5910*/  FMUL.FTZ R32, R32, c[0x0][0x320] ;  /* 0x0000c80020207a20 */ /* 0x000fe20000410000 */
[----:B------:R-:W-:Y:S01]  /*5920*/  MUFU.TANH R2, R41 ;  /* 0x0000002900027308 */ /* 0x000fe20000002400 */
[----:B------:R-:W-:Y:S01]  /*5930*/  FMUL.FTZ R40, R40, c[0x0][0x320] ;  /* 0x0000c80028287a20 */ /* 0x000fe20000410000 */
[----:B------:R-:W-:Y:S01]  /*5940*/  FMNMX.FTZ R4, R177, R3, !PT ;  /* 0x00000003b1047209 */ /* 0x000fe20007810000 */
[----:B------:R-:W-:Y:S01]  /*5950*/  FMUL.FTZ R48, R48, c[0x0][0x320] ;  /* 0x0000c80030307a20 */ /* 0x000fe20000410000 */
[----:B-1----:R-:W5:Y:S01]  /*5960*/  LDL.64 R26, [R1+0x38] ;  /* 0x00003800011a7983 */ /* 0x002f620000100a00 */
[-C--:B------:R-:W-:Y:S03]  /*5970*/  HMMA.16816.F32 R60, R172, R6.reuse, R60 ;  /* 0x00000006ac3c723c */ /* 0x080fe6000000183c */
[----:B------:R-:W-:Y:S01]  /*5980*/  FMUL.FTZ R49, R49, c[0x0][0x320] ;  /* 0x0000c80031317a20 */ /* 0x000fe20000410000 */
[----:B------:R-:W-:Y:S01]  /*5990*/  FMNMX.FTZ R4, R176, R4, !PT ;  /* 0x00000004b0047209 */ /* 0x000fe20007810000 */
[----:B------:R-:W-:Y:S01]  /*59a0*/  MUFU.TANH R203, R48 ;  /* 0x0000003000cb7308 */ /* 0x000fe20000002400 */
[----:B------:R-:W-:Y:S02]  /*59b0*/  FMUL.FTZ R54, R54, c[0x0][0x320] ;  /* 0x0000c80036367a20 */ /* 0x000fe40000410000 */
[----:B------:R-:W-:Y:S01]  /*59c0*/  FMUL.FTZ R52, R52, c[0x0][0x320] ;  /* 0x0000c80034347a20 */ /* 0x000fe20000410000 */
[----:B---3--:R-:W-:Y:S01]  /*59d0*/  FMNMX.FTZ R4, R16, R4, !PT ;  /* 0x0000000410047209 */ /* 0x008fe20007810000 */
[----:B------:R-:W-:Y:S04]  /*59e0*/  HMMA.16816.F32 R64, R188, R6, R64 ;  /* 0x00000006bc40723c */ /* 0x000fe80000001840 */
[----:B------:R-:W-:Y:S01]  /*59f0*/  FMUL.FTZ R56, R56, c[0x0][0x320] ;  /* 0x0000c80038387a20 */ /* 0x000fe20000410000 */
[----:B------:R-:W1:Y:S01]  /*5a00*/  MUFU.TANH R192, R20 ;  /* 0x0000001400c07308 */ /* 0x000e620000002400 */
[----:B------:R-:W-:Y:S01]  /*5a10*/  FMUL.FTZ R55, R55, c[0x0][0x320] ;  /* 0x0000c80037377a20 */ /* 0x000fe20000410000 */
[----:B------:R-:W-:Y:S01]  /*5a20*/  FMNMX.FTZ R4, R17, R4, !PT ;  /* 0x0000000411047209 */ /* 0x000fe20007810000 */
[----:B------:R-:W-:Y:S04]  /*5a30*/  FMUL.FTZ R53, R53, c[0x0][0x320] ;  /* 0x0000c80035357a20 */ /* 0x000fe80000410000 */
[----:B------:R-:W-:Y:S02]  /*5a40*/  FMUL.FTZ R35, R35, c[0x0][0x320] ;  /* 0x0000c80023237a20 */ /* 0x000fe40000410000 */
[----:B------:R-:W-:Y:S01]  /*5a50*/  FMUL.FTZ R33, R33, c[0x0][0x320] ;  /* 0x0000c80021217a20 */ /* 0x000fe20000410000 */
[----:B------:R3:W-:Y:S01]  /*5a60*/  MUFU.TANH R48, R56 ;  /* 0x0000003800307308 */ /* 0x0007e20000002400 */
[----:B------:R-:W-:Y:S02]  /*5a70*/  FMUL.FTZ R50, R50, c[0x0][0x320] ;  /* 0x0000c80032327a20 */ /* 0x000fe40000410000 */
[----:B------:R-:W-:Y:S02]  /*5a80*/  FMUL.FTZ R44, R44, c[0x0][0x320] ;  /* 0x0000c8002c2c7a20 */ /* 0x000fe40000410000 */
[----:B------:R-:W-:Y:S02]  /*5a90*/  FMUL.FTZ R51, R51, c[0x0][0x320] ;  /* 0x0000c80033337a20 */ /* 0x000fe40000410000 */
[----:B------:R-:W-:Y:S02]  /*5aa0*/  FMUL.FTZ R57, R57, c[0x0][0x320] ;  /* 0x0000c80039397a20 */ /* 0x000fe40000410000 */
[----:B------:R-:W-:Y:S01]  /*5ab0*/  FMUL.FTZ R65, R65, c[0x0][0x320] ;  /* 0x0000c80041417a20 */ /* 0x000fe20000410000 */
[----:B------:R-:W-:Y:S01]  /*5ac0*/  MUFU.TANH R199, R24 ;  /* 0x0000001800c77308 */ /* 0x000fe20000002400 */
[----:B------:R-:W-:Y:S02]  /*5ad0*/  FMUL.FTZ R66, R66, c[0x0][0x320] ;  /* 0x0000c80042427a20 */ /* 0x000fe40000410000 */
[----:B------:R-:W-:Y:S01]  /*5ae0*/  FMUL.FTZ R67, R67, c[0x0][0x320] ;  /* 0x0000c80043437a20 */ /* 0x000fe20000410000 */
[----:B-1----:R-:W-:Y:S01]  /*5af0*/  FMNMX.FTZ R4, R192, R4, !PT ;  /* 0x00000004c0047209 */ /* 0x002fe20007810000 */
[----:B------:R-:W-:Y:S02]  /*5b00*/  FMUL.FTZ R64, R64, c[0x0][0x320] ;  /* 0x0000c80040407a20 */ /* 0x000fe40000410000 */
[----:B------:R-:W-:Y:S02]  /*5b10*/  FMUL.FTZ R60, R60, c[0x0][0x320] ;  /* 0x0000c8003c3c7a20 */ /* 0x000fe40000410000 */
[----:B------:R-:W-:Y:S01]  /*5b20*/  FMUL.FTZ R61, R61, c[0x0][0x320] ;  /* 0x0000c8003d3d7a20 */ /* 0x000fe20000410000 */
[----:B------:R-:W1:Y:S01]  /*5b30*/  MUFU.TANH R193, R21 ;  /* 0x0000001500c17308 */ /* 0x000e620000002400 */
[----:B------:R-:W-:Y:S02]  /*5b40*/  FMUL.FTZ R58, R58, c[0x0][0x320] ;  /* 0x0000c8003a3a7a20 */ /* 0x000fe40000410000 */
[----:B------:R-:W-:Y:S01]  /*5b50*/  FMUL.FTZ R59, R59, c[0x0][0x320] ;  /* 0x0000c8003b3b7a20 */ /* 0x000fe20000410000 */
[----:B---3--:R-:W-:Y:S01]  /*5b60*/  MOV R56, R2 ;  /* 0x0000000200387202 */ /* 0x008fe20000000f00 */
[----:B------:R-:W-:Y:S01]  /*5b70*/  FMUL.FTZ R62, R62, c[0x0][0x320] ;  /* 0x0000c8003e3e7a20 */ /* 0x000fe20000410000 */
[----:B------:R-:W-:Y:S01]  /*5b80*/  FMNMX.FTZ R2, R179, R100, !PT ;  /* 0x00000064b3027209 */ /* 0x000fe20007810000 */
[----:B------:R-:W-:Y:S02]  /*5b90*/  FMUL.FTZ R28, R28, c[0x0][0x320] ;  /* 0x0000c8001c1c7a20 */ /* 0x000fe40000410000 */
[----:B------:R-:W-:Y:S01]  /*5ba0*/  FMUL.FTZ R29, R29, c[0x0][0x320] ;  /* 0x0000c8001d1d7a20 */ /* 0x000fe20000410000 */
[----:B------:R-:W3:Y:S01]  /*5bb0*/  MUFU.TANH R198, R25 ;  /* 0x0000001900c67308 */ /* 0x000ee20000002400 */
[----:B------:R-:W-:Y:S01]  /*5bc0*/  FMNMX.FTZ R5, R178, R2, !PT ;  /* 0x00000002b2057209 */ /* 0x000fe20007810000 */
[----:B------:R-:W-:Y:S01]  /*5bd0*/  FMUL.FTZ R45, R45, c[0x0][0x320] ;  /* 0x0000c8002d2d7a20 */ /* 0x000fe20000410000 */
[----:B------:R-:W-:Y:S01]  /*5be0*/  FMNMX.FTZ R2, R181, R0, !PT ;  /* 0x00000000b5027209 */ /* 0x000fe20007810000 */
[----:B------:R-:W-:Y:S01]  /*5bf0*/  FMUL.FTZ R30, R30, c[0x0][0x320] ;  /* 0x0000c8001e1e7a20 */ /* 0x000fe20000410000 */
[----:B------:R-:W-:Y:S01]  /*5c00*/  FMNMX.FTZ R0, R18, R5, !PT ;  /* 0x0000000512007209 */ /* 0x000fe20007810000 */
[----:B------:R-:W-:Y:S01]  /*5c10*/  FMUL.FTZ R31, R31, c[0x0][0x320] ;  /* 0x0000c8001f1f7a20 */ /* 0x000fe20000410000 */
[----:B------:R-:W-:Y:S01]  /*5c20*/  FMNMX.FTZ R2, R12, R2, !PT ;  /* 0x000000020c027209 */ /* 0x000fe20007810000 */
[----:B------:R-:W-:Y:S01]  /*5c30*/  FMUL.FTZ R42, R42, c[0x0][0x320] ;  /* 0x0000c8002a2a7a20 */ /* 0x000fe20000410000 */
[----:B------:R-:W-:Y:S01]  /*5c40*/  FMNMX.FTZ R0, R19, R0, !PT ;  /* 0x0000000013007209 */ /* 0x000fe20007810000 */
[----:B------:R-:W3:Y:S01]  /*5c50*/  MUFU.TANH R194, R34 ;  /* 0x0000002200c27308 */ /* 0x000ee20000002400 */
[----:B------:R-:W-:Y:S01]  /*5c60*/  FMNMX.FTZ R5, R180, R2, !PT ;  /* 0x00000002b4057209 */ /* 0x000fe20007810000 */
[----:B------:R-:W-:Y:S01]  /*5c70*/  FMUL.FTZ R43, R43, c[0x0][0x320] ;  /* 0x0000c8002b2b7a20 */ /* 0x000fe20000410000 */
[----:B------:R-:W-:Y:S01]  /*5c80*/  FMNMX.FTZ R0, R196, R0, !PT ;  /* 0x00000000c4007209 */ /* 0x000fe20007810000 */
[----:B------:R-:W-:Y:S01]  /*5c90*/  FMUL.FTZ R46, R46, c[0x0][0x320] ;  /* 0x0000c8002e2e7a20 */ /* 0x000fe20000410000 */
[----:B-1----:R-:W-:Y:S01]  /*5ca0*/  FMNMX.FTZ R4, R193, R4, !PT ;  /* 0x00000004c1047209 */ /* 0x002fe20007810000 */
[----:B------:R-:W-:Y:S01]  /*5cb0*/  FMUL.FTZ R47, R47, c[0x0][0x320] ;  /* 0x0000c8002f2f7a20 */ /* 0x000fe20000410000 */
[----:B------:R-:W-:Y:S02]  /*5cc0*/  FMNMX.FTZ R5, R199, R5, !PT ;  /* 0x00000005c7057209 */ /* 0x000fe40007810000 */
[----:B------:R-:W-:Y:S01]  /*5cd0*/  FMNMX.FTZ R0, R197, R0, !PT ;  /* 0x00000000c5007209 */ /* 0x000fe20007810000 */
[----:B------:R-:W-:Y:S01]  /*5ce0*/  MUFU.TANH R188, R43 ;  /* 0x0000002b00bc7308 */ /* 0x000fe20000002400 */
[----:B---3--:R-:W-:Y:S09]  /*5cf0*/  FMNMX.FTZ R5, R198, R5, !PT ;  /* 0x00000005c6057209 */ /* 0x008ff20007810000 */
[----:B------:R-:W1:Y:S01]  /*5d00*/  MUFU.TANH R186, R32 ;  /* 0x0000002000ba7308 */ /* 0x000e620000002400 */
[----:B------:R-:W-:Y:S09]  /*5d10*/  FMNMX.FTZ R0, R194, R0, !PT ;  /* 0x00000000c2007209 */ /* 0x000ff20007810000 */
[----:B------:R-:W-:Y:S10]  /*5d20*/  MUFU.TANH R190, R46 ;  /* 0x0000002e00be7308 */ /* 0x000ff40000002400 */
[----:B------:R-:W3:Y:S01]  /*5d30*/  MUFU.TANH R240, R40 ;  /* 0x0000002800f07308 */ /* 0x000ee20000002400 */
[----:B-1----:R-:W-:Y:S09]  /*5d40*/  FMNMX.FTZ R4, R186, R4, !PT ;  /* 0x00000004ba047209 */ /* 0x002ff20007810000 */
[----:B------:R-:W1:Y:S10]  /*5d50*/  MUFU.TANH R201, R28 ;  /* 0x0000001c00c97308 */ /* 0x000e740000002400 */
[----:B------:R-:W1:Y:S01]  /*5d60*/  MUFU.TANH R195, R35 ;  /* 0x0000002300c37308 */ /* 0x000e620000002400 */
[----:B---3--:R-:W-:Y:S09]  /*5d70*/  MOV R191, R240 ;  /* 0x000000f000bf7202 */ /* 0x008ff20000000f00 */
[----:B------:R-:W3:Y:S01]  /*5d80*/  MUFU.TANH R187, R33 ;  /* 0x0000002100bb7308 */ /* 0x000ee20000002400 */
[----:B-1----:R-:W-:Y:S09]  /*5d90*/  FMNMX.FTZ R5, R201, R5, !PT ;  /* 0x00000005c9057209 */ /* 0x002ff20007810000 */
[----:B------:R-:W1:Y:S01]  /*5da0*/  MUFU.TANH R200, R29 ;  /* 0x0000001d00c87308 */ /* 0x000e620000002400 */
[----:B------:R-:W-:Y:S09]  /*5db0*/  FMNMX.FTZ R0, R195, R0, !PT ;  /* 0x00000000c3007209 */ /* 0x000ff20007810000 */
[----:B------:R-:W1:Y:S01]  /*5dc0*/  MUFU.TANH R236, R38 ;  /* 0x0000002600ec7308 */ /* 0x000e620000002400 */
[----:B---3--:R-:W-:Y:S09]  /*5dd0*/  FMNMX.FTZ R4, R187, R4, !PT ;  /* 0x00000004bb047209 */ /* 0x008ff20007810000 */
[----:B------:R-:W3:Y:S01]  /*5de0*/  MUFU.TANH R212, R36 ;  /* 0x0000002400d47308 */ /* 0x000ee20000002400 */
[----:B-1----:R-:W-:Y:S04]  /*5df0*/  FMNMX.FTZ R5, R200, R5, !PT ;  /* 0x00000005c8057209 */ /* 0x002fe80007810000 */
[----:B------:R-:W-:Y:S05]  /*5e00*/  FMNMX.FTZ R5, R191, R5, !PT ;  /* 0x00000005bf057209 */ /* 0x000fea0007810000 */
[----:B------:R-:W1:Y:S01]  /*5e10*/  MUFU.TANH R235, R39 ;  /* 0x0000002700eb7308 */ /* 0x000e620000002400 */
[----:B------:R-:W-:Y:S02]  /*5e20*/  FMNMX.FTZ R5, R56, R5, !PT ;  /* 0x0000000538057209 */ /* 0x000fe40007810000 */
[----:B------:R-:W-:Y:S07]  /*5e30*/  FMNMX.FTZ R0, R236, R0, !PT ;  /* 0x00000000ec007209 */ /* 0x000fee0007810000 */
[----:B------:R-:W1:Y:S01]  /*5e40*/  MUFU.TANH R213, R37 ;  /* 0x0000002500d57308 */ /* 0x000e620000002400 */
[----:B---3--:R-:W-:Y:S09]  /*5e50*/  FMNMX.FTZ R4, R212, R4, !PT ;  /* 0x00000004d4047209 */ /* 0x008ff20007810000 */
[----:B------:R-:W3:Y:S01]  /*5e60*/  MUFU.TANH R215, R50 ;  /* 0x0000003200d77308 */ /* 0x000ee20000002400 */
[----:B-1----:R-:W-:Y:S09]  /*5e70*/  FMNMX.FTZ R0, R235, R0, !PT ;  /* 0x00000000eb007209 */ /* 0x002ff20007810000 */
[----:B------:R-:W1:Y:S01]  /*5e80*/  MUFU.TANH R41, R44 ;  /* 0x0000002c00297308 */ /* 0x000e620000002400 */
[----:B------:R-:W-:Y:S04]  /*5e90*/  FMNMX.FTZ R4, R213, R4, !PT ;  /* 0x00000004d5047209 */ /* 0x000fe80007810000 */
[----:B------:R-:W-:Y:S05]  /*5ea0*/  FMNMX.FTZ R4, R203, R4, !PT ;  /* 0x00000004cb047209 */ /* 0x000fea0007810000 */
[----:B------:R-:W1:Y:S01]  /*5eb0*/  MUFU.TANH R237, R51 ;  /* 0x0000003300ed7308 */ /* 0x000e620000002400 */
[----:B---3--:R-:W-:Y:S09]  /*5ec0*/  FMNMX.FTZ R0, R215, R0, !PT ;  /* 0x00000000d7007209 */ /* 0x008ff20007810000 */
[----:B------:R-:W3:Y:S01]  /*5ed0*/  MUFU.TANH R210, R49 ;  /* 0x0000003100d27308 */ /* 0x000ee20000002400 */
[----:B-1----:R-:W-:Y:S09]  /*5ee0*/  FMNMX.FTZ R5, R41, R5, !PT ;  /* 0x0000000529057209 */ /* 0x002ff20007810000 */
[----:B------:R-:W1:Y:S01]  /*5ef0*/  MUFU.TANH R239, R45 ;  /* 0x0000002d00ef7308 */ /* 0x000e620000002400 */
[----:B------:R-:W-:Y:S09]  /*5f00*/  FMNMX.FTZ R0, R237, R0, !PT ;  /* 0x00000000ed007209 */ /* 0x000ff20007810000 */
[----:B------:R-:W2:Y:S01]  /*5f10*/  MUFU.TANH R247, R54 ;  /* 0x0000003600f77308 */ /* 0x000ea20000002400 */
[----:B---3--:R-:W-:Y:S09]  /*5f20*/  FMNMX.FTZ R4, R210, R4, !PT ;  /* 0x00000004d2047209 */ /* 0x008ff20007810000 */
[----:B------:R-:W3:Y:S01]  /*5f30*/  MUFU.TANH R238, R52 ;  /* 0x0000003400ee7308 */ /* 0x000ee20000002400 */
[----:B-1----:R-:W-:Y:S09]  /*5f40*/  FMNMX.FTZ R5, R239, R5, !PT ;  /* 0x00000005ef057209 */ /* 0x002ff20007810000 */
[----:B------:R-:W1:Y:S01]  /*5f50*/  MUFU.TANH R240, R55 ;  /* 0x0000003700f07308 */ /* 0x000e620000002400 */
[----:B--2---:R-:W-:Y:S09]  /*5f60*/  FMNMX.FTZ R0, R247, R0, !PT ;  /* 0x00000000f7007209 */ /* 0x004ff20007810000 */
[----:B------:R-:W2:Y:S01]  /*5f70*/  MUFU.TANH R49, R53 ;  /* 0x0000003500317308 */ /* 0x000ea20000002400 */
[----:B---3--:R-:W-:Y:S09]  /*5f80*/  FMNMX.FTZ R4, R238, R4, !PT ;  /* 0x00000004ee047209 */ /* 0x008ff20007810000 */
[----:B------:R-:W3:Y:S01]  /*5f90*/  MUFU.TANH R44, R57 ;  /* 0x00000039002c7308 */ /* 0x000ee20000002400 */
[----:B-1----:R-:W-:Y:S02]  /*5fa0*/  FMNMX.FTZ R2, R240, R0, !PT ;  /* 0x00000000f0027209 */ /* 0x002fe40007810000 */
[----:B------:R-:W-:Y:S02]  /*5fb0*/  FMNMX.FTZ R0, R48, R5, !PT ;  /* 0x0000000530007209 */ /* 0x000fe40007810000 */
[----:B------:R-:W-:Y:S05]  /*5fc0*/  FMNMX.FTZ R5, R184, R107, !PT ;  /* 0x0000006bb8057209 */ /* 0x000fea0007810000 */
[----:B------:R-:W1:Y:S01]  /*5fd0*/  MUFU.TANH R45, R64 ;  /* 0x00000040002d7308 */ /* 0x000e620000002400 */
[----:B------:R-:W-:Y:S02]  /*5fe0*/  FMNMX.FTZ R5, R185, R5, !PT ;  /* 0x00000005b9057209 */ /* 0x000fe40007810000 */
[----:B--2---:R-:W-:Y:S07]  /*5ff0*/  FMNMX.FTZ R4, R49, R4, !PT ;  /* 0x0000000431047209 */ /* 0x004fee0007810000 */
[----:B------:R-:W2:Y:S01]  /*6000*/  MUFU.TANH R250, R60 ;  /* 0x0000003c00fa7308 */ /* 0x000ea20000002400 */
[----:B---3--:R-:W-:Y:S09]  /*6010*/  FMNMX.FTZ R0, R44, R0, !PT ;  /* 0x000000002c007209 */ /* 0x008ff20007810000 */
[----:B------:R-:W3:Y:S01]  /*6020*/  MUFU.TANH R249, R65 ;  /* 0x0000004100f97308 */ /* 0x000ee20000002400 */
[----:B-1----:R-:W-:Y:S09]  /*6030*/  FMNMX.FTZ R4, R45, R4, !PT ;  /* 0x000000042d047209 */ /* 0x002ff20007810000 */
[----:B------:R-:W1:Y:S01]  /*6040*/  MUFU.TANH R248, R61 ;  /* 0x0000003d00f87308 */ /* 0x000e620000002400 */
[----:B--2---:R-:W-:Y:S09]  /*6050*/  FMNMX.FTZ R0, R250, R0, !PT ;  /* 0x00000000fa007209 */ /* 0x004ff20007810000 */
[----:B------:R-:W2:Y:S01]  /*6060*/  MUFU.TANH R183, R14 ;  /* 0x0000000e00b77308 */ /* 0x000ea20000002400 */
[----:B---3--:R-:W-:Y:S05]  /*6070*/  FMNMX.FTZ R4, R249, R4, !PT ;  /* 0x00000004f9047209 */ /* 0x008fea0007810000 */
[----:B------:R-:W3:Y:S04]  /*6080*/  SHFL.BFLY PT, R7, R4, 0x2, 0x1f ;  /* 0x0c401f0004077f89 */ /* 0x000ee800000e0000 */
[----:B------:R-:W4:Y:S01]  /*6090*/  MUFU.TANH R15, R15 ;  /* 0x0000000f000f7308 */ /* 0x000f220000002400 */
[----:B-1----:R-:W-:Y:S05]  /*60a0*/  FMNMX.FTZ R0, R248, R0, !PT ;  /* 0x00000000f8007209 */ /* 0x002fea0007810000 */
[----:B------:R-:W1:Y:S04]  /*60b0*/  SHFL.BFLY PT, R103, R0, 0x2, 0x1f ;  /* 0x0c401f0000677f89 */ /* 0x000e6800000e0000 */
[----:B------:R-:W1:Y:S01]  /*60c0*/  MUFU.TANH R211, R30 ;  /* 0x0000001e00d37308 */ /* 0x000e620000002400 */
[----:B--2---:R-:W-:Y:S09]  /*60d0*/  FMNMX.FTZ R5, R183, R5, !PT ;  /* 0x00000005b7057209 */ /* 0x004ff20007810000 */
[----:B------:R-:W2:Y:S01]  /*60e0*/  MUFU.TANH R51, R66 ;  /* 0x0000004200337308 */ /* 0x000ea20000002400 */
[----:B---3--:R-:W-:Y:S02]  /*60f0*/  FMNMX.FTZ R4, R4, R7, !PT ;  /* 0x0000000704047209 */ /* 0x008fe40007810000 */
[----:B----4-:R-:W-:Y:S03]  /*6100*/  FMNMX.FTZ R5, R15, R5, !PT ;  /* 0x000000050f057209 */ /* 0x010fe60007810000 */
[----:B------:R-:W3:Y:S01]  /*6110*/  SHFL.BFLY PT, R105, R4, 0x1, 0x1f ;  /* 0x0c201f0004697f89 */ /* 0x000ee200000e0000 */
[----:B------:R-:W-:Y:S03]  /*6120*/  FMNMX.FTZ R5, R202, R5, !PT ;  /* 0x00000005ca057209 */ /* 0x000fe60007810000 */
[----:B------:R-:W4:Y:S01]  /*6130*/  MUFU.TANH R214, R31 ;  /* 0x0000001f00d67308 */ /* 0x000f220000002400 */
[----:B------:R-:W-:Y:S02]  /*6140*/  FMNMX.FTZ R5, R204, R5, !PT ;  /* 0x00000005cc057209 */ /* 0x000fe40007810000 */
[----:B-1----:R-:W-:Y:S02]  /*6150*/  FMNMX.FTZ R103, R0, R103, !PT ;  /* 0x0000006700677209 */ /* 0x002fe40007810000 */
[----:B------:R-:W-:Y:S05]  /*6160*/  FMNMX.FTZ R5, R211, R5, !PT ;  /* 0x00000005d3057209 */ /* 0x000fea0007810000 */
[----:B------:R-:W1:Y:S01]  /*6170*/  MUFU.TANH R50, R67 ;  /* 0x0000004300327308 */ /* 0x000e620000002400 */
[----:B--2---:R-:W-:Y:S09]  /*6180*/  FMNMX.FTZ R2, R51, R2, !PT ;  /* 0x0000000233027209 */ /* 0x004ff20007810000 */
[----:B------:R-:W2:Y:S01]  /*6190*/  MUFU.TANH R189, R42 ;  /* 0x0000002a00bd7308 */ /* 0x000ea20000002400 */
[----:B---3--:R-:W-:Y:S02]  /*61a0*/  FMNMX.FTZ R105, R4, R105, !PT ;  /* 0x0000006904697209 */ /* 0x008fe40007810000 */
[----:B----4-:R-:W-:Y:S03]  /*61b0*/  FMNMX.FTZ R0, R214, R5, !PT ;  /* 0x00000005d6007209 */ /* 0x010fe60007810000 */
[----:B------:R-:W-:Y:S04]  /*61c0*/  FMUL.FTZ R174, R105, c[0x0][0x2d0] ;  /* 0x0000b40069ae7a20 */ /* 0x000fe80000410000 */
[----:B------:R-:W3:Y:S01]  /*61d0*/  MUFU.TANH R205, R47 ;  /* 0x0000002f00cd7308 */ /* 0x000ee20000002400 */
[--C-:B------:R-:W-:Y:S01]  /*61e0*/  FFMA.FTZ R40, R193, c[0x0][0x2d0], -R174.reuse ;  /* 0x0000b400c1287a23 */ /* 0x100fe200000108ae */
[----:B------:R-:W-:Y:S02]  /*61f0*/  MOV R193, R45 ;  /* 0x0000002d00c17202 */ /* 0x000fe40000000f00 */
[----:B-1----:R-:W-:Y:S05]  /*6200*/  FMNMX.FTZ R2, R50, R2, !PT ;  /* 0x0000000232027209 */ /* 0x002fea0007810000 */
[----:B------:R-:W1:Y:S01]  /*6210*/  SHFL.BFLY PT, R6, R2, 0x2, 0x1f ;  /* 0x0c401f0002067f89 */ /* 0x000e6200000e0000 */
[----:B------:R-:W4:Y:S01]  /*6220*/  MUFU.TANH R246, R58 ;  /* 0x0000003a00f67308 */ /* 0x000f220000002400 */
[----:B--2---:R-:W-:Y:S01]  /*6230*/  FMNMX.FTZ R5, R189, R0, !PT ;  /* 0x00000000bd057209 */ /* 0x004fe20007810000 */
[----:B------:R-:W-:Y:S03]  /*6240*/  FMUL.FTZ R0, R63, c[0x0][0x320] ;  /* 0x0000c8003f007a20 */ /* 0x000fe60000410000 */
[----:B------:R-:W-:Y:S05]  /*6250*/  FMNMX.FTZ R5, R188, R5, !PT ;  /* 0x00000005bc057209 */ /* 0x000fea0007810000 */
[----:B------:R2:W-:Y:S01]  /*6260*/  MUFU.TANH R173, R0 ;  /* 0x0000000000ad7308 */ /* 0x0005e20000002400 */
[----:B------:R-:W-:Y:S04]  /*6270*/  FMNMX.FTZ R4, R190, R5, !PT ;  /* 0x00000005be047209 */ /* 0x000fe80007810000 */
[----:B---3--:R-:W-:Y:S05]  /*6280*/  FMNMX.FTZ R4, R205, R4, !PT ;  /* 0x00000004cd047209 */ /* 0x008fea0007810000 */
[----:B------:R-:W3:Y:S01]  /*6290*/  MUFU.TANH R243, R59 ;  /* 0x0000003b00f37308 */ /* 0x000ee20000002400 */
[----:B-1----:R-:W-:Y:S02]  /*62a0*/  FMNMX.FTZ R2, R2, R6, !PT ;  /* 0x0000000602027209 */ /* 0x002fe40007810000 */
[----:B------:R-:W1:Y:S07]  /*62b0*/  SHFL.BFLY PT, R6, R103, 0x1, 0x1f ;  /* 0x0c201f0067067f89 */ /* 0x000e6e00000e0000 */
[----:B------:R-:W-:Y:S01]  /*62c0*/  MUFU.TANH R172, R62 ;  /* 0x0000003e00ac7308 */ /* 0x000fe20000002400 */
[----:B------:R-:W3:Y:S01]  /*62d0*/  SHFL.BFLY PT, R104, R2, 0x1, 0x1f ;  /* 0x0c201f0002687f89 */ /* 0x000ee200000e0000 */
[----:B--2---:R-:W-:Y:S04]  /*62e0*/  FADD.FTZ R0, -R105, R3 ;  /* 0x0000000369007221 */ /* 0x004fe80000010100 */
[----:B------:R-:W-:Y:S04]  /*62f0*/  FMUL.FTZ R0, R0, c[0x0][0x2d0] ;  /* 0x0000b40000007a20 */ /* 0x000fe80000410000 */
[----:B------:R2:W2:Y:S01]  /*6300*/  MUFU.EX2 R102, R0 ;  /* 0x0000000000667308 */ /* 0x0004a20000000800 */
[----:B-1----:R-:W-:Y:S02]  /*6310*/  FMNMX.FTZ R103, R103, R6, !PT ;  /* 0x0000000667677209 */ /* 0x002fe40007810000 */
[----:B---3--:R-:W-:Y:S02]  /*6320*/  FMNMX.FTZ R104, R2, R104, !PT ;  /* 0x0000006802687209 */ /* 0x008fe40007810000 */
[----:B----4-:R-:W-:Y:S01]  /*6330*/  FMNMX.FTZ R2, R246, R4, !PT ;  /* 0x00000004f6027209 */ /* 0x010fe20007810000 */
[----:B------:R-:W-:Y:S02]  /*6340*/  FFMA.FTZ R4, R177, c[0x0][0x2d0], -R174 ;  /* 0x0000b400b1047a23 */ /* 0x000fe400000108ae */
[C---:B------:R-:W-:Y:S02]  /*6350*/  FMUL.FTZ R175, R104.reuse, c[0x0][0x2d0] ;  /* 0x0000b40068af7a20 */ /* 0x040fe40000410000 */
[----:B------:R-:W-:Y:S01]  /*6360*/  MUFU.EX2 R177, R4 ;  /* 0x0000000400b17308 */ /* 0x000fe20000000800 */
[----:B--2---:R-:W-:Y:S01]  /*6370*/  FMNMX.FTZ R0, R243, R2, !PT ;  /* 0x00000002f3007209 */ /* 0x004fe20007810000 */
[----:B------:R-:W-:Y:S02]  /*6380*/  FADD.FTZ R2, -R104, R100 ;  /* 0x0000006468027221 */ /* 0x000fe40000010100 */
[----:B------:R-:W-:Y:S01]  /*6390*/  FMUL.FTZ R32, R102, R136 ;  /* 0x0000008866207220 */ /* 0x000fe20000410000 */
[----:B------:R-:W-:Y:S01]  /*63a0*/  FMNMX.FTZ R0, R172, R0, !PT ;  /* 0x00000000ac007209 */ /* 0x000fe20007810000 */
[----:B------:R-:W-:Y:S01]  /*63b0*/  FMUL.FTZ R2, R2, c[0x0][0x2d0] ;  /* 0x0000b40002027a20 */ /* 0x000fe20000410000 */
[----:B------:R-:W-:Y:S01]  /*63c0*/  MOV R136, R243 ;  /* 0x000000f300887202 */ /* 0x000fe20000000f00 */
[----:B------:R-:W-:Y:S01]  /*63d0*/  FMUL.FTZ R33, R102, R137 ;  /* 0x0000008966217220 */ /* 0x000fe20000410000 */
[----:B------:R-:W-:Y:S01]  /*63e0*/  FMNMX.FTZ R0, R173, R0, !PT ;  /* 0x00000000ad007209 */ /* 0x000fe20007810000 */
[----:B------:R1:W2:Y:S01]  /*63f0*/  MUFU.EX2 R101, R2 ;  /* 0x0000000200657308 */ /* 0x0002a20000000800 */
[--C-:B------:R-:W-:Y:S01]  /*6400*/  FFMA.FTZ R60, R194, c[0x0][0x2d0], -R175.reuse ;  /* 0x0000b400c23c7a23 */ /* 0x100fe200000108af */
[----:B------:R-:W-:Y:S01]  /*6410*/  MOV R137, R248 ;  /* 0x000000f800897202 */ /* 0x000fe20000000f00 */
[--C-:B------:R-:W-:Y:S01]  /*6420*/  FFMA.FTZ R64, R195, c[0x0][0x2d0], -R175.reuse ;  /* 0x0000b400c3407a23 */ /* 0x100fe200000108af */
[----:B------:R-:W3:Y:S01]  /*6430*/  SHFL.BFLY PT, R3, R0, 0x2, 0x1f ;  /* 0x0c401f0000037f89 */ /* 0x000ee200000e0000 */
[C---:B------:R-:W-:Y:S02]  /*6440*/  FMUL.FTZ R65, R102.reuse, R169 ;  /* 0x000000a966417220 */ /* 0x040fe40000410000 */
[C---:B------:R-:W-:Y:S02]  /*6450*/  FMUL.FTZ R68, R102.reuse, R68 ;  /* 0x0000004466447220 */ /* 0x040fe40000410000 */
[C---:B------:R-:W-:Y:S02]  /*6460*/  FMUL.FTZ R69, R102.reuse, R69 ;  /* 0x0000004566457220 */ /* 0x040fe40000410000 */
[C---:B------:R-:W-:Y:S02]  /*6470*/  FMUL.FTZ R80, R102.reuse, R80 ;  /* 0x0000005066507220 */ /* 0x040fe40000410000 */
[C---:B------:R-:W-:Y:S02]  /*6480*/  FMUL.FTZ R81, R102.reuse, R81 ;  /* 0x0000005166517220 */ /* 0x040fe40000410000 */
[C---:B------:R-:W-:Y:S02]  /*6490*/  FMUL.FTZ R84, R102.reuse, R84 ;  /* 0x0000005466547220 */ /* 0x040fe40000410000 */
[C---:B------:R-:W-:Y:S02]  /*64a0*/  FMUL.FTZ R85, R102.reuse, R85 ;  /* 0x0000005566557220 */ /* 0x040fe40000410000 */
[C---:B------:R-:W-:Y:S02]  /*64b0*/  FMUL.FTZ R96, R102.reuse, R96 ;  /* 0x0000006066607220 */ /* 0x040fe40000410000 */
[----:B------:R-:W-:Y:S02]  /*64c0*/  FMUL.FTZ R97, R102, R97 ;  /* 0x0000006166617220 */ /* 0x000fe40000410000 */
[----:B-1----:R-:W-:Y:S02]  /*64d0*/  FADD.FTZ R2, -R103, R106 ;  /* 0x0000006a67027221 */ /* 0x002fe40000010100 */
[----:B--2---:R-:W-:Y:S01]  /*64e0*/  FMUL.FTZ R34, R101, R138 ;  /* 0x0000008a65227220 */ /* 0x004fe20000410000 */
[----:B------:R-:W-:Y:S01]  /*64f0*/  MOV R138, R250 ;  /* 0x000000fa008a7202 */ /* 0x000fe20000000f00 */
[----:B------:R-:W-:Y:S01]  /*6500*/  FMUL.FTZ R2, R2, c[0x0][0x2d0] ;  /* 0x0000b40002027a20 */ /* 0x000fe20000410000 */
[----:B---3--:R-:W-:Y:S01]  /*6510*/  FMNMX.FTZ R0, R0, R3, !PT ;  /* 0x0000000300007209 */ /* 0x008fe20007810000 */
[--C-:B------:R-:W-:Y:S02]  /*6520*/  FFMA.FTZ R3, R179, c[0x0][0x2d0], -R175.reuse ;  /* 0x0000b400b3037a23 */ /* 0x100fe400000108af */
[----:B------:R1:W2:Y:S01]  /*6530*/  MUFU.EX2 R100, R2 ;  /* 0x0000000200647308 */ /* 0x0002a20000000800 */
[C---:B------:R-:W-:Y:S01]  /*6540*/  FMUL.FTZ R35, R101.reuse, R139 ;  /* 0x0000008b65237220 */ /* 0x040fe20000410000 */
[----:B------:R-:W-:Y:S01]  /*6550*/  MOV R139, R44 ;  /* 0x0000002c008b7202 */ /* 0x000fe20000000f00 */
[--C-:B------:R-:W-:Y:S02]  /*6560*/  FFMA.FTZ R44, R186, c[0x0][0x2d0], -R174.reuse ;  /* 0x0000b400ba2c7a23 */ /* 0x100fe400000108ae */
[C---:B------:R-:W-:Y:S02]  /*6570*/  FMUL.FTZ R66, R101.reuse, R170 ;  /* 0x000000aa65427220 */ /* 0x040fe40000410000 */
[C---:B------:R-:W-:Y:S02]  /*6580*/  FMUL.FTZ R67, R101.reuse, R171 ;  /* 0x000000ab65437220 */ /* 0x040fe40000410000 */
[C---:B------:R-:W-:Y:S01]  /*6590*/  FMUL.FTZ R70, R101.reuse, R70 ;  /* 0x0000004665467220 */ /* 0x040fe20000410000 */
[----:B------:R3:W-:Y:S01]  /*65a0*/  MUFU.EX2 R179, R3 ;  /* 0x0000000300b37308 */ /* 0x0007e20000000800 */
[C---:B------:R-:W-:Y:S02]  /*65b0*/  FMUL.FTZ R71, R101.reuse, R71 ;  /* 0x0000004765477220 */ /* 0x040fe40000410000 */
[C---:B------:R-:W-:Y:S02]  /*65c0*/  FMUL.FTZ R82, R101.reuse, R82 ;  /* 0x0000005265527220 */ /* 0x040fe40000410000 */
[C---:B------:R-:W-:Y:S02]  /*65d0*/  FMUL.FTZ R83, R101.reuse, R83 ;  /* 0x0000005365537220 */ /* 0x040fe40000410000 */
[C---:B------:R-:W-:Y:S02]  /*65e0*/  FMUL.FTZ R86, R101.reuse, R86 ;  /* 0x0000005665567220 */ /* 0x040fe40000410000 */
[C---:B------:R-:W-:Y:S01]  /*65f0*/  FMUL.FTZ R87, R101.reuse, R87 ;  /* 0x0000005765577220 */ /* 0x040fe20000410000 */
[----:B------:R4:W-:Y:S01]  /*6600*/  MUFU.EX2 R250, R44 ;  /* 0x0000002c00fa7308 */ /* 0x0009e20000000800 */
[C---:B------:R-:W-:Y:S02]  /*6610*/  FMUL.FTZ R98, R101.reuse, R98 ;  /* 0x0000006265627220 */ /* 0x040fe40000410000 */
[----:B------:R-:W-:Y:S02]  /*6620*/  FMUL.FTZ R99, R101, R99 ;  /* 0x0000006365637220 */ /* 0x000fe40000410000 */
[----:B-1----:R-:W-:Y:S02]  /*6630*/  FFMA.FTZ R2, R176, c[0x0][0x2d0], -R174 ;  /* 0x0000b400b0027a23 */ /* 0x002fe400000108ae */
[----:B------:R-:W-:Y:S02]  /*6640*/  FMUL.FTZ R176, R103, c[0x0][0x2d0] ;  /* 0x0000b40067b07a20 */ /* 0x000fe40000410000 */
[----:B--2---:R-:W-:Y:S01]  /*6650*/  FMUL.FTZ R29, R100, R133 ;  /* 0x00000085641d7220 */ /* 0x004fe20000410000 */
[----:B------:R-:W1:Y:S01]  /*6660*/  MUFU.EX2 R21, R2 ;  /* 0x0000000200157308 */ /* 0x000e620000000800 */
[--C-:B------:R-:W-:Y:S02]  /*6670*/  FFMA.FTZ R4, R182, c[0x0][0x2d0], -R176.reuse ;  /* 0x0000b400b6047a23 */ /* 0x100fe400000108b0 */
[--C-:B------:R-:W-:Y:S02]  /*6680*/  FFMA.FTZ R14, R12, c[0x0][0x2d0], -R176.reuse ;  /* 0x0000b4000c0e7a23 */ /* 0x100fe400000108b0 */
[--C-:B---3--:R-:W-:Y:S02]  /*6690*/  FFMA.FTZ R3, R178, c[0x0][0x2d0], -R175.reuse ;  /* 0x0000b400b2037a23 */ /* 0x108fe400000108af */
[----:B------:R-:W-:Y:S02]  /*66a0*/  FFMA.FTZ R106, R199, c[0x0][0x2d0], -R176 ;  /* 0x0000b400c76a7a23 */ /* 0x000fe400000108b0 */
[C---:B------:R-:W-:Y:S01]  /*66b0*/  FMUL.FTZ R25, R100.reuse, R129 ;  /* 0x0000008164197220 */ /* 0x040fe20000410000 */
[----:B------:R2:W-:Y:S01]  /*66c0*/  MUFU.EX2 R24, R3 ;  /* 0x0000000300187308 */ /* 0x0005e20000000800 */
[C---:B------:R-:W-:Y:S01]  /*66d0*/  FMUL.FTZ R28, R100.reuse, R132 ;  /* 0x00000084641c7220 */ /* 0x040fe20000410000 */
[----:B------:R-:W-:Y:S01]  /*66e0*/  MOV R129, R51 ;  /* 0x0000003300817202 */ /* 0x000fe20000000f00 */
[C---:B------:R-:W-:Y:S02]  /*66f0*/  FMUL.FTZ R45, R100.reuse, R149 ;  /* 0x00000095642d7220 */ /* 0x040fe40000410000 */
[C---:B----4-:R-:W-:Y:S02]  /*6700*/  FMUL.FTZ R44, R100.reuse, R148 ;  /* 0x00000094642c7220 */ /* 0x050fe40000410000 */
[C---:B------:R-:W-:Y:S02]  /*6710*/  FMUL.FTZ R51, R101.reuse, R155 ;  /* 0x0000009b65337220 */ /* 0x040fe40000410000 */
[C---:B------:R-:W-:Y:S01]  /*6720*/  FMUL.FTZ R57, R100.reuse, R161 ;  /* 0x000000a164397220 */ /* 0x040fe20000410000 */
[----:B------:R-:W-:Y:S01]  /*6730*/  MUFU.EX2 R242, R4 ;  /* 0x0000000400f27308 */ /* 0x000fe20000000800 */
[C---:B------:R-:W-:Y:S02]  /*6740*/  FMUL.FTZ R61, R100.reuse, R165 ;  /* 0x000000a5643d7220 */ /* 0x040fe40000410000 */
[----:B------:R-:W-:Y:S01]  /*6750*/  FMUL.FTZ R72, R100, R72 ;  /* 0x0000004864487220 */ /* 0x000fe20000410000 */
[----:B-1----:R-:W-:Y:S01]  /*6760*/  MOV R182, R21 ;  /* 0x0000001500b67202 */ /* 0x002fe20000000f00 */
[--C-:B------:R-:W-:Y:S02]  /*6770*/  FFMA.FTZ R2, R16, c[0x0][0x2d0], -R174.reuse ;  /* 0x0000b40010027a23 */ /* 0x100fe400000108ae */
[----:B------:R-:W-:Y:S02]  /*6780*/  FMUL.FTZ R16, R102, R120 ;  /* 0x0000007866107220 */ /* 0x000fe40000410000 */
[C---:B------:R-:W-:Y:S01]  /*6790*/  FMUL.FTZ R73, R100.reuse, R73 ;  /* 0x0000004964497220 */ /* 0x040fe20000410000 */
[----:B------:R1:W3:Y:S01]  /*67a0*/  MUFU.EX2 R245, R2 ;  /* 0x0000000200f57308 */ /* 0x0002e20000000800 */
[C---:B------:R-:W-:Y:S02]  /*67b0*/  FMUL.FTZ R76, R100.reuse, R76 ;  /* 0x0000004c644c7220 */ /* 0x040fe40000410000 */
[----:B------:R-:W-:Y:S02]  /*67c0*/  FMUL.FTZ R77, R100, R77 ;  /* 0x0000004d644d7220 */ /* 0x000fe40000410000 */
[--C-:B--2---:R-:W-:Y:S02]  /*67d0*/  FFMA.FTZ R3, R18, c[0x0][0x2d0], -R175.reuse ;  /* 0x0000b40012037a23 */ /* 0x104fe400000108af */
[----:B------:R-:W-:Y:S02]  /*67e0*/  FMUL.FTZ R18, R101, R122 ;  /* 0x0000007a65127220 */ /* 0x000fe40000410000 */
[C---:B------:R-:W-:Y:S01]  /*67f0*/  FMUL.FTZ R88, R100.reuse, R88 ;  /* 0x0000005864587220 */ /* 0x040fe20000410000 */
[----:B------:R2:W4:Y:S01]  /*6800*/  MUFU.EX2 R244, R3 ;  /* 0x0000000300f47308 */ /* 0x0005220000000800 */
[C---:B------:R-:W-:Y:S02]  /*6810*/  FMUL.FTZ R89, R100.reuse, R89 ;  /* 0x0000005964597220 */ /* 0x040fe40000410000 */
[C---:B------:R-:W-:Y:S02]  /*6820*/  FMUL.FTZ R92, R100.reuse, R92 ;  /* 0x0000005c645c7220 */ /* 0x040fe40000410000 */
[----:B------:R-:W-:Y:S05]  /*6830*/  FMUL.FTZ R93, R100, R93 ;  /* 0x0000005d645d7220 */ /* 0x000fea0000410000 */
[----:B------:R-:W-:Y:S01]  /*6840*/  MUFU.EX2 R178, R14 ;  /* 0x0000000e00b27308 */ /* 0x000fe20000000800 */
[----:B-1----:R-:W-:Y:S01]  /*6850*/  FFMA.FTZ R2, R17, c[0x0][0x2d0], -R174 ;  /* 0x0000b40011027a23 */ /* 0x002fe200000108ae */
[----:B---3--:R-:W-:Y:S01]  /*6860*/  MOV R132, R245 ;  /* 0x000000f500847202 */ /* 0x008fe20000000f00 */
[----:B------:R-:W-:Y:S07]  /*6870*/  FMUL.FTZ R17, R102, R121 ;  /* 0x0000007966117220 */ /* 0x000fee0000410000 */
[----:B------:R1:W-:Y:S01]  /*6880*/  MUFU.EX2 R241, R2 ;  /* 0x0000000200f17308 */ /* 0x0003e20000000800 */
[----:B--2---:R-:W-:Y:S01]  /*6890*/  FFMA.FTZ R3, R19, c[0x0][0x2d0], -R175 ;  /* 0x0000b40013037a23 */ /* 0x004fe200000108af */
[----:B----4-:R-:W-:Y:S01]  /*68a0*/  MOV R133, R244 ;  /* 0x000000f400857202 */ /* 0x010fe20000000f00 */
[----:B------:R-:W-:Y:S07]  /*68b0*/  FMUL.FTZ R19, R101, R123 ;  /* 0x0000007b65137220 */ /* 0x000fee0000410000 */
[----:B------:R2:W-:Y:S01]  /*68c0*/  MUFU.EX2 R20, R3 ;  /* 0x0000000300147308 */ /* 0x0005e20000000800 */
[----:B-1----:R-:W1:Y:S01]  /*68d0*/  SHFL.BFLY PT, R2, R0, 0x1, 0x1f ;  /* 0x0c201f0000027f89 */ /* 0x002e6200000e0000 */
[----:B--2---:R-:W-:Y:S01]  /*68e0*/  @P0 IADD3 R3, P1, R22, UR19, RZ ;  /* 0x0000001316030c10 */ /* 0x004fe2000ff3e0ff */
[----:B------:R-:W-:Y:S03]  /*68f0*/  @UP0 UIADD3.X UR19, UR9, UR18, UR8, UP5, UP4 ;  /* 0x0000001209130290 */ /* 0x000fe6000afe8408 */
[----:B------:R-:W-:Y:S02]  /*6900*/  @P0 LEA R10, P3, R3, c[0x0][0x1c8], 0x1 ;  /* 0x00007200030a0a11 */ /* 0x000fe400078608ff */
[----:B------:R-:W-:Y:S01]  /*6910*/  @P0 IADD3.X R4, R23, UR18, RZ, P1, !PT ;  /* 0x0000001217040c10 */ /* 0x000fe20008ffe4ff */
[----:B------:R-:W-:Y:S01]  /*6920*/  @UP0 UIADD3.X UR18, UR10, UR18, URZ, UP3, !UPT ;  /* 0x000000120a120290 */ /* 0x000fe20009ffe43f */
[----:B-----5:R-:W-:Y:S02]  /*6930*/  @P0 IADD3 R7, P2, P1, R26, UR20, R234 ;  /* 0x000000141a070c10 */ /* 0x020fe4000f95e0ea */
[----:B------:R-:W-:Y:S01]  /*6940*/  @P0 LEA.HI.X R11, R3, c[0x0][0x1cc], R4, 0x1, P3 ;  /* 0x00007300030b0a11 */ /* 0x000fe200018f0c04 */
[----:B------:R-:W-:Y:S01]  /*6950*/  FFMA.FTZ R3, R181, c[0x0][0x2d0], -R176 ;  /* 0x0000b400b5037a23 */ /* 0x000fe200000108b0 */
[----:B------:R-:W-:Y:S01]  /*6960*/  @UP0 UIADD3.X UR20, UR9, UR18, UR8, UP2, UP1 ;  /* 0x0000001209140290 */ /* 0x000fe200097e2408 */
[--C-:B------:R-:W-:Y:S02]  /*6970*/  @P0 IADD3.X R9, R8, UR19, R251.reuse, P2, P1 ;  /* 0x0000001308090c10 */ /* 0x100fe400097e24fb */
[----:B------:R2:W-:Y:S01]  /*6980*/  MUFU.EX2 R181, R3 ;  /* 0x0000000300b57308 */ /* 0x0005e20000000800 */
[----:B------:R-:W-:Y:S01]  /*6990*/  @P0 IADD3 R5, P3, P2, R26, UR22, R234 ;  /* 0x000000161a050c10 */ /* 0x000fe2000fa7e0ea */
[----:B------:R3:W-:Y:S01]  /*69a0*/  @P0 LDGSTS.E.BYPASS.LTC128B.128 [R233+0x3100], [R10.64], !P6 ;  /* 0x031000000ae90fae */ /* 0x0007e2000f101d50 */
[----:B-1----:R-:W-:Y:S02]  /*69b0*/  FMNMX.FTZ R2, R0, R2, !PT ;  /* 0x0000000200027209 */ /* 0x002fe40007810000 */
[----:B------:R-:W-:Y:S02]  /*69c0*/  @P0 IADD3.X R13, R8, UR20, R251, P3, P2 ;  /* 0x00000014080d0c10 */ /* 0x000fe40009fe44fb */
[C---:B------:R-:W-:Y:S01]  /*69d0*/  @P0 LEA R6, P3, R7.reuse, c[0x0][0x1c8], 0x1 ;  /* 0x0000720007060a11 */ /* 0x040fe200078608ff */
[----:B------:R-:W-:Y:S02]  /*69e0*/  FADD.FTZ R0, -R2, R107 ;  /* 0x0000006b02007221 */ /* 0x000fe40000010100 */
[----:B------:R1:W-:Y:S01]  /*69f0*/  MUFU.EX2 R251, R40 ;  /* 0x0000002800fb7308 */ /* 0x0003e20000000800 */
[----:B------:R-:W-:Y:S01]  /*6a00*/  @P0 LEA.HI.X R7, R7, c[0x0][0x1cc], R9, 0x1, P3 ;  /* 0x0000730007070a11 */ /* 0x000fe200018f0c09 */
[----:B------:R-:W-:Y:S02]  /*6a10*/  FMUL.FTZ R0, R0, c[0x0][0x2d0] ;  /* 0x0000b40000007a20 */ /* 0x000fe40000410000 */
[----:B------:R-:W-:Y:S02]  /*6a20*/  FFMA.FTZ R107, R215, c[0x0][0x2d0], -R175 ;  /* 0x0000b400d76b7a23 */ /* 0x000fe400000108af */
[----:B------:R4:W-:Y:S04]  /*6a30*/  @P0 LDGSTS.E.BYPASS.LTC128B.128 [R233+0x4100], [R6.64+0x40], !P5 ;  /* 0x0410004006e90fae */ /* 0x0009e8000e901d50 */
[----:B------:R-:W3:Y:S01]  /*6a40*/  MUFU.EX2 R0, R0 ;  /* 0x0000000000007308 */ /* 0x000ee20000000800 */
[----:B--2---:R-:W-:Y:S03]  /*6a50*/  @P0 IADD3 R3, P1, R22, UR21, RZ ;  /* 0x0000001516030c10 */ /* 0x004fe6000ff3e0ff */
[----:B------:R4:W-:Y:S01]  /*6a60*/  @P0 LDGSTS.E.BYPASS.LTC128B.128 [R233+0x5100], [R6.64+0x80], !P4 ;  /* 0x0510008006e90fae */ /* 0x0009e2000e101d50 */
[----:B------:R-:W-:Y:S02]  /*6a70*/  @P0 LEA R8, P2, R3, c[0x0][0x1c8], 0x1 ;  /* 0x0000720003080a11 */ /* 0x000fe400078408ff */
[----:B------:R-:W-:Y:S02]  /*6a80*/  @P0 IADD3.X R12, R23, UR18, RZ, P1, !PT ;  /* 0x00000012170c0c10 */ /* 0x000fe40008ffe4ff */
[----:B------:R-:W-:Y:S02]  /*6a90*/  @P0 LEA R4, P1, R5, c[0x0][0x1c8], 0x1 ;  /* 0x0000720005040a11 */ /* 0x000fe400078208ff */
[----:B------:R-:W-:Y:S01]  /*6aa0*/  @P0 LEA.HI.X R9, R3, c[0x0][0x1cc], R12, 0x1, P2 ;  /* 0x0000730003090a11 */ /* 0x000fe200010f0c0c */
[--C-:B------:R-:W-:Y:S01]  /*6ab0*/  FFMA.FTZ R3, R180, c[0x0][0x2d0], -R176.reuse ;  /* 0x0000b400b4037a23 */ /* 0x100fe200000108b0 */
[----:B------:R-:W-:Y:S01]  /*6ac0*/  @P0 LEA.HI.X R5, R5, c[0x0][0x1cc], R13, 0x1, P1 ;  /* 0x0000730005050a11 */ /* 0x000fe200008f0c0d */
[C---:B------:R-:W-:Y:S02]  /*6ad0*/  FMUL.FTZ R12, R100.reuse, R116 ;  /* 0x00000074640c7220 */ /* 0x040fe40000410000 */
[----:B------:R2:W-:Y:S01]  /*6ae0*/  @P0 LDGSTS.E.BYPASS.LTC128B.128 [R233+0x3900], [R8.64], !P6 ;  /* 0x0390000008e90fae */ /* 0x0005e2000f101d50 */
[----:B------:R5:W5:Y:S01]  /*6af0*/  MUFU.EX2 R180, R3 ;  /* 0x0000000300b47308 */ /* 0x000b620000000800 */
[C---:B------:R-:W-:Y:S02]  /*6b00*/  FMUL.FTZ R13, R100.reuse, R117 ;  /* 0x00000075640d7220 */ /* 0x040fe40000410000 */
[----:B-1----:R-:W-:Y:S01]  /*6b10*/  FMUL.FTZ R40, R100, R144 ;  /* 0x0000009064287220 */ /* 0x002fe20000410000 */
[----:B------:R-:W-:Y:S01]  /*6b20*/  MOV R144, R41 ;  /* 0x0000002900907202 */ /* 0x000fe20000000f00 */
[C---:B---3--:R-:W-:Y:S02]  /*6b30*/  FMUL.FTZ R10, R0.reuse, R110 ;  /* 0x0000006e000a7220 */ /* 0x048fe40000410000 */
[----:B------:R1:W-:Y:S01]  /*6b40*/  @P0 LDGSTS.E.BYPASS.LTC128B.128 [R233+0x4900], [R4.64+0x40], !P5 ;  /* 0x0490004004e90fae */ /* 0x0003e2000e901d50 */
[C---:B------:R-:W-:Y:S02]  /*6b50*/  FMUL.FTZ R11, R0.reuse, R111 ;  /* 0x0000006f000b7220 */ /* 0x040fe40000410000 */
[C---:B------:R-:W-:Y:S02]  /*6b60*/  FMUL.FTZ R14, R0.reuse, R118 ;  /* 0x00000076000e7220 */ /* 0x040fe40000410000 */
[----:B----4-:R-:W-:Y:S02]  /*6b70*/  FMUL.FTZ R7, R101, R115 ;  /* 0x0000007365077220 */ /* 0x010fe40000410000 */
[C---:B------:R-:W-:Y:S01]  /*6b80*/  FMUL.FTZ R30, R0.reuse, R134 ;  /* 0x00000086001e7220 */ /* 0x040fe20000410000 */
[----:B------:R1:W-:Y:S01]  /*6b90*/  @P0 LDGSTS.E.BYPASS.LTC128B.128 [R233+0x5900], [R4.64+0x80], !P4 ;  /* 0x0590008004e90fae */ /* 0x0003e2000e101d50 */
[----:B------:R-:W-:Y:S01]  /*6ba0*/  MOV R134, R242 ;  /* 0x000000f200867202 */ /* 0x000fe20000000f00 */
[C---:B------:R-:W-:Y:S01]  /*6bb0*/  FMUL.FTZ R26, R0.reuse, R130 ;  /* 0x00000082001a7220 */ /* 0x040fe20000410000 */
[----:B------:R-:W-:Y:S01]  /*6bc0*/  MOV R130, R50 ;  /* 0x0000003200827202 */ /* 0x000fe20000000f00 */
[C---:B------:R-:W-:Y:S01]  /*6bd0*/  FMUL.FTZ R27, R0.reuse, R131 ;  /* 0x00000083001b7220 */ /* 0x040fe20000410000 */
[----:B------:R-:W-:Y:S01]  /*6be0*/  MOV R131, R49 ;  /* 0x0000003100837202 */ /* 0x000fe20000000f00 */
[----:B------:R-:W-:Y:S01]  /*6bf0*/  FMUL.FTZ R31, R0, R135 ;  /* 0x00000087001f7220 */ /* 0x000fe20000410000 */
[----:B------:R-:W-:Y:S01]  /*6c00*/  MOV R135, R241 ;  /* 0x000000f100877202 */ /* 0x000fe20000000f00 */
[----:B------:R-:W-:Y:S01]  /*6c10*/  LDSM.16.MT88.4 R36, [R218+0x100] ;  /* 0x00010000da24783b */ /* 0x000fe20000004200 */
[----:B-----5:R-:W-:Y:S01]  /*6c20*/  FMUL.FTZ R3, R2, c[0x0][0x2d0] ;  /* 0x0000b40002037a20 */ /* 0x020fe20000410000 */
[----:B------:R-:W-:Y:S01]  /*6c30*/  F2FP.PACK_AB R110, R180, R178 ;  /* 0x000000b2b46e723e */ /* 0x000fe200000000ff */
[----:B--2---:R-:W-:Y:S01]  /*6c40*/  FMUL.FTZ R8, R100, R108 ;  /* 0x0000006c64087220 */ /* 0x004fe20000410000 */
[----:B------:R-:W-:Y:S01]  /*6c50*/  F2FP.PACK_AB R108, R181, R242 ;  /* 0x000000f2b56c723e */ /* 0x000fe200000000ff */
[----:B------:R-:W-:Y:S01]  /*6c60*/  FFMA.FTZ R6, R184, c[0x0][0x2d0], -R3 ;  /* 0x0000b400b8067a23 */ /* 0x000fe20000010803 */
[----:B------:R-:W-:Y:S01]  /*6c70*/  MOV R184, R20 ;  /* 0x0000001400b87202 */ /* 0x000fe20000000f00 */
[----:B------:R-:W-:Y:S01]  /*6c80*/  FMUL.FTZ R9, R100, R109 ;  /* 0x0000006d64097220 */ /* 0x000fe20000410000 */
[----:B------:R-:W2:Y:S01]  /*6c90*/  LDSM.16.MT88.4 R20, [R217+0x100] ;  /* 0x00010000d914783b */ /* 0x000ea20000004200 */
[----:B------:R3:W-:Y:S01]  /*6ca0*/  MUFU.EX2 R206, R6 ;  /* 0x0000000600ce7308 */ /* 0x0007e20000000800 */
[----:B------:R-:W-:Y:S01]  /*6cb0*/  F2FP.PACK_AB R115, R184, R244 ;  /* 0x000000f4b873723e */ /* 0x000fe200000000ff */
[----:B------:R-:W-:Y:S01]  /*6cc0*/  FMUL.FTZ R41, R100, R145 ;  /* 0x0000009164297220 */ /* 0x000fe20000410000 */
[----:B------:R-:W-:Y:S01]  /*6cd0*/  MOV R145, R56 ;  /* 0x0000003800917202 */ /* 0x000fe20000000f00 */
[----:B------:R-:W-:Y:S02]  /*6ce0*/  FFMA.FTZ R56, R197, c[0x0][0x2d0], -R175 ;  /* 0x0000b400c5387a23 */ /* 0x000fe400000108af */
[C---:B------:R-:W-:Y:S01]  /*6cf0*/  FMUL.FTZ R42, R0.reuse, R146 ;  /* 0x00000092002a7220 */ /* 0x040fe20000410000 */
[----:B------:R-:W4:Y:S01]  /*6d00*/  LDSM.16.MT88.4 R52, [R217+0x1100] ;  /* 0x00110000d934783b */ /* 0x000f220000004200 */
[----:B------:R-:W-:Y:S01]  /*6d10*/  FMUL.FTZ R43, R0, R147 ;  /* 0x00000093002b7220 */ /* 0x000fe20000410000 */
[----:B------:R-:W-:Y:S01]  /*6d20*/  MOV R146, R191 ;  /* 0x000000bf00927202 */ /* 0x000fe20000000f00 */
[--C-:B-1----:R-:W-:Y:S01]  /*6d30*/  FFMA.FTZ R4, R185, c[0x0][0x2d0], -R3.reuse ;  /* 0x0000b400b9047a23 */ /* 0x102fe20000010803 */
[----:B------:R1:W-:Y:S01]  /*6d40*/  MUFU.EX2 R244, R106 ;  /* 0x0000006a00f47308 */ /* 0x0003e20000000800 */
[----:B------:R-:W-:Y:S01]  /*6d50*/  FMUL.FTZ R5, R102, R113 ;  /* 0x0000007166057220 */ /* 0x000fe20000410000 */
[----:B------:R-:W-:Y:S01]  /*6d60*/  MOV R147, R237 ;  /* 0x000000ed00937202 */ /* 0x000fe20000000f00 */
[C---:B------:R-:W-:Y:S01]  /*6d70*/  FMUL.FTZ R46, R0.reuse, R150 ;  /* 0x00000096002e7220 */ /* 0x040fe20000410000 */
[----:B------:R-:W-:Y:S01]  /*6d80*/  MOV R185, R246 ;  /* 0x000000f600b97202 */ /* 0x000fe20000000f00 */
[----:B------:R-:W-:Y:S01]  /*6d90*/  FMUL.FTZ R47, R0, R151 ;  /* 0x00000097002f7220 */ /* 0x000fe20000410000 */
[----:B------:R-:W-:Y:S01]  /*6da0*/  LDSM.16.MT88.4 R120, [R217+0x2100] ;  /* 0x00210000d978783b */ /* 0x000fe20000004200 */
[----:B------:R-:W-:Y:S02]  /*6db0*/  FMUL.FTZ R49, R102, R153 ;  /* 0x0000009966317220 */ /* 0x000fe40000410000 */
[C---:B------:R-:W-:Y:S01]  /*6dc0*/  FMUL.FTZ R50, R101.reuse, R154 ;  /* 0x0000009a65327220 */ /* 0x040fe20000410000 */
[----:B------:R-:W5:Y:S01]  /*6dd0*/  MUFU.EX2 R207, R4 ;  /* 0x0000000400cf7308 */ /* 0x000f620000000800 */
[C---:B------:R-:W-:Y:S02]  /*6de0*/  FMUL.FTZ R58, R0.reuse, R162 ;  /* 0x000000a2003a7220 */ /* 0x040fe40000410000 */
[----:B---3--:R-:W-:Y:S01]  /*6df0*/  FMUL.FTZ R6, R101, R114 ;  /* 0x0000007265067220 */ /* 0x008fe20000410000 */
[----:B------:R-:W-:Y:S01]  /*6e00*/  F2FP.PACK_AB R114, R241, R245 ;  /* 0x000000f5f172723e */ /* 0x000fe200000000ff */
[C---:B------:R-:W-:Y:S01]  /*6e10*/  FMUL.FTZ R59, R0.reuse, R163 ;  /* 0x000000a3003b7220 */ /* 0x040fe20000410000 */
[----:B------:R-:W0:Y:S01]  /*6e20*/  LDGDEPBAR ;  /* 0x00000000000079af */ /* 0x000e220000000000 */
[C---:B------:R-:W-:Y:S02]  /*6e30*/  FMUL.FTZ R62, R0.reuse, R166 ;  /* 0x000000a6003e7220 */ /* 0x040fe40000410000 */
[C---:B------:R-:W-:Y:S01]  /*6e40*/  FMUL.FTZ R63, R0.reuse, R167 ;  /* 0x000000a7003f7220 */ /* 0x040fe20000410000 */
[----:B------:R3:W-:Y:S01]  /*6e50*/  MUFU.EX2 R246, R60 ;  /* 0x0000003c00f67308 */ /* 0x0007e20000000800 */
[C---:B------:R-:W-:Y:S02]  /*6e60*/  FMUL.FTZ R74, R0.reuse, R74 ;  /* 0x0000004a004a7220 */ /* 0x040fe40000410000 */
[----:B------:R-:W-:Y:S02]  /*6e70*/  FMUL.FTZ R75, R0, R75 ;  /* 0x0000004b004b7220 */ /* 0x000fe40000410000 */
[--C-:B-1----:R-:W-:Y:S02]  /*6e80*/  FFMA.FTZ R106, R198, c[0x0][0x2d0], -R176.reuse ;  /* 0x0000b400c66a7a23 */ /* 0x102fe400000108b0 */
[C---:B------:R-:W-:Y:S02]  /*6e90*/  FMUL.FTZ R78, R0.reuse, R78 ;  /* 0x0000004e004e7220 */ /* 0x040fe40000410000 */
[C---:B------:R-:W-:Y:S01]  /*6ea0*/  FMUL.FTZ R79, R0.reuse, R79 ;  /* 0x0000004f004f7220 */ /* 0x040fe20000410000 */
[----:B------:R1:W-:Y:S01]  /*6eb0*/  MUFU.EX2 R243, R106 ;  /* 0x0000006a00f37308 */ /* 0x0003e20000000800 */
[C---:B------:R-:W-:Y:S02]  /*6ec0*/  FMUL.FTZ R90, R0.reuse, R90 ;  /* 0x0000005a005a7220 */ /* 0x040fe40000410000 */
[----:B------:R-:W-:Y:S01]  /*6ed0*/  FMUL.FTZ R91, R0, R91 ;  /* 0x0000005b005b7220 */ /* 0x000fe20000410000 */
[----:B-----5:R-:W-:Y:S01]  /*6ee0*/  F2FP.PACK_AB R109, R207, R206 ;  /* 0x000000cecf6d723e */ /* 0x020fe200000000ff */
[--C-:B------:R-:W-:Y:S01]  /*6ef0*/  FFMA.FTZ R4, R183, c[0x0][0x2d0], -R3.reuse ;  /* 0x0000b400b7047a23 */ /* 0x100fe20000010803 */
[----:B------:R-:W-:Y:S01]  /*6f00*/  MOV R183, R24 ;  /* 0x0000001800b77202 */ /* 0x000fe20000000f00 */
[----:B------:R-:W-:Y:S01]  /*6f10*/  FMUL.FTZ R24, R100, R128 ;  /* 0x0000008064187220 */ /* 0x000fe20000410000 */
[----:B------:R-:W-:Y:S01]  /*6f20*/  MOV R128, R238 ;  /* 0x000000ee00807202 */ /* 0x000fe20000000f00 */
[C---:B------:R-:W-:Y:S01]  /*6f30*/  FMUL.FTZ R94, R0.reuse, R94 ;  /* 0x0000005e005e7220 */ /* 0x040fe20000410000 */
[----:B------:R5:W-:Y:S01]  /*6f40*/  MUFU.EX2 R208, R4 ;  /* 0x0000000400d07308 */ /* 0x000be20000000800 */
[----:B------:R-:W-:Y:S01]  /*6f50*/  F2FP.PACK_AB R113, R183, R179 ;  /* 0x000000b3b771723e */ /* 0x000fe200000000ff */
[----:B------:R-:W-:Y:S02]  /*6f60*/  FMUL.FTZ R95, R0, R95 ;  /* 0x0000005f005f7220 */ /* 0x000fe40000410000 */
[----:B---3--:R-:W-:Y:S02]  /*6f70*/  FMUL.FTZ R60, R100, R164 ;  /* 0x000000a4643c7220 */ /* 0x008fe40000410000 */
[--C-:B------:R-:W-:Y:S04]  /*6f80*/  FFMA.FTZ R172, R172, c[0x0][0x2d0], -R3.reuse ;  /* 0x0000b400acac7a23 */ /* 0x100fe80000010803 */
[----:B------:R3:W-:Y:S01]  /*6f90*/  MUFU.EX2 R245, R64 ;  /* 0x0000004000f57308 */ /* 0x0007e20000000800 */
[--C-:B-1----:R-:W-:Y:S09]  /*6fa0*/  FFMA.FTZ R106, R201, c[0x0][0x2d0], -R176.reuse ;  /* 0x0000b400c96a7a23 */ /* 0x102ff200000108b0 */
[----:B------:R1:W-:Y:S01]  /*6fb0*/  MUFU.EX2 R242, R106 ;  /* 0x0000006a00f27308 */ /* 0x0003e20000000800 */
[--C-:B-----5:R-:W-:Y:S02]  /*6fc0*/  FFMA.FTZ R4, R15, c[0x0][0x2d0], -R3.reuse ;  /* 0x0000b4000f047a23 */ /* 0x120fe40000010803 */
[----:B------:R-:W-:Y:S02]  /*6fd0*/  FMUL.FTZ R15, R0, R119 ;  /* 0x00000077000f7220 */ /* 0x000fe40000410000 */
[----:B------:R-:W5:Y:S05]  /*6fe0*/  LDSM.16.MT88.4 R116, [R218+0x1100] ;  /* 0x00110000da74783b */ /* 0x000f6a0000004200 */
[----:B------:R2:W2:Y:S01]  /*6ff0*/  MUFU.EX2 R209, R4 ;  /* 0x0000000400d17308 */ /* 0x0004a20000000800 */
[----:B---3--:R-:W-:Y:S02]  /*7000*/  FMUL.FTZ R64, R102, R168 ;  /* 0x000000a866407220 */ /* 0x008fe40000410000 */
[----:B------:R-:W-:Y:S01]  /*7010*/  LDSM.16.MT88.4 R168, [R218+0x1d00] ;  /* 0x001d0000daa8783b */ /* 0x000fe20000004200 */
[----:B-1----:R-:W-:Y:S06]  /*7020*/  FFMA.FTZ R106, R200, c[0x0][0x2d0], -R176 ;  /* 0x0000b400c86a7a23 */ /* 0x002fec00000108b0 */
[----:B------:R1:W-:Y:S01]  /*7030*/  MUFU.EX2 R241, R106 ;  /* 0x0000006a00f17308 */ /* 0x0003e20000000800 */
[----:B--2---:R-:W-:Y:S01]  /*7040*/  FMUL.FTZ R4, R102, R112 ;  /* 0x0000007066047220 */ /* 0x004fe20000410000 */
[----:B------:R-:W-:Y:S02]  /*7050*/  F2FP.PACK_AB R112, R182, R177 ;  /* 0x000000b1b670723e */ /* 0x000fe400000000ff */
[----:B------:R-:W-:Y:S05]  /*7060*/  F2FP.PACK_AB R111, R209, R208 ;  /* 0x000000d0d16f723e */ /* 0x000fea00000000ff */
[-C--:B------:R-:W-:Y:S08]  /*7070*/  HMMA.16816.F32 R4, R112, R20.reuse, R4 ;  /* 0x000000147004723c */ /* 0x080ff00000001804 */
[C---:B------:R-:W-:Y:S04]  /*7080*/  HMMA.16816.F32 R8, R108.reuse, R20, R8 ;  /* 0x000000146c08723c */ /* 0x040fe80000001808 */
[--C-:B-1----:R-:W-:Y:S03]  /*7090*/  FFMA.FTZ R106, R202, c[0x0][0x2d0], -R3.reuse ;  /* 0x0000b400ca6a7a23 */ /* 0x102fe60000010803 */
[C---:B------:R-:W-:Y:S01]  /*70a0*/  FMUL.FTZ R20, R102.reuse, R124 ;  /* 0x0000007c66147220 */ /* 0x040fe20000410000 */
[-C--:B------:R-:W-:Y:S01]  /*70b0*/  HMMA.16816.F32 R12, R108, R22.reuse, R12 ;  /* 0x000000166c0c723c */ /* 0x080fe2000000180c */
[----:B------:R1:W-:Y:S03]  /*70c0*/  MUFU.EX2 R197, R106 ;  /* 0x0000006a00c57308 */ /* 0x0003e60000000800 */
[----:B------:R-:W-:Y:S04]  /*70d0*/  FMUL.FTZ R21, R102, R125 ;  /* 0x0000007d66157220 */ /* 0x000fe80000410000 */
[C---:B------:R-:W-:Y:S07]  /*70e0*/  HMMA.16816.F32 R16, R112.reuse, R22, R16 ;  /* 0x000000167010723c */ /* 0x040fee0000001810 */
[C---:B------:R-:W-:Y:S02]  /*70f0*/  FMUL.FTZ R22, R101.reuse, R126 ;  /* 0x0000007e65167220 */ /* 0x040fe40000410000 */
[----:B------:R-:W-:Y:S02]  /*7100*/  FMUL.FTZ R23, R101, R127 ;  /* 0x0000007f65177220 */ /* 0x000fe40000410000 */
[----:B------:R-:W-:Y:S05]  /*7110*/  LDSM.16.MT88.4 R124, [R218+0x500] ;  /* 0x00050000da7c783b */ /* 0x000fea0000004200 */
[-C--:B------:R-:W-:Y:S03]  /*7120*/  HMMA.16816.F32 R20, R112, R36.reuse, R20 ;  /* 0x000000247014723c */ /* 0x080fe60000001814 */
[----:B-1----:R-:W-:Y:S05]  /*7130*/  FFMA.FTZ R106, R204, c[0x0][0x2d0], -R3 ;  /* 0x0000b400cc6a7a23 */ /* 0x002fea0000010803 */
[C---:B------:R-:W-:Y:S07]  /*7140*/  HMMA.16816.F32 R24, R108.reuse, R36, R24 ;  /* 0x000000246c18723c */ /* 0x040fee0000001818 */
[--C-:B------:R-:W-:Y:S01]  /*7150*/  FFMA.FTZ R36, R192, c[0x0][0x2d0], -R174.reuse ;  /* 0x0000b400c0247a23 */ /* 0x100fe200000108ae */
[-C--:B------:R-:W-:Y:S03]  /*7160*/  HMMA.16816.F32 R28, R108, R38.reuse, R28 ;  /* 0x000000266c1c723c */ /* 0x080fe6000000181c */
[----:B------:R1:W2:Y:S01]  /*7170*/  MUFU.EX2 R252, R36 ;  /* 0x0000002400fc7308 */ /* 0x0002a20000000800 */
[C---:B------:R-:W-:Y:S01]  /*7180*/  FMUL.FTZ R37, R102.reuse, R141 ;  /* 0x0000008d66257220 */ /* 0x040fe20000410000 */
[----:B------:R-:W-:Y:S01]  /*7190*/  MOV R192, R48 ;  /* 0x0000003000c07202 */ /* 0x000fe20000000f00 */
[--C-:B------:R-:W-:Y:S01]  /*71a0*/  FFMA.FTZ R48, R187, c[0x0][0x2d0], -R174.reuse ;  /* 0x0000b400bb307a23 */ /* 0x100fe200000108ae */
[----:B------:R-:W-:Y:S01]  /*71b0*/  MOV R141, R240 ;  /* 0x000000f0008d7202 */ /* 0x000fe20000000f00 */
[C---:B------:R-:W-:Y:S07]  /*71c0*/  HMMA.16816.F32 R32, R112.reuse, R38, R32 ;  /* 0x000000267020723c */ /* 0x040fee0000001820 */
[C---:B------:R-:W-:Y:S01]  /*71d0*/  FMUL.FTZ R38, R101.reuse, R142 ;  /* 0x0000008e65267220 */ /* 0x040fe20000410000 */
[----:B------:R-:W-:Y:S01]  /*71e0*/  MOV R142, R247 ;  /* 0x000000f7008e7202 */ /* 0x000fe20000000f00 */
[C---:B------:R-:W-:Y:S01]  /*71f0*/  FMUL.FTZ R39, R101.reuse, R143 ;  /* 0x0000008f65277220 */ /* 0x040fe20000410000 */
[----:B------:R3:W-:Y:S02]  /*7200*/  MUFU.EX2 R247, R56 ;  /* 0x0000003800f77308 */ /* 0x0007e40000000800 */
[----:B------:R-:W-:Y:S01]  /*7210*/  MOV R143, R239 ;  /* 0x000000ef008f7202 */ /* 0x000fe20000000f00 */
[----:B-1----:R-:W-:Y:S01]  /*7220*/  FMUL.FTZ R36, R102, R140 ;  /* 0x0000008c66247220 */ /* 0x002fe20000410000 */
[----:B------:R-:W-:Y:S06]  /*7230*/  MOV R140, R249 ;  /* 0x000000f9008c7202 */ /* 0x000fec0000000f00 */
[----:B------:R1:W1:Y:S01]  /*7240*/  MUFU.EX2 R249, R48 ;  /* 0x0000003000f97308 */ /* 0x0002620000000800 */
[-C--:B----4-:R-:W-:Y:S08]  /*7250*/  HMMA.16816.F32 R36, R112, R52.reuse, R36 ;  /* 0x000000347024723c */ /* 0x090ff00000001824 */
[C---:B------:R-:W-:Y:S04]  /*7260*/  HMMA.16816.F32 R40, R108.reuse, R52, R40 ;  /* 0x000000346c28723c */ /* 0x040fe80000001828 */
[----:B---3--:R-:W-:Y:S03]  /*7270*/  FMUL.FTZ R56, R100, R160 ;  /* 0x000000a064387220 */ /* 0x008fe60000410000 */
[----:B------:R-:W-:Y:S01]  /*7280*/  FFMA.FTZ R52, R196, c[0x0][0x2d0], -R175 ;  /* 0x0000b400c4347a23 */ /* 0x000fe200000108af */
[-C--:B------:R-:W-:Y:S01]  /*7290*/  HMMA.16816.F32 R44, R108, R54.reuse, R44 ;  /* 0x000000366c2c723c */ /* 0x080fe2000000182c */
[----:B------:R3:W-:Y:S03]  /*72a0*/  MUFU.EX2 R196, R106 ;  /* 0x0000006a00c47308 */ /* 0x0007e60000000800 */
[C---:B-1----:R-:W-:Y:S02]  /*72b0*/  FMUL.FTZ R48, R102.reuse, R152 ;  /* 0x0000009866307220 */ /* 0x042fe40000410000 */
[----:B------:R-:W-:Y:S01]  /*72c0*/  LDSM.16.MT88.4 R152, [R217+0x1d00] ;  /* 0x001d0000d998783b */ /* 0x000fe20000004200 */
[C---:B------:R-:W-:Y:S04]  /*72d0*/  FMUL.FTZ R53, R102.reuse, R157 ;  /* 0x0000009d66357220 */ /* 0x040fe80000410000 */
[C---:B------:R-:W-:Y:S01]  /*72e0*/  HMMA.16816.F32 R48, R112.reuse, R54, R48 ;  /* 0x000000367030723c */ /* 0x040fe20000001830 */
[----:B------:R1:W4:Y:S06]  /*72f0*/  MUFU.EX2 R248, R52 ;  /* 0x0000003400f87308 */ /* 0x00032c0000000800 */
[C---:B------:R-:W-:Y:S02]  /*7300*/  FMUL.FTZ R54, R101.reuse, R158 ;  /* 0x0000009e65367220 */ /* 0x040fe40000410000 */
[----:B------:R-:W-:Y:S03]  /*7310*/  FMUL.FTZ R55, R101, R159 ;  /* 0x0000009f65377220 */ /* 0x000fe60000410000 */
[--C-:B---3--:R-:W-:Y:S04]  /*7320*/  FFMA.FTZ R106, R211, c[0x0][0x2d0], -R3.reuse ;  /* 0x0000b400d36a7a23 */ /* 0x108fe80000010803 */
[----:B------:R3:W-:Y:S01]  /*7330*/  MUFU.EX2 R191, R106 ;  /* 0x0000006a00bf7308 */ /* 0x0007e20000000800 */
[----:B-1----:R-:W-:Y:S07]  /*7340*/  FMUL.FTZ R52, R102, R156 ;  /* 0x0000009c66347220 */ /* 0x002fee0000410000 */
[-C--:B-----5:R-:W-:Y:S08]  /*7350*/  HMMA.16816.F32 R52, R112, R116.reuse, R52 ;  /* 0x000000747034723c */ /* 0x0a0ff00000001834 */
[C---:B------:R-:W-:Y:S04]  /*7360*/  HMMA.16816.F32 R56, R108.reuse, R116, R56 ;  /* 0x000000746c38723c */ /* 0x040fe80000001838 */
[----:B---3--:R-:W-:Y:S02]  /*7370*/  FFMA.FTZ R106, R214, c[0x0][0x2d0], -R3 ;  /* 0x0000b400d66a7a23 */ /* 0x008fe40000010803 */
[----:B------:R-:W-:Y:S02]  /*7380*/  MUFU.EX2 R214, R107 ;  /* 0x0000006b00d67308 */ /* 0x000fe40000000800 */
[-C--:B------:R-:W-:Y:S08]  /*7390*/  HMMA.16816.F32 R60, R108, R118.reuse, R60 ;  /* 0x000000766c3c723c */ /* 0x080ff0000000183c */
[C---:B------:R-:W-:Y:S01]  /*73a0*/  HMMA.16816.F32 R64, R112.reuse, R118, R64 ;  /* 0x000000767040723c */ /* 0x040fe20000001840 */
[----:B------:R1:W3:Y:S01]  /*73b0*/  MUFU.EX2 R194, R106 ;  /* 0x0000006a00c27308 */ /* 0x0002e20000000800 */
[----:B------:R-:W5:Y:S06]  /*73c0*/  LDSM.16.MT88.4 R116, [R218+0x2100] ;  /* 0x00210000da74783b */ /* 0x000f6c0000004200 */
[-C--:B------:R-:W-:Y:S08]  /*73d0*/  HMMA.16816.F32 R68, R112, R120.reuse, R68 ;  /* 0x000000787044723c */ /* 0x080ff00000001844 */
[C---:B------:R-:W-:Y:S08]  /*73e0*/  HMMA.16816.F32 R72, R108.reuse, R120, R72 ;  /* 0x000000786c48723c */ /* 0x040ff00000001848 */
[-C--:B------:R-:W-:Y:S04]  /*73f0*/  HMMA.16816.F32 R76, R108, R122.reuse, R76 ;  /* 0x0000007a6c4c723c */ /* 0x080fe8000000184c */
[--C-:B-1----:R-:W-:Y:S04]  /*7400*/  FFMA.FTZ R106, R212, c[0x0][0x2d0], -R174.reuse ;  /* 0x0000b400d46a7a23 */ /* 0x102fe800000108ae */
[C---:B------:R-:W-:Y:S01]  /*7410*/  HMMA.16816.F32 R80, R112.reuse, R122, R80 ;  /* 0x0000007a7050723c */ /* 0x040fe20000001850 */
[----:B------:R1:W-:Y:S01]  /*7420*/  MUFU.EX2 R240, R106 ;  /* 0x0000006a00f07308 */ /* 0x0003e20000000800 */
[----:B------:R-:W3:Y:S06]  /*7430*/  LDSM.16.MT88.4 R120, [R217+0x500] ;  /* 0x00050000d978783b */ /* 0x000eec0000004200 */
[-C--:B-----5:R-:W-:Y:S08]  /*7440*/  HMMA.16816.F32 R84, R112, R116.reuse, R84 ;  /* 0x000000747054723c */ /* 0x0a0ff00000001854 */
[C---:B------:R-:W-:Y:S04]  /*7450*/  HMMA.16816.F32 R88, R108.reuse, R116, R88 ;  /* 0x000000746c58723c */ /* 0x040fe80000001858 */
[--C-:B-1----:R-:W-:Y:S04]  /*7460*/  FFMA.FTZ R106, R213, c[0x0][0x2d0], -R174.reuse ;  /* 0x0000b400d56a7a23 */ /* 0x102fe800000108ae */
[-C--:B------:R-:W-:Y:S01]  /*7470*/  HMMA.16816.F32 R92, R108, R118.reuse, R92 ;  /* 0x000000766c5c723c */ /* 0x080fe2000000185c */
[----:B------:R1:W5:Y:S06]  /*7480*/  MUFU.EX2 R238, R106 ;  /* 0x0000006a00ee7308 */ /* 0x00036c0000000800 */
[----:B--2---:R-:W-:Y:S01]  /*7490*/  F2FP.PACK_AB R108, R251, R252 ;  /* 0x000000fcfb6c723e */ /* 0x004fe200000000ff */
[----:B------:R-:W-:Y:S01]  /*74a0*/  HMMA.16816.F32 R96, R112, R118, R96 ;  /* 0x000000767060723c */ /* 0x000fe20000001860 */
[----:B------:R-:W2:Y:S03]  /*74b0*/  LDSM.16.MT88.4 R116, [R217+0x1500] ;  /* 0x00150000d974783b */ /* 0x000ea60000004200 */
[----:B------:R-:W-:Y:S02]  /*74c0*/  F2FP.PACK_AB R110, R249, R250 ;  /* 0x000000faf96e723e */ /* 0x000fe400000000ff */
[----:B----4-:R-:W-:Y:S02]  /*74d0*/  F2FP.PACK_AB R109, R247, R248 ;  /* 0x000000f8f76d723e */ /* 0x010fe400000000ff */
[----:B------:R-:W-:Y:S04]  /*74e0*/  F2FP.PACK_AB R111, R245, R246 ;  /* 0x000000f6f56f723e */ /* 0x000fe800000000ff */
[----:B------:R-:W-:Y:S02]  /*74f0*/  F2FP.PACK_AB R112, R243, R244 ;  /* 0x000000f4f370723e */ /* 0x000fe400000000ff */
[----:B------:R-:W-:Y:S01]  /*7500*/  F2FP.PACK_AB R114, R241, R242 ;  /* 0x000000f2f172723e */ /* 0x000fe200000000ff */
[-C--:B---3--:R-:W-:Y:S05]  /*7510*/  HMMA.16816.F32 R4, R108, R120.reuse, R4 ;  /* 0x000000786c04723c */ /* 0x088fea0000001804 */
[--C-:B-1----:R-:W-:Y:S01]  /*7520*/  FFMA.FTZ R106, R203, c[0x0][0x2d0], -R174.reuse ;  /* 0x0000b400cb6a7a23 */ /* 0x102fe200000108ae */
[----:B------:R-:W-:Y:S02]  /*7530*/  F2FP.PACK_AB R113, R196, R197 ;  /* 0x000000c5c471723e */ /* 0x000fe400000000ff */
[----:B------:R-:W-:Y:S01]  /*7540*/  F2FP.PACK_AB R115, R194, R191 ;  /* 0x000000bfc273723e */ /* 0x000fe200000000ff */
[----:B------:R1:W-:Y:S06]  /*7550*/  MUFU.EX2 R239, R106 ;  /* 0x0000006a00ef7308 */ /* 0x0003ec0000000800 */
[C---:B------:R-:W-:Y:S08]  /*7560*/  HMMA.16816.F32 R8, R112.reuse, R120, R8 ;  /* 0x000000787008723c */ /* 0x040ff00000001808 */
[-C--:B------:R-:W-:Y:S08]  /*7570*/  HMMA.16816.F32 R12, R112, R122.reuse, R12 ;  /* 0x0000007a700c723c */ /* 0x080ff0000000180c */
[C---:B------:R-:W-:Y:S01]  /*7580*/  HMMA.16816.F32 R16, R108.reuse, R122, R16 ;  /* 0x0000007a6c10723c */ /* 0x040fe20000001810 */
[----:B------:R-:W3:Y:S03]  /*7590*/  LDSM.16.MT88.4 R120, [R218+0x1500] ;  /* 0x00150000da78783b */ /* 0x000ee60000004200 */
[----:B-1----:R-:W-:Y:S04]  /*75a0*/  FFMA.FTZ R106, R210, c[0x0][0x2d0], -R174 ;  /* 0x0000b400d26a7a23 */ /* 0x002fe800000108ae */
[-C--:B------:R-:W-:Y:S01]  /*75b0*/  HMMA.16816.F32 R20, R108, R124.reuse, R20 ;  /* 0x0000007c6c14723c */ /* 0x080fe20000001814 */
[----:B------:R1:W4:Y:S07]  /*75c0*/  MUFU.EX2 R237, R106 ;  /* 0x0000006a00ed7308 */ /* 0x00032e0000000800 */
[C---:B------:R-:W-:Y:S08]  /*75d0*/  HMMA.16816.F32 R24, R112.reuse, R124, R24 ;  /* 0x0000007c7018723c */ /* 0x040ff00000001818 */
[-C--:B------:R-:W-:Y:S08]  /*75e0*/  HMMA.16816.F32 R28, R112, R126.reuse, R28 ;  /* 0x0000007e701c723c */ /* 0x080ff0000000181c */
[C---:B------:R-:W-:Y:S01]  /*75f0*/  HMMA.16816.F32 R32, R108.reuse, R126, R32 ;  /* 0x0000007e6c20723c */ /* 0x040fe20000001820 */
[----:B------:R-:W4:Y:S03]  /*7600*/  LDSM.16.MT88.4 R124, [R217+0x2500] ;  /* 0x00250000d97c783b */ /* 0x000f260000004200 */
[--C-:B-1----:R-:W-:Y:S04]  /*7610*/  FFMA.FTZ R106, R236, c[0x0][0x2d0], -R175.reuse ;  /* 0x0000b400ec6a7a23 */ /* 0x102fe800000108af */
[-C--:B--2---:R-:W-:Y:S01]  /*7620*/  HMMA.16816.F32 R36, R108, R116.reuse, R36 ;  /* 0x000000746c24723c */ /* 0x084fe20000001824 */
[----:B------:R1:W-:Y:S07]  /*7630*/  MUFU.EX2 R236, R106 ;  /* 0x0000006a00ec7308 */ /* 0x0003ee0000000800 */
[C---:B------:R-:W-:Y:S08]  /*7640*/  HMMA.16816.F32 R40, R112.reuse, R116, R40 ;  /* 0x000000747028723c */ /* 0x040ff00000001828 */
[-C--:B------:R-:W-:Y:S08]  /*7650*/  HMMA.16816.F32 R44, R112, R118.reuse, R44 ;  /* 0x00000076702c723c */ /* 0x080ff0000000182c */
[C---:B------:R-:W-:Y:S01]  /*7660*/  HMMA.16816.F32 R48, R108.reuse, R118, R48 ;  /* 0x000000766c30723c */ /* 0x040fe20000001830 */
[----:B------:R-:W2:Y:S03]  /*7670*/  LDSM.16.MT88.4 R116, [R218+0x2500] ;  /* 0x00250000da74783b */ /* 0x000ea60000004200 */
[--C-:B-1----:R-:W-:Y:S04]  /*7680*/  FFMA.FTZ R106, R235, c[0x0][0x2d0], -R175.reuse ;  /* 0x0000b400eb6a7a23 */ /* 0x102fe800000108af */
[-C--:B---3--:R-:W-:Y:S01]  /*7690*/  HMMA.16816.F32 R52, R108, R120.reuse, R52 ;  /* 0x000000786c34723c */ /* 0x088fe20000001834 */
[----:B------:R1:W3:Y:S07]  /*76a0*/  MUFU.EX2 R235, R106 ;  /* 0x0000006a00eb7308 */ /* 0x0002ee0000000800 */
[C---:B------:R-:W-:Y:S08]  /*76b0*/  HMMA.16816.F32 R56, R112.reuse, R120, R56 ;  /* 0x000000787038723c */ /* 0x040ff00000001838 */
[-C--:B------:R-:W-:Y:S08]  /*76c0*/  HMMA.16816.F32 R60, R112, R122.reuse, R60 ;  /* 0x0000007a703c723c */ /* 0x080ff0000000183c */
[C---:B------:R-:W-:Y:S01]  /*76d0*/  HMMA.16816.F32 R64, R108.reuse, R122, R64 ;  /* 0x0000007a6c40723c */ /* 0x040fe20000001840 */
[----:B------:R-:W-:Y:S03]  /*76e0*/  LDSM.16.MT88.4 R120, [R218+0x900] ;  /* 0x00090000da78783b */ /* 0x000fe60000004200 */
[----:B-1----:R-:W-:Y:S04]  /*76f0*/  FFMA.FTZ R106, R147, c[0x0][0x2d0], -R175 ;  /* 0x0000b400936a7a23 */ /* 0x002fe800000108af */
[-C--:B----4-:R-:W-:Y:S01]  /*7700*/  HMMA.16816.F32 R68, R108, R124.reuse, R68 ;  /* 0x0000007c6c44723c */ /* 0x090fe20000001844 */
[----:B------:R1:W4:Y:S07]  /*7710*/  MUFU.EX2 R215, R106 ;  /* 0x0000006a00d77308 */ /* 0x00032e0000000800 */
[C---:B------:R-:W-:Y:S08]  /*7720*/  HMMA.16816.F32 R72, R112.reuse, R124, R72 ;  /* 0x0000007c7048723c */ /* 0x040ff00000001848 */
[-C--:B------:R-:W-:Y:S08]  /*7730*/  HMMA.16816.F32 R76, R112, R126.reuse, R76 ;  /* 0x0000007e704c723c */ /* 0x080ff0000000184c */
[C---:B------:R-:W-:Y:S01]  /*7740*/  HMMA.16816.F32 R80, R108.reuse, R126, R80 ;  /* 0x0000007e6c50723c */ /* 0x040fe20000001850 */
[----:B------:R-:W-:Y:S03]  /*7750*/  LDSM.16.MT88.4 R124, [R218+0x1900] ;  /* 0x00190000da7c783b */ /* 0x000fe60000004200 */
[--C-:B-1----:R-:W-:Y:S01]  /*7760*/  FFMA.FTZ R106, R146, c[0x0][0x2d0], -R176.reuse ;  /* 0x0000b400926a7a23 */ /* 0x102fe200000108b0 */
[----:B------:R-:W-:Y:S03]  /*7770*/  MOV R146, R128 ;  /* 0x0000008000927202 */ /* 0x000fe60000000f00 */
[-C--:B--2---:R-:W-:Y:S01]  /*7780*/  HMMA.16816.F32 R84, R108, R116.reuse, R84 ;  /* 0x000000746c54723c */ /* 0x084fe20000001854 */
[----:B------:R1:W-:Y:S07]  /*7790*/  MUFU.EX2 R213, R106 ;  /* 0x0000006a00d57308 */ /* 0x0003ee0000000800 */
[C---:B------:R-:W-:Y:S08]  /*77a0*/  HMMA.16816.F32 R88, R112.reuse, R116, R88 ;  /* 0x000000747058723c */ /* 0x040ff00000001858 */
[-C--:B------:R-:W-:Y:S08]  /*77b0*/  HMMA.16816.F32 R92, R112, R118.reuse, R92 ;  /* 0x00000076705c723c */ /* 0x080ff0000000185c */
[----:B------:R-:W-:Y:S01]  /*77c0*/  HMMA.16816.F32 R96, R108, R118, R96 ;  /* 0x000000766c60723c */ /* 0x000fe20000001860 */
[----:B------:R-:W-:Y:S03]  /*77d0*/  LDSM.16.MT88.4 R116, [R217+0x1900] ;  /* 0x00190000d974783b */ /* 0x000fe60000004200 */
[--C-:B-1----:R-:W-:Y:S01]  /*77e0*/  FFMA.FTZ R106, R145, c[0x0][0x2d0], -R176.reuse ;  /* 0x0000b400916a7a23 */ /* 0x102fe200000108b0 */
[----:B------:R-:W-:Y:S02]  /*77f0*/  MOV R145, R131 ;  /* 0x0000008300917202 */ /* 0x000fe40000000f00 */
[----:B-----5:R-:W-:Y:S01]  /*7800*/  F2FP.PACK_AB R108, R238, R240 ;  /* 0x000000f0ee6c723e */ /* 0x020fe200000000ff */
[----:B------:R1:W2:Y:S01]  /*7810*/  MUFU.EX2 R212, R106 ;  /* 0x0000006a00d47308 */ /* 0x0002a20000000800 */
[----:B------:R-:W-:Y:S03]  /*7820*/  F2FP.PACK_AB R110, R237, R239 ;  /* 0x000000efed6e723e */ /* 0x000fe600000000ff */
[----:B---3--:R-:W-:Y:S02]  /*7830*/  F2FP.PACK_AB R109, R235, R236 ;  /* 0x000000eceb6d723e */ /* 0x008fe400000000ff */
[----:B----4-:R-:W-:Y:S01]  /*7840*/  F2FP.PACK_AB R111, R215, R214 ;  /* 0x000000d6d76f723e */ /* 0x010fe200000000ff */
[----:B-1----:R-:W-:Y:S01]  /*7850*/  FFMA.FTZ R106, R144, c[0x0][0x2d0], -R176 ;  /* 0x0000b400906a7a23 */ /* 0x002fe200000108b0 */
[----:B------:R-:W-:Y:S02]  /*7860*/  MOV R144, R193 ;  /* 0x000000c100907202 */ /* 0x000fe40000000f00 */
[----:B------:R-:W-:Y:S01]  /*7870*/  MOV R193, R130 ;  /* 0x0000008200c17202 */ /* 0x000fe20000000f00 */
[----:B------:R1:W-:Y:S01]  /*7880*/  MUFU.EX2 R210, R106 ;  /* 0x0000006a00d27308 */ /* 0x0003e20000000800 */
[----:B--2---:R-:W-:Y:S01]  /*7890*/  F2FP.PACK_AB R112, R212, R213 ;  /* 0x000000d5d470723e */ /* 0x004fe200000000ff */
[----:B------:R-:W-:Y:S01]  /*78a0*/  FFMA.FTZ R107, R144, c[0x0][0x2d0], -R174 ;  /* 0x0000b400906b7a23 */ /* 0x000fe200000108ae */
[----:B------:R-:W-:Y:S07]  /*78b0*/  MOV R144, R180 ;  /* 0x000000b400907202 */ /* 0x000fee0000000f00 */
[----:B------:R2:W-:Y:S01]  /*78c0*/  MUFU.EX2 R203, R107 ;  /* 0x0000006b00cb7308 */ /* 0x0005e20000000800 */
[--C-:B-1----:R-:W-:Y:S01]  /*78d0*/  FFMA.FTZ R106, R143, c[0x0][0x2d0], -R176.reuse ;  /* 0x0000b4008f6a7a23 */ /* 0x102fe200000108b0 */
[----:B------:R-:W-:Y:S02]  /*78e0*/  MOV R143, R140 ;  /* 0x0000008c008f7202 */ /* 0x000fe40000000f00 */
[----:B------:R-:W-:Y:S06]  /*78f0*/  MOV R140, R129 ;  /* 0x00000081008c7202 */ /* 0x000fec0000000f00 */
[----:B------:R1:W3:Y:S01]  /*7900*/  MUFU.EX2 R211, R106 ;  /* 0x0000006a00d37308 */ /* 0x0002e20000000800 */
[----:B------:R-:W4:Y:S01]  /*7910*/  LDSM.16.MT88.4 R128, [R217+0x900] ;  /* 0x00090000d980783b */ /* 0x000f220000004200 */
[----:B--2---:R-:W-:Y:S08]  /*7920*/  FFMA.FTZ R107, R139, c[0x0][0x2d0], -R176 ;  /* 0x0000b4008b6b7a23 */ /* 0x004ff000000108b0 */
[----:B------:R-:W-:Y:S10]  /*7930*/  MUFU.EX2 R195, R107 ;  /* 0x0000006b00c37308 */ /* 0x000ff40000000800 */
[----:B------:R-:W-:Y:S01]  /*7940*/  MUFU.EX2 R107, R172 ;  /* 0x000000ac006b7308 */ /* 0x000fe20000000800 */
[--C-:B-1----:R-:W-:Y:S01]  /*7950*/  FFMA.FTZ R106, R189, c[0x0][0x2d0], -R3.reuse ;  /* 0x0000b400bd6a7a23 */ /* 0x102fe20000010803 */
[----:B---3--:R-:W-:Y:S08]  /*7960*/  F2FP.PACK_AB R114, R211, R210 ;  /* 0x000000d2d372723e */ /* 0x008ff000000000ff */
[----:B------:R1:W-:Y:S01]  /*7970*/  MUFU.EX2 R189, R106 ;  /* 0x0000006a00bd7308 */ /* 0x0003e20000000800 */
[-C--:B----4-:R-:W-:Y:S03]  /*7980*/  HMMA.16816.F32 R4, R108, R128.reuse, R4 ;  /* 0x000000806c04723c */ /* 0x090fe60000001804 */
[--C-:B-1----:R-:W-:Y:S06]  /*7990*/  FFMA.FTZ R106, R188, c[0x0][0x2d0], -R3.reuse ;  /* 0x0000b400bc6a7a23 */ /* 0x102fec0000010803 */
[----:B------:R1:W2:Y:S03]  /*79a0*/  MUFU.EX2 R188, R106 ;  /* 0x0000006a00bc7308 */ /* 0x0002a60000000800 */
[--C-:B-1----:R-:W-:Y:S01]  /*79b0*/  FFMA.FTZ R106, R190, c[0x0][0x2d0], -R3.reuse ;  /* 0x0000b400be6a7a23 */ /* 0x102fe20000010803 */
[----:B--2---:R-:W-:Y:S06]  /*79c0*/  F2FP.PACK_AB R113, R188, R189 ;  /* 0x000000bdbc71723e */ /* 0x004fec00000000ff */
[----:B------:R1:W-:Y:S02]  /*79d0*/  MUFU.EX2 R187, R106 ;  /* 0x0000006a00bb7308 */ /* 0x0003e40000000800 */
[----:B-1----:R-:W-:Y:S08]  /*79e0*/  FFMA.FTZ R106, R205, c[0x0][0x2d0], -R3 ;  /* 0x0000b400cd6a7a23 */ /* 0x002ff00000010803 */
[----:B------:R1:W2:Y:S02]  /*79f0*/  MUFU.EX2 R186, R106 ;  /* 0x0000006a00ba7308 */ /* 0x0002a40000000800 */
[--C-:B-1----:R-:W-:Y:S01]  /*7a00*/  FFMA.FTZ R106, R146, c[0x0][0x2d0], -R174.reuse ;  /* 0x0000b400926a7a23 */ /* 0x102fe200000108ae */
[----:B--2---:R-:W-:Y:S02]  /*7a10*/  F2FP.PACK_AB R115, R186, R187 ;  /* 0x000000bbba73723e */ /* 0x004fe400000000ff */
[----:B------:R-:W-:Y:S05]  /*7a20*/  MOV R146, R182 ;  /* 0x000000b600927202 */ /* 0x000fea0000000f00 */
[----:B------:R1:W-:Y:S01]  /*7a30*/  MUFU.EX2 R204, R106 ;  /* 0x0000006a00cc7308 */ /* 0x0003e20000000800 */
[C---:B------:R-:W-:Y:S08]  /*7a40*/  HMMA.16816.F32 R8, R112.reuse, R128, R8 ;  /* 0x000000807008723c */ /* 0x040ff00000001808 */
[-C--:B------:R-:W-:Y:S08]  /*7a50*/  HMMA.16816.F32 R12, R112, R130.reuse, R12 ;  /* 0x00000082700c723c */ /* 0x080ff0000000180c */
[C---:B------:R-:W-:Y:S04]  /*7a60*/  HMMA.16816.F32 R16, R108.reuse, R130, R16 ;  /* 0x000000826c10723c */ /* 0x040fe80000001810 */
[--C-:B-1----:R-:W-:Y:S01]  /*7a70*/  FFMA.FTZ R106, R145, c[0x0][0x2d0], -R174.reuse ;  /* 0x0000b400916a7a23 */ /* 0x102fe200000108ae */
[----:B------:R-:W-:Y:S03]  /*7a80*/  MOV R145, R181 ;  /* 0x000000b500917202 */ /* 0x000fe60000000f00 */
[-C--:B------:R-:W-:Y:S01]  /*7a90*/  HMMA.16816.F32 R20, R108, R120.reuse, R20 ;  /* 0x000000786c14723c */ /* 0x080fe20000001814 */
[----:B------:R1:W2:Y:S07]  /*7aa0*/  MUFU.EX2 R205, R106 ;  /* 0x0000006a00cd7308 */ /* 0x0002ae0000000800 */
[C---:B------:R-:W-:Y:S08]  /*7ab0*/  HMMA.16816.F32 R24, R112.reuse, R120, R24 ;  /* 0x000000787018723c */ /* 0x040ff00000001818 */
[-C--:B------:R-:W-:Y:S08]  /*7ac0*/  HMMA.16816.F32 R28, R112, R122.reuse, R28 ;  /* 0x0000007a701c723c */ /* 0x080ff0000000181c */
[C---:B------:R-:W-:Y:S01]  /*7ad0*/  HMMA.16816.F32 R32, R108.reuse, R122, R32 ;  /* 0x0000007a6c20723c */ /* 0x040fe20000001820 */
[----:B------:R-:W3:Y:S03]  /*7ae0*/  LDSM.16.MT88.4 R120, [R217+0x2900] ;  /* 0x00290000d978783b */ /* 0x000ee60000004200 */
[----:B-1----:R-:W-:Y:S01]  /*7af0*/  FFMA.FTZ R106, R143, c[0x0][0x2d0], -R174 ;  /* 0x0000b4008f6a7a23 */ /* 0x002fe200000108ae */
[----:B--2---:R-:W-:Y:S02]  /*7b00*/  F2FP.PACK_AB R172, R205, R204 ;  /* 0x000000cccdac723e */ /* 0x004fe400000000ff */
[----:B------:R-:W-:Y:S01]  /*7b10*/  MOV R143, R184 ;  /* 0x000000b8008f7202 */ /* 0x000fe20000000f00 */
[-C--:B------:R-:W-:Y:S01]  /*7b20*/  HMMA.16816.F32 R36, R108, R116.reuse, R36 ;  /* 0x000000746c24723c */ /* 0x080fe20000001824 */
[----:B------:R1:W2:Y:S07]  /*7b30*/  MUFU.EX2 R202, R106 ;  /* 0x0000006a00ca7308 */ /* 0x0002ae0000000800 */
[C---:B------:R-:W-:Y:S08]  /*7b40*/  HMMA.16816.F32 R40, R112.reuse, R116, R40 ;  /* 0x000000747028723c */ /* 0x040ff00000001828 */
[-C--:B------:R-:W-:Y:S08]  /*7b50*/  HMMA.16816.F32 R44, R112, R118.reuse, R44 ;  /* 0x00000076702c723c */ /* 0x080ff0000000182c */
[C---:B------:R-:W-:Y:S01]  /*7b60*/  HMMA.16816.F32 R48, R108.reuse, R118, R48 ;  /* 0x000000766c30723c */ /* 0x040fe20000001830 */
[----:B------:R-:W4:Y:S03]  /*7b70*/  LDSM.16.MT88.4 R116, [R218+0x2900] ;  /* 0x00290000da74783b */ /* 0x000f260000004200 */
[--C-:B-1----:R-:W-:Y:S01]  /*7b80*/  FFMA.FTZ R106, R142, c[0x0][0x2d0], -R175.reuse ;  /* 0x0000b4008e6a7a23 */ /* 0x102fe200000108af */
[----:B------:R-:W-:Y:S02]  /*7b90*/  MOV R142, R183 ;  /* 0x000000b7008e7202 */ /* 0x000fe40000000f00 */
[----:B--2---:R-:W-:Y:S01]  /*7ba0*/  F2FP.PACK_AB R174, R202, R203 ;  /* 0x000000cbcaae723e */ /* 0x004fe200000000ff */
[-C--:B------:R-:W-:Y:S01]  /*7bb0*/  HMMA.16816.F32 R52, R108, R124.reuse, R52 ;  /* 0x0000007c6c34723c */ /* 0x080fe20000001834 */
[----:B------:R1:W-:Y:S01]  /*7bc0*/  MUFU.EX2 R200, R106 ;  /* 0x0000006a00c87308 */ /* 0x0003e20000000800 */
[----:B------:R-:W-:Y:S06]  /*7bd0*/  LDSM.16.MT88.4 R180, [R217+0x2d00] ;  /* 0x002d0000d9b4783b */ /* 0x000fec0000004200 */
[C---:B------:R-:W-:Y:S08]  /*7be0*/  HMMA.16816.F32 R56, R112.reuse, R124, R56 ;  /* 0x0000007c7038723c */ /* 0x040ff00000001838 */
[-C--:B------:R-:W-:Y:S08]  /*7bf0*/  HMMA.16816.F32 R60, R112, R126.reuse, R60 ;  /* 0x0000007e703c723c */ /* 0x080ff0000000183c */
[C---:B------:R-:W-:Y:S01]  /*7c00*/  HMMA.16816.F32 R64, R108.reuse, R126, R64 ;  /* 0x0000007e6c40723c */ /* 0x040fe20000001840 */
[----:B------:R-:W2:Y:S03]  /*7c10*/  LDSM.16.MT88.4 R124, [R217+0xd00] ;  /* 0x000d0000d97c783b */ /* 0x000ea60000004200 */
[--C-:B-1----:R-:W-:Y:S01]  /*7c20*/  FFMA.FTZ R106, R141, c[0x0][0x2d0], -R175.reuse ;  /* 0x0000b4008d6a7a23 */ /* 0x102fe200000108af */
[----:B------:R-:W-:Y:S02]  /*7c30*/  MOV R141, R132 ;  /* 0x00000084008d7202 */ /* 0x000fe40000000f00 */
[----:B------:R-:W-:Y:S01]  /*7c40*/  MOV R132, R179 ;  /* 0x000000b300847202 */ /* 0x000fe20000000f00 */
[-C--:B---3--:R-:W-:Y:S01]  /*7c50*/  HMMA.16816.F32 R68, R108, R120.reuse, R68 ;  /* 0x000000786c44723c */ /* 0x088fe20000001844 */
[----:B------:R1:W-:Y:S07]  /*7c60*/  MUFU.EX2 R201, R106 ;  /* 0x0000006a00c97308 */ /* 0x0003ee0000000800 */
[C---:B------:R-:W-:Y:S08]  /*7c70*/  HMMA.16816.F32 R72, R112.reuse, R120, R72 ;  /* 0x000000787048723c */ /* 0x040ff00000001848 */
[-C--:B------:R-:W-:Y:S08]  /*7c80*/  HMMA.16816.F32 R76, R112, R122.reuse, R76 ;  /* 0x0000007a704c723c */ /* 0x080ff0000000184c */
[C---:B------:R-:W-:Y:S04]  /*7c90*/  HMMA.16816.F32 R80, R108.reuse, R122, R80 ;  /* 0x0000007a6c50723c */ /* 0x040fe80000001850 */
[--C-:B-1----:R-:W-:Y:S01]  /*7ca0*/  FFMA.FTZ R106, R140, c[0x0][0x2d0], -R175.reuse ;  /* 0x0000b4008c6a7a23 */ /* 0x102fe200000108af */
[----:B------:R-:W-:Y:S02]  /*7cb0*/  MOV R140, R133 ;  /* 0x00000085008c7202 */ /* 0x000fe40000000f00 */
[----:B------:R-:W-:Y:S01]  /*7cc0*/  MOV R133, R177 ;  /* 0x000000b100857202 */ /* 0x000fe20000000f00 */
[-C--:B----4-:R-:W-:Y:S01]  /*7cd0*/  HMMA.16816.F32 R84, R108, R116.reuse, R84 ;  /* 0x000000746c54723c */ /* 0x090fe20000001854 */
[----:B------:R1:W-:Y:S07]  /*7ce0*/  MUFU.EX2 R199, R106 ;  /* 0x0000006a00c77308 */ /* 0x0003ee0000000800 */
[C---:B------:R-:W-:Y:S08]  /*7cf0*/  HMMA.16816.F32 R88, R112.reuse, R116, R88 ;  /* 0x000000747058723c */ /* 0x040ff00000001858 */
[-C--:B------:R-:W-:Y:S08]  /*7d00*/  HMMA.16816.F32 R92, R112, R118.reuse, R92 ;  /* 0x00000076705c723c */ /* 0x080ff0000000185c */
[----:B------:R-:W-:Y:S04]  /*7d10*/  HMMA.16816.F32 R96, R108, R118, R96 ;  /* 0x000000766c60723c */ /* 0x000fe80000001860 */
[----:B-1----:R-:W-:Y:S04]  /*7d20*/  FFMA.FTZ R106, R193, c[0x0][0x2d0], -R175 ;  /* 0x0000b400c16a7a23 */ /* 0x002fe800000108af */
[----:B------:R1:W3:Y:S04]  /*7d30*/  MUFU.EX2 R198, R106 ;  /* 0x0000006a00c67308 */ /* 0x0002e80000000800 */
[--C-:B-1----:R-:W-:Y:S01]  /*7d40*/  FFMA.FTZ R106, R192, c[0x0][0x2d0], -R176.reuse ;  /* 0x0000b400c06a7a23 */ /* 0x102fe200000108b0 */
[----:B---3--:R-:W-:Y:S05]  /*7d50*/  F2FP.PACK_AB R175, R198, R199 ;  /* 0x000000c7c6af723e */ /* 0x008fea00000000ff */
[----:B------:R1:W3:Y:S02]  /*7d60*/  MUFU.EX2 R193, R106 ;  /* 0x0000006a00c17308 */ /* 0x0002e40000000800 */
[--C-:B-1----:R-:W-:Y:S08]  /*7d70*/  FFMA.FTZ R106, R138, c[0x0][0x2d0], -R176.reuse ;  /* 0x0000b4008a6a7a23 */ /* 0x102ff000000108b0 */
[----:B------:R1:W-:Y:S02]  /*7d80*/  MUFU.EX2 R192, R106 ;  /* 0x0000006a00c07308 */ /* 0x0003e40000000800 */
[----:B-1----:R-:W-:Y:S01]  /*7d90*/  FFMA.FTZ R106, R137, c[0x0][0x2d0], -R176 ;  /* 0x0000b400896a7a23 */ /* 0x002fe200000108b0 */
[----:B---3--:R-:W-:Y:S07]  /*7da0*/  F2FP.PACK_AB R176, R195, R193 ;  /* 0x000000c1c3b0723e */ /* 0x008fee00000000ff */
[----:B------:R1:W-:Y:S02]  /*7db0*/  MUFU.EX2 R190, R106 ;  /* 0x0000006a00be7308 */ /* 0x0003e40000000800 */
[--C-:B-1----:R-:W-:Y:S08]  /*7dc0*/  FFMA.FTZ R106, R185, c[0x0][0x2d0], -R3.reuse ;  /* 0x0000b400b96a7a23 */ /* 0x102ff00000010803 */
[----:B------:R1:W-:Y:S02]  /*7dd0*/  MUFU.EX2 R185, R106 ;  /* 0x0000006a00b97308 */ /* 0x0003e40000000800 */
[--C-:B-1----:R-:W-:Y:S02]  /*7de0*/  FFMA.FTZ R106, R136, c[0x0][0x2d0], -R3.reuse ;  /* 0x0000b400886a7a23 */ /* 0x102fe40000010803 */
[----:B------:R-:W-:Y:S01]  /*7df0*/  FFMA.FTZ R3, R173, c[0x0][0x2d0], -R3 ;  /* 0x0000b400ad037a23 */ /* 0x000fe20000010803 */
[----:B------:R-:W-:Y:S05]  /*7e00*/  F2FP.PACK_AB R173, R201, R200 ;  /* 0x000000c8c9ad723e */ /* 0x000fea00000000ff */
[----:B------:R-:W1:Y:S01]  /*7e10*/  MUFU.EX2 R184, R106 ;  /* 0x0000006a00b87308 */ /* 0x000e620000000800 */
[----:B------:R-:W3:Y:S01]  /*7e20*/  LDSM.16.MT88.4 R136, [R218+0xd00] ;  /* 0x000d0000da88783b */ /* 0x000ee20000004200 */
[-C--:B--2---:R-:W-:Y:S07]  /*7e30*/  HMMA.16816.F32 R112, R172, R124.reuse, R4 ;  /* 0x0000007cac70723c */ /* 0x084fee0000001804 */
[----:B------:R-:W2:Y:S01]  /*7e40*/  LDSM.16.MT88.4 R4, [R218+0x2d00] ;  /* 0x002d0000da04783b */ /* 0x000ea20000004200 */
[----:B------:R-:W4:Y:S01]  /*7e50*/  MUFU.EX2 R106, R3 ;  /* 0x00000003006a7308 */ /* 0x000f220000000800 */
[----:B-1----:R-:W-:Y:S03]  /*7e60*/  F2FP.PACK_AB R177, R184, R185 ;  /* 0x000000b9b8b1723e */ /* 0x002fe600000000ff */
[----:B----4-:R-:W-:Y:S02]  /*7e70*/  F2FP.PACK_AB R179, R106, R107 ;  /* 0x0000006b6ab3723e */ /* 0x010fe400000000ff */
[----:B------:R-:W-:Y:S02]  /*7e80*/  MOV R3, R178 ;  /* 0x000000b200037202 */ /* 0x000fe40000000f00 */
[----:B------:R-:W-:Y:S07]  /*7e90*/  F2FP.PACK_AB R178, R190, R192 ;  /* 0x000000c0beb2723e */ /* 0x000fee00000000ff */
[C---:B------:R-:W-:Y:S07]  /*7ea0*/  HMMA.16816.F32 R108, R176.reuse, R124, R8 ;  /* 0x0000007cb06c723c */ /* 0x040fee0000001808 */
[----:B------:R-:W-:Y:S01]  /*7eb0*/  MOV R10, R143 ;  /* 0x0000008f000a7202 */ /* 0x000fe20000000f00 */
[-C--:B------:R-:W-:Y:S04]  /*7ec0*/  HMMA.16816.F32 R116, R176, R126.reuse, R12 ;  /* 0x0000007eb074723c */ /* 0x080fe8000000180c */
[----:B------:R-:W-:Y:S02]  /*7ed0*/  MOV R11, R144 ;  /* 0x00000090000b7202 */ /* 0x000fe40000000f00 */
[----:B------:R-:W-:Y:S02]  /*7ee0*/  MOV R9, R146 ;  /* 0x0000009200097202 */ /* 0x000fe40000000f00 */
[C---:B------:R-:W-:Y:S01]  /*7ef0*/  HMMA.16816.F32 R120, R172.reuse, R126, R16 ;  /* 0x0000007eac78723c */ /* 0x040fe20000001810 */
[----:B------:R-:W4:Y:S03]  /*7f00*/  LDL.LU R16, [R1+0x14] ;  /* 0x0000140001107983 */ /* 0x000f260000300800 */
[----:B------:R-:W-:Y:S01]  /*7f10*/  MOV R15, R135 ;  /* 0x00000087000f7202 */ /* 0x000fe20000000f00 */
[----:B------:R-:W5:Y:S01]  /*7f20*/  LDL.LU R18, [R1+0x18] ;  /* 0x0000180001127983 */ /* 0x000f620000300800 */
[----:B------:R-:W-:Y:S02]  /*7f30*/  MOV R13, R141 ;  /* 0x0000008d000d7202 */ /* 0x000fe40000000f00 */
[-C--:B---3--:R-:W-:Y:S01]  /*7f40*/  HMMA.16816.F32 R124, R172, R136.reuse, R20 ;  /* 0x00000088ac7c723c */ /* 0x088fe20000001814 */
[----:B------:R-:W3:Y:S03]  /*7f50*/  LDL.LU R19, [R1+0x1c] ;  /* 0x00001c0001137983 */ /* 0x000ee60000300800 */
[----:B------:R-:W-:Y:S01]  /*7f60*/  MOV R14, R140 ;  /* 0x0000008c000e7202 */ /* 0x000fe20000000f00 */
[----:B------:R-:W3:Y:S01]  /*7f70*/  LDL.LU R22, [R1+0x10] ;  /* 0x0000100001167983 */ /* 0x000ee20000300800 */
[----:B------:R-:W-:Y:S02]  /*7f80*/  MOV R8, R145 ;  /* 0x0000009100087202 */ /* 0x000fe40000000f00 */
[C---:B------:R-:W-:Y:S04]  /*7f90*/  HMMA.16816.F32 R128, R176.reuse, R136, R24 ;  /* 0x00000088b080723c */ /* 0x040fe80000001818 */
[----:B------:R-:W-:Y:S02]  /*7fa0*/  MOV R17, R134 ;  /* 0x0000008600117202 */ /* 0x000fe40000000f00 */
[----:B------:R-:W-:Y:S02]  /*7fb0*/  MOV R21, R133 ;  /* 0x0000008500157202 */ /* 0x000fe40000000f00 */
[----:B------:R-:W-:Y:S02]  /*7fc0*/  MOV R23, R132 ;  /* 0x0000008400177202 */ /* 0x000fe40000000f00 */
[-C--:B------:R-:W-:Y:S03]  /*7fd0*/  HMMA.16816.F32 R132, R176, R138.reuse, R28 ;  /* 0x0000008ab084723c */ /* 0x080fe6000000181c */
[----:B------:R-:W-:Y:S05]  /*7fe0*/  MOV R12, R142 ;  /* 0x0000008e000c7202 */ /* 0x000fea0000000f00 */
        /* <DEDUP_REMOVED lines=13> */
[-C--:B--2---:R-:W-:Y:S08]  /*80c0*/  HMMA.16816.F32 R84, R172, R4.reuse, R84 ;  /* 0x00000004ac54723c */ /* 0x084ff00000001854 */
[C---:B------:R-:W-:Y:S08]  /*80d0*/  HMMA.16816.F32 R88, R176.reuse, R4, R88 ;  /* 0x00000004b058723c */ /* 0x040ff00000001858 */
[-C--:B------:R-:W-:Y:S08]  /*80e0*/  HMMA.16816.F32 R92, R176, R6.reuse, R92 ;  /* 0x00000006b05c723c */ /* 0x080ff0000000185c */
[----:B------:R-:W-:Y:S04]  /*80f0*/  HMMA.16816.F32 R96, R172, R6, R96 ;  /* 0x00000006ac60723c */ /* 0x000fe80000001860 */
[----:B----4-:R-:W-:Y:S02]  /*8100*/  FFMA.FTZ R101, R101, R16, R23 ;  /* 0x0000001065657223 */ /* 0x010fe40000010017 */
[----:B-----5:R-:W-:Y:S02]  /*8110*/  FFMA.FTZ R100, R100, R18, R17 ;  /* 0x0000001264647223 */ /* 0x020fe40000010011 */
[----:B------:R-:W-:Y:S04]  /*8120*/  FADD.FTZ R12, R12, R101 ;  /* 0x000000650c0c7221 */ /* 0x000fe80000010000 */
[----:B---3--:R-:W-:Y:S02]  /*8130*/  FFMA.FTZ R0, R0, R19, R206 ;  /* 0x0000001300007223 */ /* 0x008fe400000100ce */
[----:B------:R-:W-:Y:S01]  /*8140*/  FADD.FTZ R8, R8, R100 ;  /* 0x0000006408087221 */ /* 0x000fe20000010000 */
[----:B------:R-:W-:Y:S01]  /*8150*/  MOV R100, R104 ;  /* 0x0000006800647202 */ /* 0x000fe20000000f00 */
[----:B------:R-:W-:Y:S02]  /*8160*/  FFMA.FTZ R102, R102, R22, R21 ;  /* 0x0000001666667223 */ /* 0x000fe40000010015 */
[----:B------:R-:W-:Y:S02]  /*8170*/  FADD.FTZ R0, R207, R0 ;  /* 0x00000000cf007221 */ /* 0x000fe40000010000 */
        /* <DEDUP_REMOVED lines=52> */
[----:B------:R-:W-:Y:S01]  /*84c0*/  FADD.FTZ R4, R199, R0 ;  /* 0x00000000c7047221 */ /* 0x000fe20000010000 */
[----:B------:R-:W-:Y:S01]  /*84d0*/  STL [R1+0x10], R5 ;  /* 0x0000100501007387 */ /* 0x000fe20000100800 */
[----:B------:R-:W-:Y:S02]  /*84e0*/  FADD.FTZ R3, R190, R3 ;  /* 0x00000003be037221 */ /* 0x000fe40000010000 */
[----:B------:R-:W-:Y:S02]  /*84f0*/  FADD.FTZ R4, R198, R4 ;  /* 0x00000004c6047221 */ /* 0x000fe40000010000 */
[----:B------:R-:W-:Y:S01]  /*8500*/  FADD.FTZ R0, R107, R7 ;  /* 0x000000076b007221 */ /* 0x000fe20000010000 */
[----:B------:R-:W-:Y:S02]  /*8510*/  MOV R107, R2 ;  /* 0x00000002006b7202 */ /* 0x000fe40000000f00 */
[----:B------:R-:W-:Y:S01]  /*8520*/  STL [R1+0x14], R4 ;  /* 0x0000140401007387 */ /* 0x000fe20000100800 */
[----:B------:R-:W-:Y:S01]  /*8530*/  FADD.FTZ R0, R106, R0 ;  /* 0x000000006a007221 */ /* 0x000fe20000010000 */
[----:B------:R-:W-:Y:S02]  /*8540*/  MOV R106, R103 ;  /* 0x00000067006a7202 */ /* 0x000fe40000000f00 */
[----:B------:R1:W-:Y:S04]  /*8550*/  STL [R1+0x18], R3 ;  /* 0x0000180301007387 */ /* 0x0003e80000100800 */
[----:B------:R2:W-:Y:S01]  /*8560*/  STL [R1+0x1c], R0 ;  /* 0x00001c0001007387 */ /* 0x0005e20000100800 */
[----:B-1----:R-:W-:Y:S01]  /*8570*/  MOV R3, R105 ;  /* 0x0000006900037202 */ /* 0x002fe20000000f00 */
[----:B------:R-:W-:-:S05]  /*8580*/  @P0 BRA `(.L_x_2) ;  /* 0xffffc47000000947 */ /* 0x000fca000383ffff */
.L_x_1:
[----:B------:R-:W3:Y:S04]  /*8590*/  LDL.LU R8, [R1+0x10] ;  /* 0x0000100001087983 */ /* 0x000ee80000300800 */
[----:B------:R-:W4:Y:S04]  /*85a0*/  LDL.LU R5, [R1+0x14] ;  /* 0x0000140001057983 */ /* 0x000f280000300800 */
[----:B------:R-:W5:Y:S04]  /*85b0*/  LDL.LU R4, [R1+0x18] ;  /* 0x0000180001047983 */ /* 0x000f680000300800 */
[----:B--2---:R-:W2:Y:S04]  /*85c0*/  LDL.LU R0, [R1+0x1c] ;  /* 0x00001c0001007983 */ /* 0x004ea80000300800 */
[----:B------:R-:W2:Y:S01]  /*85d0*/  LDL.LU R22, [R1+0x48] ;  /* 0x0000480001167983 */ /* 0x000ea20000300800 */
[----:B------:R-:W-:-:S03]  /*85e0*/  MOV R66, c[0x0][0x4e8] ;  /* 0x00013a0000427a02 */ /* 0x000fc60000000f00 */
[----:B------:R-:W2:Y:S01]  /*85f0*/  LDL.LU R67, [R1+0x4c] ;  /* 0x00004c0001437983 */ /* 0x000ea20000300800 */
[----:B------:R-:W-:-:S03]  /*8600*/  ISETP.NE.AND P0, PT, R66, 0x1, PT ;  /* 0x000000014200780c */ /* 0x000fc60003f05270 */
[----:B------:R-:W1:Y:S02]  /*8610*/  S2R R10, SR_CTAID.Y ;  /* 0x00000000000a7919 */ /* 0x000e640000002600 */
[----:B-1----:R-:W-:-:S04]  /*8620*/  IMAD.WIDE.U32 R18, R10, c[0x0][0x490], RZ ;  /* 0x000124000a127a25 */ /* 0x002fc800078e00ff */
[----:B------:R-:W-:Y:S01]  /*8630*/  IMAD.WIDE.U32 R20, R10, c[0x0][0x3e8], RZ ;  /* 0x0000fa000a147a25 */ /* 0x000fe200078e00ff */
[----:B------:R-:W-:Y:S02]  /*8640*/  MOV R62, 0xff800000 ;  /* 0xff800000003e7802 */ /* 0x000fe40000000f00 */
[----:B------:R-:W-:Y:S02]  /*8650*/  MOV R61, 0xff800000 ;  /* 0xff800000003d7802 */ /* 0x000fe40000000f00 */
[----:B------:R-:W-:Y:S01]  /*8660*/  MOV R58, 0xff800000 ;  /* 0xff800000003a7802 */ /* 0x000fe20000000f00 */
[----:B------:R-:W-:Y:S01]  /*8670*/  IMAD.MOV.U32 R59, RZ, RZ, -0x800000 ;  /* 0xff800000ff3b7424 */ /* 0x000fe200078e00ff */
[----:B------:R-:W-:Y:S06]  /*8680*/  BAR.SYNC.DEFER_BLOCKING 0x1, 0x80 ;  /* 0x0042000000007b1d */ /* 0x000fec0000010000 */
[----:B---3--:R-:W1:Y:S04]  /*8690*/  SHFL.BFLY PT, R11, R8, 0x2, 0x1f ;  /* 0x0c401f00080b7f89 */ /* 0x008e6800000e0000 */
[----:B----4-:R-:W3:Y:S04]  /*86a0*/  SHFL.BFLY PT, R9, R5, 0x2, 0x1f ;  /* 0x0c401f0005097f89 */ /* 0x010ee800000e0000 */
[----:B-----5:R-:W4:Y:S04]  /*86b0*/  SHFL.BFLY PT, R7, R4, 0x2, 0x1f ;  /* 0x0c401f0004077f89 */ /* 0x020f2800000e0000 */
[----:B--2---:R-:W2:Y:S01]  /*86c0*/  SHFL.BFLY PT, R6, R0, 0x2, 0x1f ;  /* 0x0c401f0000067f89 */ /* 0x004ea200000e0000 */
[----:B------:R-:W-:Y:S01]  /*86d0*/  MOV R14, R22 ;  /* 0x00000016000e7202 */ /* 0x000fe20000000f00 */
[----:B-1----:R-:W-:-:S02]  /*86e0*/  FADD.FTZ R11, R11, R8 ;  /* 0x000000080b0b7221 */ /* 0x002fc40000010000 */
[----:B------:R-:W1:Y:S01]  /*86f0*/  S2R R8, SR_TID.X ;  /* 0x0000000000087919 */ /* 0x000e620000002100 */
[----:B---3--:R-:W-:Y:S02]  /*8700*/  FADD.FTZ R9, R9, R5 ;  /* 0x0000000509097221 */ /* 0x008fe40000010000 */
[----:B----4-:R-:W-:-:S03]  /*8710*/  FADD.FTZ R7, R7, R4 ;  /* 0x0000000407077221 */ /* 0x010fc60000010000 */
[----:B------:R-:W3:Y:S01]  /*8720*/  SHFL.BFLY PT, R3, R9, 0x1, 0x1f ;  /* 0x0c201f0009037f89 */ /* 0x000ee200000e0000 */
[----:B--2---:R-:W-:-:S03]  /*8730*/  FADD.FTZ R6, R6, R0 ;  /* 0x0000000006067221 */ /* 0x004fc60000010000 */
[----:B------:R-:W2:Y:S04]  /*8740*/  SHFL.BFLY PT, R4, R7, 0x1, 0x1f ;  /* 0x0c201f0007047f89 */ /* 0x000ea800000e0000 */
[----:B------:R-:W4:Y:S04]  /*8750*/  SHFL.BFLY PT, R0, R11, 0x1, 0x1f ;  /* 0x0c201f000b007f89 */ /* 0x000f2800000e0000 */
[----:B------:R-:W5:Y:S01]  /*8760*/  SHFL.BFLY PT, R5, R6, 0x1, 0x1f ;  /* 0x0c201f0006057f89 */ /* 0x000f6200000e0000 */
[----:B-1----:R-:W-:-:S04]  /*8770*/  SHF.R.S32.HI R65, RZ, 0x1f, R8 ;  /* 0x0000001fff417819 */ /* 0x002fc80000011408 */
[CC--:B------:R-:W-:Y:S02]  /*8780*/  LEA.HI R31, R65.reuse, R8.reuse, RZ, 0x2 ;  /* 0x00000008411f7211 */ /* 0x0c0fe400078f10ff */
[-C--:B------:R-:W-:Y:S01]  /*8790*/  LEA.HI R65, R65, R8.reuse, RZ, 0x5 ;  /* 0x0000000841417211 */ /* 0x080fe200078f28ff */
[----:B---3--:R-:W-:Y:S01]  /*87a0*/  FADD.FTZ R9, R9, R3 ;  /* 0x0000000309097221 */ /* 0x008fe20000010000 */
[----:B------:R-:W-:Y:S02]  /*87b0*/  SHF.R.S32.HI R3, RZ, 0x1f, R10 ;  /* 0x0000001fff037819 */ /* 0x000fe4000001140a */
[----:B------:R-:W-:Y:S01]  /*87c0*/  LOP3.LUT R15, R31, 0xfffffffc, RZ, 0xc0, !PT ;  /* 0xfffffffc1f0f7812 */ /* 0x000fe200078ec0ff */
[----:B--2---:R-:W-:Y:S01]  /*87d0*/  FADD.FTZ R7, R7, R4 ;  /* 0x0000000407077221 */ /* 0x004fe20000010000 */
[----:B------:R-:W-:Y:S01]  /*87e0*/  FSETP.NE.FTZ.AND P4, PT, R9, RZ, PT ;  /* 0x000000ff0900720b */ /* 0x000fe20003f95000 */
[----:B------:R-:W-:Y:S01]  /*87f0*/  IMAD R16, R3, c[0x0][0x490], RZ ;  /* 0x0001240003107a24 */ /* 0x000fe200078e02ff */
[----:B------:R-:W-:Y:S01]  /*8800*/  MOV R4, RZ ;  /* 0x000000ff00047202 */ /* 0x000fe20000000f00 */
[----:B----4-:R-:W-:Y:S01]  /*8810*/  FADD.FTZ R11, R11, R0 ;  /* 0x000000000b0b7221 */ /* 0x010fe20000010000 */
[----:B------:R-:W-:Y:S01]  /*8820*/  MOV R0, RZ ;  /* 0x000000ff00007202 */ /* 0x000fe20000000f00 */
[----:B------:R-:W-:Y:S01]  /*8830*/  IMAD R12, R3, c[0x0][0x3e8], RZ ;  /* 0x0000fa00030c7a24 */ /* 0x000fe200078e02ff */
[----:B------:R-:W-:Y:S01]  /*8840*/  IADD3 R15, -R15, R8, RZ ;  /* 0x000000080f0f7210 */ /* 0x000fe20007ffe1ff */
[----:B------:R-:W-:Y:S01]  /*8850*/  @P0 IMAD.HI.U32 R3, R22, c[0x0][0x4ec], RZ ;  /* 0x00013b0016030a27 */ /* 0x000fe200078e00ff */
[----:B------:R-:W-:-:S02]  /*8860*/  FSETP.NE.FTZ.AND P5, PT, R11, RZ, PT ;  /* 0x000000ff0b00720b */ /* 0x000fc40003fb5000 */
[----:B------:R-:W-:Y:S01]  /*8870*/  FSETP.NE.FTZ.AND P2, PT, R7, RZ, PT ;  /* 0x000000ff0700720b */ /* 0x000fe20003f55000 */
[----:B------:R-:W-:Y:S01]  /*8880*/  IMAD R16, R10, c[0x0][0x494], R16 ;  /* 0x000125000a107a24 */ /* 0x000fe200078e0210 */
[----:B------:R-:W-:Y:S01]  /*8890*/  @P0 SHF.R.U32.HI R14, RZ, c[0x0][0x4f0], R3 ;  /* 0x00013c00ff0e0a19 */ /* 0x000fe20000011603 */
[----:B------:R-:W1:Y:S01]  /*88a0*/  @P4 MUFU.RCP R4, R9 ;  /* 0x0000000900044308 */ /* 0x000e620000001000 */
[----:B-----5:R-:W-:Y:S01]  /*88b0*/  FADD.FTZ R6, R6, R5 ;  /* 0x0000000506067221 */ /* 0x020fe20000010000 */
[----:B------:R-:W-:Y:S01]  /*88c0*/  LOP3.LUT R5, R65, 0xffffffe0, RZ, 0xc0, !PT ;  /* 0xffffffe041057812 */ /* 0x000fe200078ec0ff */
[----:B------:R-:W-:Y:S01]  /*88d0*/  IMAD R12, R10, c[0x0][0x3ec], R12 ;  /* 0x0000fb000a0c7a24 */ /* 0x000fe200078e020c */
[----:B------:R-:W-:Y:S01]  /*88e0*/  IADD3 R17, R19, R16, RZ ;  /* 0x0000001013117210 */ /* 0x000fe20007ffe0ff */
[----:B------:R-:W-:-:S03]  /*88f0*/  IMAD.MOV R3, RZ, RZ, -R14 ;  /* 0x000000ffff037224 */ /* 0x000fc600078e0a0e */
[----:B------:R-:W2:Y:S01]  /*8900*/  @P5 MUFU.RCP R0, R11 ;  /* 0x0000000b00005308 */ /* 0x000ea20000001000 */
[----:B------:R-:W-:Y:S01]  /*8910*/  IMAD R63, R3, c[0x0][0x4e8], R22 ;  /* 0x00013a00033f7a24 */ /* 0x000fe200078e0216 */
[----:B------:R-:W-:Y:S02]  /*8920*/  MOV R3, RZ ;  /* 0x000000ff00037202 */ /* 0x000fe40000000f00 */
[----:B------:R-:W-:Y:S02]  /*8930*/  FSETP.NE.FTZ.AND P1, PT, R6, RZ, PT ;  /* 0x000000ff0600720b */ /* 0x000fe40003f35000 */
[----:B------:R-:W-:Y:S01]  /*8940*/  IADD3 R13, R21, R12, RZ ;  /* 0x0000000c150d7210 */ /* 0x000fe20007ffe0ff */
[C---:B-1----:R-:W-:Y:S01]  /*8950*/  FMUL.FTZ R115, R4.reuse, R115 ;  /* 0x0000007304737220 */ /* 0x042fe20000410000 */
[----:B------:R-:W-:Y:S01]  /*8960*/  MOV R12, R20 ;  /* 0x00000014000c7202 */ /* 0x000fe20000000f00 */
[C---:B------:R-:W-:Y:S01]  /*8970*/  FMUL.FTZ R114, R4.reuse, R114 ;  /* 0x0000007204727220 */ /* 0x040fe20000410000 */
[----:B------:R-:W-:Y:S01]  /*8980*/  MOV R16, R18 ;  /* 0x0000001200107202 */ /* 0x000fe20000000f00 */
[C---:B------:R-:W-:Y:S01]  /*8990*/  FMUL.FTZ R123, R4.reuse, R123 ;  /* 0x0000007b047b7220 */ /* 0x040fe20000410000 */
[----:B------:R-:W-:Y:S01]  /*89a0*/  IADD3 R5, -R5, R8, RZ ;  /* 0x0000000805057210 */ /* 0x000fe20007ffe1ff */
[----:B------:R-:W-:-:S02]  /*89b0*/  FMUL.FTZ R46, R4, R122 ;  /* 0x0000007a042e7220 */ /* 0x000fc40000410000 */
[C---:B------:R-:W-:Y:S02]  /*89c0*/  FMUL.FTZ R127, R4.reuse, R127 ;  /* 0x0000007f047f7220 */ /* 0x040fe40000410000 */
[C---:B------:R-:W-:Y:S02]  /*89d0*/  FMUL.FTZ R52, R4.reuse, R126 ;  /* 0x0000007e04347220 */ /* 0x040fe40000410000 */
[C---:B------:R-:W-:Y:S02]  /*89e0*/  FMUL.FTZ R139, R4.reuse, R139 ;  /* 0x0000008b048b7220 */ /* 0x040fe40000410000 */
[C---:B------:R-:W-:Y:S02]  /*89f0*/  FMUL.FTZ R49, R4.reuse, R138 ;  /* 0x0000008a04317220 */ /* 0x040fe40000410000 */
[C---:B------:R-:W-:Y:S02]  /*8a00*/  FMUL.FTZ R143, R4.reuse, R143 ;  /* 0x0000008f048f7220 */ /* 0x040fe40000410000 */
        /* <DEDUP_REMOVED lines=14> */
[----:B------:R-:W-:Y:S01]  /*8af0*/  FMUL.FTZ R30, R4, R98 ;  /* 0x00000062041e7220 */ /* 0x000fe20000410000 */
[----:B------:R-:W1:Y:S01]  /*8b00*/  @P2 MUFU.RCP R3, R7 ;  /* 0x0000000700032308 */ /* 0x000e620000001000 */
[----:B------:R-:W3:Y:S01]  /*8b10*/  S2R R4, SR_CTAID.Z ;  /* 0x0000000000047919 */ /* 0x000ee20000002700 */
[C---:B--2---:R-:W-:Y:S01]  /*8b20*/  FMUL.FTZ R113, R0.reuse, R113 ;  /* 0x0000007100717220 */ /* 0x044fe20000410000 */
[----:B------:R-:W-:Y:S01]  /*8b30*/  LOP3.LUT P3, RZ, R5, 0x3, RZ, 0xc0, !PT ;  /* 0x0000000305ff7812 */ /* 0x000fe2000786c0ff */
        /* <DEDUP_REMOVED lines=23> */
[----:B------:R-:W-:-:S06]  /*8cb0*/  MOV R0, RZ ;  /* 0x000000ff00007202 */ /* 0x000fcc0000000f00 */
[----:B------:R-:W2:Y:S01]  /*8cc0*/  @P1 MUFU.RCP R0, R6 ;  /* 0x0000000600001308 */ /* 0x000ea20000001000 */
[C---:B-1----:R-:W-:Y:S02]  /*8cd0*/  FMUL.FTZ R109, R3.reuse, R109 ;  /* 0x0000006d036d7220 */ /* 0x042fe40000410000 */
[C---:B------:R-:W-:Y:S02]  /*8ce0*/  FMUL.FTZ R54, R3.reuse, R108 ;  /* 0x0000006c03367220 */ /* 0x040fe40000410000 */
[----:B------:R-:W-:-:S03]  /*8cf0*/  FMUL.FTZ R117, R3, R117 ;  /* 0x0000007503757220 */ /* 0x000fc60000410000 */
[----:B------:R-:W1:Y:S01]  /*8d00*/  @P2 MUFU.LG2 R7, R7 ;  /* 0x0000000700072308 */ /* 0x000e620000000c00 */
        /* <DEDUP_REMOVED lines=20> */
[----:B------:R-:W-:Y:S01]  /*8e50*/  FMUL.FTZ R29, R3, R92 ;  /* 0x0000005c031d7220 */ /* 0x000fe20000410000 */
[----:B---3--:R-:W-:Y:S01]  /*8e60*/  SHF.R.S32.HI R3, RZ, 0x1f, R4 ;  /* 0x0000001fff037819 */ /* 0x008fe20000011404 */
[C---:B--2---:R-:W-:Y:S02]  /*8e70*/  FMUL.FTZ R111, R0.reuse, R111 ;  /* 0x0000006f006f7220 */ /* 0x044fe40000410000 */
[----:B------:R-:W-:Y:S02]  /*8e80*/  FMUL.FTZ R110, R0, R110 ;  /* 0x0000006e006e7220 */ /* 0x000fe40000410000 */
[----:B------:R-:W-:-:S02]  /*8e90*/  IMAD R64, R3, c[0x0][0x498], RZ ;  /* 0x0001260003407a24 */ /* 0x000fc400078e02ff */
[----:B------:R-:W-:Y:S01]  /*8ea0*/  IMAD R60, R3, c[0x0][0x3f0], RZ ;  /* 0x0000fc00033c7a24 */ /* 0x000fe200078e02ff */
[----:B------:R-:W-:Y:S01]  /*8eb0*/  @P4 MOV R3, 0x3f317218 ;  /* 0x3f31721800034802 */ /* 0x000fe20000000f00 */
        /* <DEDUP_REMOVED lines=21> */
[----:B------:R-:W-:Y:S01]  /*9010*/  FMUL.FTZ R28, R0, R94 ;  /* 0x0000005e001c7220 */ /* 0x000fe20000410000 */
[----:B------:R-:W-:Y:S01]  /*9020*/  @P2 MOV R0, 0x3f317218 ;  /* 0x3f31721800002802 */ /* 0x000fe20000000f00 */
[----:B------:R-:W-:-:S02]  /*9030*/  @P4 FMUL.FTZ R5, R3, c[0x0][0x2d0] ;  /* 0x0000b40003054a20 */ /* 0x000fc40000410000 */
[----:B-1----:R-:W-:Y:S02]  /*9040*/  @P2 FMUL.FTZ R7, R7, 0.69314718246459960938 ;  /* 0x3f31721807072820 */ /* 0x002fe40000410000 */
[----:B------:R-:W-:-:S04]  /*9050*/  @P2 FMUL.FTZ R3, R0, c[0x0][0x2d0] ;  /* 0x0000b40000032a20 */ /* 0x000fc80000410000 */
[----:B------:R-:W-:Y:S01]  /*9060*/  @P2 FFMA.FTZ R62, R3, R103, R7 ;  /* 0x00000067033e2223 */ /* 0x000fe20000010007 */
[----:B------:R-:W-:Y:S02]  /*9070*/  SHF.R.S32.HI R7, RZ, 0x2, R67 ;  /* 0x00000002ff077819 */ /* 0x000fe40000011443 */
[----:B------:R-:W2:Y:S01]  /*9080*/  LDL.LU R67, [R1+0x44] ;  /* 0x0000440001437983 */ /* 0x000ea20000300800 */
[----:B------:R-:W-:-:S03]  /*9090*/  F2FP.PACK_AB R24, R69, R24 ;  /* 0x000000184518723e */ /* 0x000fc600000000ff */
[----:B------:R-:W3:Y:S01]  /*90a0*/  LDL R69, [R1+0x40] ;  /* 0x0000400001457983 */ /* 0x000ee20000100800 */
[----:B------:R-:W1:Y:S01]  /*90b0*/  @P1 MUFU.LG2 R6, R6 ;  /* 0x0000000600061308 */ /* 0x000e620000000c00 */
[C---:B------:R-:W-:Y:S02]  /*90c0*/  IMAD R64, R4.reuse, c[0x0][0x49c], R64 ;  /* 0x0001270004407a24 */ /* 0x040fe400078e0240 */
[C---:B------:R-:W-:Y:S02]  /*90d0*/  IMAD R60, R4.reuse, c[0x0][0x3f4], R60 ;  /* 0x0000fd00043c7a24 */ /* 0x040fe400078e023c */
[----:B------:R-:W-:-:S04]  /*90e0*/  IMAD.WIDE.U32 R56, R4, c[0x0][0x498], R16 ;  /* 0x0001260004387a25 */ /* 0x000fc800078e0010 */
[----:B------:R-:W-:Y:S01]  /*90f0*/  IMAD.WIDE.U32 R12, R4, c[0x0][0x3f0], R12 ;  /* 0x0000fc00040c7a25 */ /* 0x000fe200078e000c */
[----:B------:R-:W-:-:S03]  /*9100*/  @P5 MOV R4, 0x3f317218 ;  /* 0x3f31721800045802 */ /* 0x000fc60000000f00 */
[----:B------:R-:W-:Y:S02]  /*9110*/  @P1 IMAD.MOV.U32 R8, RZ, RZ, 0x3f317218 ;  /* 0x3f317218ff081424 */ /* 0x000fe400078e00ff */
[----:B------:R-:W-:Y:S02]  /*9120*/  @P5 FMUL.FTZ R10, R4, c[0x0][0x2d0] ;  /* 0x0000b400040a5a20 */ /* 0x000fe40000410000 */
[----:B-1----:R-:W-:Y:S02]  /*9130*/  @P1 FMUL.FTZ R4, R6, 0.69314718246459960938 ;  /* 0x3f31721806041820 */ /* 0x002fe40000410000 */
[----:B------:R-:W-:-:S04]  /*9140*/  @P1 FMUL.FTZ R0, R8, c[0x0][0x2d0] ;  /* 0x0000b40008001a20 */ /* 0x000fc80000410000 */
[----:B------:R-:W-:Y:S01]  /*9150*/  @P1 FFMA.FTZ R61, R0, R2, R4 ;  /* 0x00000002003d1223 */ /* 0x000fe20000010004 */
[----:B------:R-:W-:Y:S01]  /*9160*/  SHF.R.S32.HI R2, RZ, 0x2, R31 ;  /* 0x00000002ff027819 */ /* 0x000fe2000001141f */
[----:B------:R-:W1:Y:S03]  /*9170*/  @P4 MUFU.LG2 R9, R9 ;  /* 0x0000000900094308 */ /* 0x000e660000000c00 */
[----:B------:R-:W-:Y:S02]  /*9180*/  SHF.R.S32.HI R3, RZ, 0x1f, R2 ;  /* 0x0000001fff037819 */ /* 0x000fe40000011402 */
[----:B------:R-:W-:Y:S02]  /*9190*/  SHF.R.S32.HI R0, RZ, 0x5, R65 ;  /* 0x00000005ff007819 */ /* 0x000fe40000011441 */
[----:B------:R-:W-:Y:S02]  /*91a0*/  LEA.HI R3, R3, R2, RZ, 0x3 ;  /* 0x0000000203037211 */ /* 0x000fe400078f18ff */
[----:B------:R-:W-:-:S02]  /*91b0*/  SHF.R.S32.HI R4, RZ, 0x1f, R0 ;  /* 0x0000001fff047819 */ /* 0x000fc40000011400 */
[----:B------:R-:W-:Y:S01]  /*91c0*/  LOP3.LUT R3, R3, 0xfffffff8, RZ, 0xc0, !PT ;  /* 0xfffffff803037812 */ /* 0x000fe200078ec0ff */
[----:B------:R-:W4:Y:S01]  /*91d0*/  @P5 MUFU.LG2 R11, R11 ;  /* 0x0000000b000b5308 */ /* 0x000f220000000c00 */
[----:B------:R-:W5:Y:S02]  /*91e0*/  S2R R65, SR_CTAID.X ;  /* 0x0000000000417919 */ /* 0x000f640000002500 */
[----:B------:R-:W-:Y:S02]  /*91f0*/  IADD3 R8, R2, -R3, RZ ;  /* 0x8000000302087210 */ /* 0x000fe40007ffe0ff */
[----:B------:R-:W-:Y:S02]  /*9200*/  LEA.HI R3, R4, R0, RZ, 0x2 ;  /* 0x0000000004037211 */ /* 0x000fe400078f10ff */
[----:B------:R-:W-:Y:S01]  /*9210*/  LEA.HI R2, R15, R15, RZ, 0x1 ;  /* 0x0000000f0f027211 */ /* 0x000fe200078f08ff */
[----:B-1----:R-:W-:Y:S01]  /*9220*/  @P4 FMUL.FTZ R9, R9, 0.69314718246459960938 ;  /* 0x3f31721809094820 */ /* 0x002fe20000410000 */
[----:B------:R-:W-:-:S02]  /*9230*/  LOP3.LUT R4, R3, 0xffffffc, RZ, 0xc0, !PT ;  /* 0x0ffffffc03047812 */ /* 0x000fc400078ec0ff */
[C---:B------:R-:W-:Y:S02]  /*9240*/  LOP3.LUT R3, R2.reuse, 0x1ffffffe, RZ, 0xc0, !PT ;  /* 0x1ffffffe02037812 */ /* 0x040fe400078ec0ff */
[----:B------:R-:W-:Y:S01]  /*9250*/  SHF.L.U32 R2, R2, 0x5, RZ ;  /* 0x0000000502027819 */ /* 0x000fe200000006ff */
[----:B------:R-:W-:Y:S01]  /*9260*/  @P4 FFMA.FTZ R58, R5, R104, R9 ;  /* 0x00000068053a4223 */ /* 0x000fe20000010009 */
[----:B------:R-:W-:Y:S02]  /*9270*/  IADD3 R4, R0, -R4, RZ ;  /* 0x8000000400047210 */ /* 0x000fe40007ffe0ff */
[----:B------:R-:W-:Y:S02]  /*9280*/  SHF.R.S32.HI R5, RZ, 0x1f, R14 ;  /* 0x0000001fff057819 */ /* 0x000fe4000001140e */
[----:B------:R-:W-:Y:S02]  /*9290*/  IADD3 R6, R15, -R3, RZ ;  /* 0x800000030f067210 */ /* 0x000fe40007ffe0ff */
[----:B------:R-:W-:Y:S01]  /*92a0*/  LOP3.LUT R2, R2, 0xffffffc0, RZ, 0xc0, !PT ;  /* 0xffffffc002027812 */ /* 0x000fe200078ec0ff */
[----:B------:R-:W-:Y:S01]  /*92b0*/  IMAD R7, R4, 0x10, R7 ;  /* 0x0000001004077824 */ /* 0x000fe200078e0207 */
[----:B------:R-:W-:Y:S01]  /*92c0*/  LEA R9, R0, R15, 0x8 ;  /* 0x0000000f00097211 */ /* 0x000fe200078e40ff */
[----:B----4-:R-:W-:Y:S01]  /*92d0*/  @P5 FMUL.FTZ R11, R11, 0.69314718246459960938 ;  /* 0x3f3172180b0b5820 */ /* 0x010fe20000410000 */
[----:B------:R-:W-:Y:S01]  /*92e0*/  LEA R6, R6, R2, 0x3 ;  /* 0x0000000206067211 */ /* 0x000fe200078e18ff */
[----:B------:R-:W-:Y:S01]  /*92f0*/  IMAD R4, R5, c[0x0][0x3e0], RZ ;  /* 0x0000f80005047a24 */ /* 0x000fe200078e02ff */
[----:B------:R-:W-:-:S02]  /*9300*/  IADD3 R3, R13, R60, RZ ;  /* 0x0000003c0d037210 */ /* 0x000fc40007ffe0ff */
[----:B------:R-:W-:Y:S02]  /*9310*/  MOV R2, R12 ;  /* 0x0000000c00027202 */ /* 0x000fe40000000f00 */
[----:B------:R-:W-:Y:S01]  /*9320*/  LEA.HI R0, R8, R8, RZ, 0x1 ;  /* 0x0000000808007211 */ /* 0x000fe200078f08ff */
[----:B------:R-:W-:Y:S02]  /*9330*/  @P5 FFMA.FTZ R59, R10, R105, R11 ;  /* 0x000000690a3b5223 */ /* 0x000fe4000001000b */
[----:B------:R-:W-:Y:S01]  /*9340*/  IMAD R12, R14, c[0x0][0x3e4], R4 ;  /* 0x0000f9000e0c7a24 */ /* 0x000fe200078e0204 */
[----:B------:R-:W-:Y:S01]  /*9350*/  LOP3.LUT R4, R0, 0x3fffffe, RZ, 0xc0, !PT ;  /* 0x03fffffe00047812 */ /* 0x000fe200078ec0ff */
[----:B------:R-:W-:Y:S01]  /*9360*/  IMAD.WIDE.U32 R10, R14, c[0x0][0x3e0], R2 ;  /* 0x0000f8000e0a7a25 */ /* 0x000fe200078e0002 */
[----:B------:R-:W-:Y:S02]  /*9370*/  IADD3 R2, R7, R6, RZ ;  /* 0x0000000607027210 */ /* 0x000fe40007ffe0ff */
[----:B------:R-:W-:-:S02]  /*9380*/  IADD3 R4, R8, -R4, RZ ;  /* 0x8000000408047210 */ /* 0x000fc40007ffe0ff */
[C---:B-----5:R-:W-:Y:S02]  /*9390*/  LEA R8, R65.reuse, R2, 0x7 ;  /* 0x0000000241087211 */ /* 0x060fe400078e38ff */
[----:B------:R-:W-:Y:S02]  /*93a0*/  SHF.R.S32.HI R5, RZ, 0x1, R0 ;  /* 0x00000001ff057819 */ /* 0x000fe40000011400 */
[----:B------:R-:W-:Y:S01]  /*93b0*/  LEA R0, R65, R7, 0x7 ;  /* 0x0000000741007211 */ /* 0x000fe200078e38ff */
[----:B------:R-:W-:Y:S01]  /*93c0*/  @P0 IMAD.HI.U32 R7, R8, c[0x0][0x4ec], RZ ;  /* 0x00013b0008070a27 */ /* 0x000fe200078e00ff */
[C---:B------:R-:W-:Y:S02]  /*93d0*/  SHF.L.U32 R2, R5.reuse, 0x6, RZ ;  /* 0x0000000605027819 */ /* 0x040fe400000006ff */
[----:B------:R-:W-:Y:S01]  /*93e0*/  LOP3.LUT R3, R5, 0x1, RZ, 0xc0, !PT ;  /* 0x0000000105037812 */ /* 0x000fe200078ec0ff */
[----:B------:R-:W-:Y:S01]  /*93f0*/  IMAD R65, R66, c[0x0][0x388], RZ ;  /* 0x0000e20042417a24 */ /* 0x000fe200078e02ff */
[----:B------:R-:W-:Y:S01]  /*9400*/  IADD3 R6, R0, 0x8, RZ ;  /* 0x0000000800067810 */ /* 0x000fe20007ffe0ff */
[----:B------:R-:W-:Y:S01]  /*9410*/  IMAD R9, R4, 0x10, R9 ;  /* 0x0000001004097824 */ /* 0x000fe200078e0209 */
[----:B------:R-:W-:-:S02]  /*9420*/  MOV R4, R8 ;  /* 0x0000000800047202 */ /* 0x000fc40000000f00 */
[----:B------:R-:W-:Y:S02]  /*9430*/  @P0 SHF.R.U32.HI R4, RZ, c[0x0][0x4f0], R7 ;  /* 0x00013c00ff040a19 */ /* 0x000fe40000011607 */
[----:B------:R-:W-:Y:S02]  /*9440*/  LOP3.LUT R2, R2, 0xc0, RZ, 0xc0, !PT ;  /* 0x000000c002027812 */ /* 0x000fe400078ec0ff */
[----:B------:R-:W-:Y:S02]  /*9450*/  ISETP.NE.U32.AND P2, PT, R3, 0x1, PT ;  /* 0x000000010300780c */ /* 0x000fe40003f45070 */
[-C--:B------:R-:W-:Y:S02]  /*9460*/  ISETP.GE.OR P5, PT, R6, R65.reuse, P3 ;  /* 0x000000410600720c */ /* 0x080fe40001fa6670 */
[C---:B------:R-:W-:Y:S02]  /*9470*/  IADD3 R3, R0.reuse, 0x40, RZ ;  /* 0x0000004000037810 */ /* 0x040fe40007ffe0ff */
[----:B------:R-:W-:-:S02]  /*9480*/  ISETP.GE.OR P6, PT, R0, R65, P3 ;  /* 0x000000410000720c */ /* 0x000fc40001fc6670 */
[----:B------:R-:W-:Y:S02]  /*9490*/  IADD3 R6, R0, 0x48, RZ ;  /* 0x0000004800067810 */ /* 0x000fe40007ffe0ff */
[----:B------:R-:W-:Y:S02]  /*94a0*/  LOP3.LUT P1, RZ, R5, 0x2, RZ, 0xc0, !PT ;  /* 0x0000000205ff7812 */ /* 0x000fe4000782c0ff */
[----:B------:R-:W-:Y:S02]  /*94b0*/  IADD3 R0, -R4, RZ, RZ ;  /* 0x000000ff04007210 */ /* 0x000fe40007ffe1ff */
[----:B------:R-:W-:Y:S02]  /*94c0*/  LEA.HI R5, R2, R2, RZ, 0x1d ;  /* 0x0000000202057211 */ /* 0x000fe400078fe8ff */
[----:B------:R-:W-:Y:S02]  /*94d0*/  ISETP.GE.OR P4, PT, R3, R65, P3 ;  /* 0x000000410300720c */ /* 0x000fe40001f86670 */
[----:B------:R-:W-:-:S02]  /*94e0*/  IADD3 R3, R11, R12, RZ ;  /* 0x0000000c0b037210 */ /* 0x000fc40007ffe0ff */
[----:B------:R-:W-:Y:S01]  /*94f0*/  ISETP.GE.OR P3, PT, R6, R65, P3 ;  /* 0x000000410600720c */ /* 0x000fe20001f66670 */
[----:B------:R-:W-:Y:S01]  /*9500*/  IMAD R6, R0, c[0x0][0x4e8], R8 ;  /* 0x00013a0000067a24 */ /* 0x000fe200078e0208 */
[----:B------:R-:W-:Y:S02]  /*9510*/  MOV R2, R10 ;  /* 0x0000000a00027202 */ /* 0x000fe40000000f00 */
[----:B------:R-:W-:Y:S02]  /*9520*/  SHF.R.S32.HI R7, RZ, 0x1f, R63 ;  /* 0x0000001fff077819 */ /* 0x000fe4000001143f */
[----:B------:R-:W-:Y:S01]  /*9530*/  LEA R9, R9, R5, 0x1 ;  /* 0x0000000509097211 */ /* 0x000fe200078e08ff */
[----:B------:R-:W-:Y:S01]  /*9540*/  IMAD.WIDE.U32 R14, R63, c[0x0][0x3d8], R2 ;  /* 0x0000f6003f0e7a25 */ /* 0x000fe200078e0002 */
[----:B------:R-:W-:Y:S02]  /*9550*/  SHF.R.S32.HI R5, RZ, 0x1f, R4 ;  /* 0x0000001fff057819 */ /* 0x000fe40000011404 */
[----:B------:R-:W-:Y:S01]  /*9560*/  IADD3 R4, P0, R4, R56, RZ ;  /* 0x0000003804047210 */ /* 0x000fe20007f1e0ff */
[----:B------:R-:W-:Y:S01]  /*9570*/  IMAD R7, R7, c[0x0][0x3d8], RZ ;  /* 0x0000f60007077a24 */ /* 0x000fe200078e02ff */
[----:B------:R-:W-:Y:S01]  /*9580*/  SHF.R.S32.HI R3, RZ, 0x1f, R6 ;  /* 0x0000001fff037819 */ /* 0x000fe20000011406 */
[----:B------:R-:W-:Y:S01]  /*9590*/  IMAD.SHL.U32 R0, R9, 0x2, RZ ;  /* 0x0000000209007824 */ /* 0x000fe200078e00ff */
[----:B------:R-:W-:Y:S01]  /*95a0*/  IADD3.X R5, R5, R57, R64, P0, !PT ;  /* 0x0000003905057210 */ /* 0x000fe200007fe440 */
[----:B------:R-:W-:-:S02]  /*95b0*/  IMAD R60, R63, c[0x0][0x3dc], R7 ;  /* 0x0000f7003f3c7a24 */ /* 0x000fc400078e0207 */
[----:B------:R-:W-:Y:S01]  /*95c0*/  IMAD R3, R3, c[0x0][0x488], RZ ;  /* 0x0001220003037a24 */ /* 0x000fe200078e02ff */
[----:B------:R-:W-:Y:S01]  /*95d0*/  IADD3 R7, R0, 0x80, RZ ;  /* 0x0000008000077810 */ /* 0x000fe20007ffe0ff */
[----:B------:R-:W-:Y:S01]  /*95e0*/  IMAD.WIDE.U32 R4, R6, c[0x0][0x488], R4 ;  /* 0x0001220006047a25 */ /* 0x000fe200078e0004 */
[----:B------:R-:W-:Y:S02]  /*95f0*/  IADD3 R2, R0, 0x70, RZ ;  /* 0x0000007000027810 */ /* 0x000fe40007ffe0ff */
[----:B------:R-:W-:Y:S01]  /*9600*/  @P2 IADD3 R2, R7, 0x10, RZ ;  /* 0x0000001007022810 */ /* 0x000fe20007ffe0ff */
[----:B------:R-:W-:Y:S01]  /*9610*/  IMAD R3, R6, c[0x0][0x48c], R3 ;  /* 0x0001230006037a24 */ /* 0x000fe200078e0203 */
[----:B------:R-:W-:Y:S02]  /*9620*/  MOV R7, 0x20 ;  /* 0x0000002000077802 */ /* 0x000fe40000000f00 */
[----:B------:R-:W-:Y:S02]  /*9630*/  F2FP.PACK_AB R17, R113, R112 ;  /* 0x000000707111723e */ /* 0x000fe400000000ff */
[----:B------:R-:W-:-:S02]  /*9640*/  F2FP.PACK_AB R16, R115, R114 ;  /* 0x000000727310723e */ /* 0x000fc400000000ff */
[----:B------:R-:W-:Y:S02]  /*9650*/  SEL R7, R7, 0xffffffe0, !P1 ;  /* 0xffffffe007077807 */ /* 0x000fe40004800000 */
[----:B------:R-:W-:Y:S02]  /*9660*/  LEA R6, P0, R4, c[0x0][0x450], 0x2 ;  /* 0x0001140004067a11 */ /* 0x000fe400078010ff */
[----:B------:R-:W-:Y:S02]  /*9670*/  IADD3 R5, R5, R3, RZ ;  /* 0x0000000305057210 */ /* 0x000fe40007ffe0ff */
[----:B------:R-:W-:Y:S02]  /*9680*/  F2FP.PACK_AB R47, R121, R47 ;  /* 0x0000002f792f723e */ /* 0x000fe400000000ff */
[----:B------:R-:W-:Y:S02]  /*9690*/  F2FP.PACK_AB R46, R123, R46 ;  /* 0x0000002e7b2e723e */ /* 0x000fe400000000ff */
[----:B------:R-:W-:-:S02]  /*96a0*/  F2FP.PACK_AB R54, R109, R54 ;  /* 0x000000366d36723e */ /* 0x000fc400000000ff */
[----:B------:R-:W-:Y:S02]  /*96b0*/  F2FP.PACK_AB R110, R111, R110 ;  /* 0x0000006e6f6e723e */ /* 0x000fe400000000ff */
[----:B------:R-:W-:Y:S02]  /*96c0*/  F2FP.PACK_AB R55, R117, R55 ;  /* 0x000000377537723e */ /* 0x000fe400000000ff */
[----:B------:R-:W-:Y:S01]  /*96d0*/  F2FP.PACK_AB R118, R119, R118 ;  /* 0x000000767776723e */ /* 0x000fe200000000ff */
[----:B------:R-:W-:Y:S01]  /*96e0*/  STS [R0+0x80], R17 ;  /* 0x0000801100007388 */ /* 0x000fe20000000800 */
[----:B------:R-:W-:Y:S02]  /*96f0*/  F2FP.PACK_AB R53, R125, R53 ;  /* 0x000000357d35723e */ /* 0x000fe400000000ff */
[----:B------:R-:W-:Y:S01]  /*9700*/  F2FP.PACK_AB R52, R127, R52 ;  /* 0x000000347f34723e */ /* 0x000fe200000000ff */
[----:B------:R-:W-:Y:S01]  /*9710*/  STS [R0+0x280], R16 ;  /* 0x0002801000007388 */ /* 0x000fe20000000800 */
[----:B------:R-:W-:-:S02]  /*9720*/  IADD3 R3, R0, R7, RZ ;  /* 0x0000000700037210 */ /* 0x000fc40007ffe0ff */
[----:B------:R-:W-:Y:S01]  /*9730*/  LEA.HI.X R5, R4, c[0x0][0x454], R5, 0x2, P0 ;  /* 0x0001150004057a11 */ /* 0x000fe200000f1405 */
[----:B------:R-:W-:Y:S01]  /*9740*/  STS [R2], R47 ;  /* 0x0000002f02007388 */ /* 0x000fe20000000800 */
[----:B------:R-:W-:Y:S02]  /*9750*/  F2FP.PACK_AB R50, R137, R50 ;  /* 0x000000328932723e */ /* 0x000fe400000000ff */
[----:B------:R-:W-:Y:S01]  /*9760*/  F2FP.PACK_AB R49, R139, R49 ;  /* 0x000000318b31723e */ /* 0x000fe200000000ff */
[----:B------:R-:W-:Y:S01]  /*9770*/  STS [R2+0x200], R46 ;  /* 0x0002002e02007388 */ /* 0x000fe20000000800 */
[----:B------:R-:W-:Y:S02]  /*9780*/  IADD3 R4, R7, R2, RZ ;  /* 0x0000000207047210 */ /* 0x000fe40007ffe0ff */
[----:B------:R-:W-:Y:S01]  /*9790*/  F2FP.PACK_AB R51, R129, R51 ;  /* 0x000000338133723e */ /* 0x000fe200000000ff */
[----:B------:R-:W-:Y:S01]  /*97a0*/  STS [R0+0x1080], R54 ;  /* 0x0010803600007388 */ /* 0x000fe20000000800 */
[----:B------:R-:W-:-:S02]  /*97b0*/  F2FP.PACK_AB R130, R131, R130 ;  /* 0x000000828382723e */ /* 0x000fc400000000ff */
[----:B------:R-:W-:Y:S01]  /*97c0*/  F2FP.PACK_AB R48, R133, R48 ;  /* 0x000000308530723e */ /* 0x000fe200000000ff */
[----:B------:R-:W-:Y:S01]  /*97d0*/  STS [R0+0x1280], R110 ;  /* 0x0012806e00007388 */ /* 0x000fe20000000800 */
[----:B------:R-:W-:Y:S02]  /*97e0*/  F2FP.PACK_AB R134, R135, R134 ;  /* 0x000000868786723e */ /* 0x000fe400000000ff */
[----:B------:R-:W-:Y:S01]  /*97f0*/  F2FP.PACK_AB R45, R141, R45 ;  /* 0x0000002d8d2d723e */ /* 0x000fe200000000ff */
[----:B------:R-:W-:Y:S01]  /*9800*/  STS [R2+0x1000], R55 ;  /* 0x0010003702007388 */ /* 0x000fe20000000800 */
[----:B------:R-:W-:Y:S02]  /*9810*/  F2FP.PACK_AB R44, R143, R44 ;  /* 0x0000002c8f2c723e */ /* 0x000fe400000000ff */
[----:B------:R-:W-:Y:S01]  /*9820*/  F2FP.PACK_AB R27, R153, R27 ;  /* 0x0000001b991b723e */ /* 0x000fe200000000ff */
[----:B------:R-:W-:Y:S01]  /*9830*/  STS [R2+0x1200], R118 ;  /* 0x0012007602007388 */ /* 0x000fe20000000800 */
[----:B------:R-:W-:-:S02]  /*9840*/  F2FP.PACK_AB R26, R155, R26 ;  /* 0x0000001a9b1a723e */ /* 0x000fc400000000ff */
[----:B------:R-:W-:Y:S01]  /*9850*/  F2FP.PACK_AB R43, R145, R43 ;  /* 0x0000002b912b723e */ /* 0x000fe200000000ff */
[----:B------:R-:W-:Y:S01]  /*9860*/  STS [R3+0x80], R53 ;  /* 0x0000803503007388 */ /* 0x000fe20000000800 */
[----:B------:R-:W-:-:S03]  /*9870*/  F2FP.PACK_AB R146, R147, R146 ;  /* 0x000000929392723e */ /* 0x000fc600000000ff */
[----:B------:R-:W-:Y:S01]  /*9880*/  STS [R3+0x280], R52 ;  /* 0x0002803403007388 */ /* 0x000fe20000000800 */
[----:B------:R-:W-:Y:S02]  /*9890*/  F2FP.PACK_AB R25, R149, R25 ;  /* 0x000000199519723e */ /* 0x000fe400000000ff */
[----:B------:R-:W-:Y:S01]  /*98a0*/  F2FP.PACK_AB R150, R151, R150 ;  /* 0x000000969796723e */ /* 0x000fe200000000ff */
[----:B------:R-:W-:Y:S01]  /*98b0*/  STS [R4], R50 ;  /* 0x0000003204007388 */ /* 0x000fe20000000800 */
[----:B------:R-:W-:-:S03]  /*98c0*/  F2FP.PACK_AB R23, R157, R23 ;  /* 0x000000179d17723e */ /* 0x000fc600000000ff */
[----:B------:R-:W-:Y:S01]  /*98d0*/  STS [R4+0x200], R49 ;  /* 0x0002003104007388 */ /* 0x000fe20000000800 */
        /* <DEDUP_REMOVED lines=43> */
[----:B------:R-:W-:Y:S04]  /*9b90*/  STS [R0+0x4280], R42 ;  /* 0x0042802a00007388 */ /* 0x000fe80000000800 */
[----:B------:R-:W-:Y:S04]  /*9ba0*/  STS [R2+0x4000], R39 ;  /* 0x0040002702007388 */ /* 0x000fe80000000800 */
[----:B------:R-:W-:Y:S04]  /*9bb0*/  STS [R2+0x4200], R38 ;  /* 0x0042002602007388 */ /* 0x000fe80000000800 */
[----:B------:R-:W-:Y:S04]  /*9bc0*/  STS [R0+0x5080], R41 ;  /* 0x0050802900007388 */ /* 0x000fe80000000800 */
[----:B------:R2:W-:Y:S04]  /*9bd0*/  STS [R0+0x5280], R40 ;  /* 0x0052802800007388 */ /* 0x0005e80000000800 */
[----:B------:R-:W-:Y:S04]  /*9be0*/  STS [R2+0x5000], R37 ;  /* 0x0050002502007388 */ /* 0x000fe80000000800 */
        /* <DEDUP_REMOVED lines=9> */
[----:B------:R-:W-:Y:S04]  /*9c80*/  SHFL.IDX PT, R10, R6, RZ, 0x1c1f ;  /* 0x001c1fff060a7589 */ /* 0x000fe800000e0000 */
[----:B------:R-:W1:Y:S04]  /*9c90*/  SHFL.IDX PT, R11, R5, RZ, 0x1c1f ;  /* 0x001c1fff050b7589 */ /* 0x000e6800000e0000 */
[----:B------:R-:W-:Y:S06]  /*9ca0*/  BAR.SYNC.DEFER_BLOCKING 0x1, 0x80 ;  /* 0x0042000000007b1d */ /* 0x000fec0000010000 */
[----:B------:R-:W-:Y:S04]  /*9cb0*/  SHFL.IDX PT, R8, R6, 0x1, 0x1c1f ;  /* 0x003c1f0006087f89 */ /* 0x000fe800000e0000 */
[----:B------:R-:W4:Y:S04]  /*9cc0*/  SHFL.IDX PT, R9, R5, 0x1, 0x1c1f ;  /* 0x003c1f0005097f89 */ /* 0x000f2800000e0000 */
[----:B------:R-:W-:Y:S04]  /*9cd0*/  SHFL.IDX PT, R12, R6, 0x2, 0x1c1f ;  /* 0x005c1f00060c7f89 */ /* 0x000fe800000e0000 */
[----:B------:R-:W5:Y:S04]  /*9ce0*/  SHFL.IDX PT, R13, R5, 0x2, 0x1c1f ;  /* 0x005c1f00050d7f89 */ /* 0x000f6800000e0000 */
[----:B------:R-:W-:Y:S04]  /*9cf0*/  SHFL.IDX PT, R6, R6, 0x3, 0x1c1f ;  /* 0x007c1f0006067f89 */ /* 0x000fe800000e0000 */
[----:B------:R-:W3:Y:S01]  /*9d00*/  SHFL.IDX PT, R7, R5, 0x3, 0x1c1f ;  /* 0x007c1f0005077f89 */ /* 0x000ee200000e0000 */
[----:B--2---:R-:W-:-:S03]  /*9d10*/  SHF.L.U32 R0, R67, 0x1, RZ ;  /* 0x0000000143007819 */ /* 0x004fc600000006ff */
[----:B-1----:R1:W-:Y:S04]  /*9d20*/  @!P6 ST.E [R10.64], R59 ;  /* 0x0000003b0a00e985 */ /* 0x0023e8000c101910 */
[----:B----4-:R1:W-:Y:S04]  /*9d30*/  @!P5 ST.E [R8.64], R58 ;  /* 0x0000003a0800d985 */ /* 0x0103e8000c101910 */
[----:B-----5:R1:W-:Y:S04]  /*9d40*/  @!P4 ST.E [R12.64], R62 ;  /* 0x0000003e0c00c985 */ /* 0x0203e8000c101910 */
[----:B---3--:R1:W-:Y:S04]  /*9d50*/  @!P3 ST.E [R6.64], R61 ;  /* 0x0000003d0600b985 */ /* 0x0083e8000c101910 */
[----:B------:R1:W2:Y:S04]  /*9d60*/  LDS.128 R32, [R0+0x880] ;  /* 0x0008800000207984 */ /* 0x0002a80000000c00 */
[----:B------:R1:W3:Y:S04]  /*9d70*/  LDS.128 R44, [R0+0x1080] ;  /* 0x00108000002c7984 */ /* 0x0002e80000000c00 */
[----:B------:R1:W4:Y:S04]  /*9d80*/  LDS.128 R52, [R0+0x1880] ;  /* 0x0018800000347984 */ /* 0x0003280000000c00 */
[----:B------:R1:W1:Y:S04]  /*9d90*/  LDS.128 R28, [R0+0x2880] ;  /* 0x00288000001c7984 */ /* 0x0002680000000c00 */
[----:B------:R1:W1:Y:S04]  /*9da0*/  LDS.128 R40, [R0+0x3080] ;  /* 0x0030800000287984 */ /* 0x0002680000000c00 */
[----:B------:R1:W1:Y:S04]  /*9db0*/  LDS.128 R48, [R0+0x3880] ;  /* 0x0038800000307984 */ /* 0x0002680000000c00 */
[----:B------:R1:W1:Y:S04]  /*9dc0*/  LDS.128 R24, [R0+0x4880] ;  /* 0x0048800000187984 */ /* 0x0002680000000c00 */
[----:B------:R1:W1:Y:S04]  /*9dd0*/  LDS.128 R36, [R0+0x5080] ;  /* 0x0050800000247984 */ /* 0x0002680000000c00 */
[----:B------:R1:W1:Y:S01]  /*9de0*/  LDS.128 R56, [R0+0x5880] ;  /* 0x0058800000387984 */ /* 0x0002620000000c00 */
[----:B------:R-:W-:-:S02]  /*9df0*/  IADD3 R2, R15, R60, RZ ;  /* 0x0000003c0f027210 */ /* 0x000fc40007ffe0ff */
[----:B------:R-:W-:-:S04]  /*9e00*/  LEA R21, P0, R14, c[0x0][0x380], 0x1 ;  /* 0x0000e0000e157a11 */ /* 0x000fc800078008ff */
[----:B------:R-:W-:Y:S02]  /*9e10*/  LEA.HI.X R20, R14, c[0x0][0x384], R2, 0x1, P0 ;  /* 0x0000e1000e147a11 */ /* 0x000fe400000f0c02 */
[----:B------:R-:W-:Y:S01]  /*9e20*/  ISETP.GE.AND P0, PT, R69, R65, PT ;  /* 0x000000414500720c */ /* 0x000fe20003f06270 */
[----:B------:R1:W1:Y:S01]  /*9e30*/  SHFL.IDX PT, R2, R21, RZ, 0x1c1f ;  /* 0x001c1fff15027589 */ /* 0x00026200000e0000 */
[----:B------:R-:W-:Y:S03]  /*9e40*/  BSSY B0, `(.L_x_3) ;  /* 0x0000017000007945 */ /* 0x000fe60003800000 */
[----:B------:R1:W1:Y:S01]  /*9e50*/  SHFL.IDX PT, R3, R20, RZ, 0x1c1f ;  /* 0x001c1fff14037589 */ /* 0x00026200000e0000 */
[C---:B------:R-:W-:Y:S02]  /*9e60*/  IADD3 R67, R234.reuse, 0x40, RZ ;  /* 0x00000040ea437810 */ /* 0x040fe40007ffe0ff */
[----:B------:R-:W-:-:S05]  /*9e70*/  IADD3 R68, R234, 0x20, RZ ;  /* 0x00000020ea447810 */ /* 0x000fca0007ffe0ff */
[----:B------:R-:W-:Y:S05]  /*9e80*/  @P0 BRA `(.L_x_4) ;  /* 0x0000012000000947 */ /* 0x000fea0003800000 */
[----:B--234-:R-:W2:Y:S01]  /*9e90*/  LDS.128 R16, [R0+0x80] ;  /* 0x0000800000107984 */ /* 0x01cea20000000c00 */
[----:B------:R-:W-:Y:S02]  /*9ea0*/  ISETP.GE.AND P1, PT, R68, c[0x0][0x3c8], PT ;  /* 0x0000f20044007a0c */ /* 0x000fe40003f26270 */
[----:B------:R-:W-:Y:S01]  /*9eb0*/  ISETP.GE.AND P0, PT, R67, c[0x0][0x3c8], PT ;  /* 0x0000f20043007a0c */ /* 0x000fe20003f06270 */
[----:B-1----:R-:W1:Y:S01]  /*9ec0*/  LDS.128 R12, [R0+0x2080] ;  /* 0x00208000000c7984 */ /* 0x002e620000000c00 */
[----:B------:R-:W-:-:S03]  /*9ed0*/  ISETP.GE.AND P2, PT, R234, c[0x0][0x3c8], PT ;  /* 0x0000f200ea007a0c */ /* 0x000fc60003f46270 */
[----:B------:R3:W4:Y:S06]  /*9ee0*/  LDS.128 R8, [R0+0x4080] ;  /* 0x0040800000087984 */ /* 0x00072c0000000c00 */
[----:B------:R-:W-:-:S04]  /*9ef0*/  @!P1 SHF.R.S32.HI R4, RZ, 0x1f, R68 ;  /* 0x0000001fff049819 */ /* 0x000fc80000011444 */
[----:B------:R-:W-:Y:S01]  /*9f00*/  @!P1 LEA.HI R4, R4, R68, RZ, 0x3 ;  /* 0x0000004404049211 */ /* 0x000fe200078f18ff */
[----:B------:R-:W-:-:S03]  /*9f10*/  @!P2 IMAD.WIDE R6, R234, 0x2, R2 ;  /* 0x00000002ea06a825 */ /* 0x000fc600078e0202 */
[----:B------:R-:W-:-:S05]  /*9f20*/  @!P1 LOP3.LUT R4, R4, 0xfffffff8, RZ, 0xc0, !PT ;  /* 0xfffffff804049812 */ /* 0x000fca00078ec0ff */
[----:B------:R-:W-:Y:S01]  /*9f30*/  @!P1 IMAD.WIDE R4, R4, 0x2, R2 ;  /* 0x0000000204049825 */ /* 0x000fe200078e0202 */
[----:B---3--:R-:W-:-:S04]  /*9f40*/  @!P0 SHF.R.S32.HI R0, RZ, 0x1f, R67 ;  /* 0x0000001fff008819 */ /* 0x008fc80000011443 */
[----:B------:R-:W-:-:S04]  /*9f50*/  @!P0 LEA.HI R0, R0, R67, RZ, 0x3 ;  /* 0x0000004300008211 */ /* 0x000fc800078f18ff */
[----:B------:R-:W-:Y:S01]  /*9f60*/  @!P0 LOP3.LUT R0, R0, 0xfffffff8, RZ, 0xc0, !PT ;  /* 0xfffffff800008812 */ /* 0x000fe200078ec0ff */
[----:B--2---:R2:W-:Y:S04]  /*9f70*/  @!P2 ST.E.128 [R6.64], R16 ;  /* 0x000000100600a985 */ /* 0x0045e8000c101d10 */
[----:B------:R-:W-:Y:S01]  /*9f80*/  @!P0 IMAD.WIDE R2, R0, 0x2, R2 ;  /* 0x0000000200028825 */ /* 0x000fe200078e0202 */
[----:B-1----:R2:W-:Y:S04]  /*9f90*/  @!P1 ST.E.128 [R4.64], R12 ;  /* 0x0000000c04009985 */ /* 0x0025e8000c101d10 */
[----:B----4-:R2:W-:Y:S02]  /*9fa0*/  @!P0 ST.E.128 [R2.64], R8 ;  /* 0x0000000802008985 */ /* 0x0105e4000c101d10 */
.L_x_4:
[----:B--234-:R-:W-:Y:S05]  /*9fb0*/  BSYNC B0 ;  /* 0x0000000000007941 */ /* 0x01cfea0003800000 */
.L_x_3:
[----:B-1----:R-:W-:Y:S01]  /*9fc0*/  IADD3 R0, R69, 0x20, RZ ;  /* 0x0000002045007810 */ /* 0x002fe20007ffe0ff */
[----:B------:R1:W2:Y:S01]  /*9fd0*/  SHFL.IDX PT, R3, R20, 0x1, 0x1c1f ;  /* 0x003c1f0014037f89 */ /* 0x0002a200000e0000 */
[----:B------:R-:W-:Y:S02]  /*9fe0*/  BSSY B0, `(.L_x_5) ;  /* 0x0000013000007945 */ /* 0x000fe40003800000 */
[----:B------:R-:W-:Y:S01]  /*9ff0*/  ISETP.GE.AND P0, PT, R0, R65, PT ;  /* 0x000000410000720c */ /* 0x000fe20003f06270 */
[----:B------:R1:W3:-:S12]  /*a000*/  SHFL.IDX PT, R2, R21, 0x1, 0x1c1f ;  /* 0x003c1f0015027f89 */ /* 0x0002d800000e0000 */
[----:B------:R-:W-:Y:S05]  /*a010*/  @P0 BRA `(.L_x_6) ;  /* 0x000000f000000947 */ /* 0x000fea0003800000 */
[----:B------:R-:W-:Y:S02]  /*a020*/  ISETP.GE.AND P1, PT, R68, c[0x0][0x3c8], PT ;  /* 0x0000f20044007a0c */ /* 0x000fe40003f26270 */
[----:B------:R-:W-:Y:S02]  /*a030*/  ISETP.GE.AND P0, PT, R67, c[0x0][0x3c8], PT ;  /* 0x0000f20043007a0c */ /* 0x000fe40003f06270 */
[----:B------:R-:W-:-:S09]  /*a040*/  ISETP.GE.AND P2, PT, R234, c[0x0][0x3c8], PT ;  /* 0x0000f200ea007a0c */ /* 0x000fd20003f46270 */
[----:B------:R-:W-:Y:S02]  /*a050*/  @!P1 SHF.R.S32.HI R4, RZ, 0x1f, R68 ;  /* 0x0000001fff049819 */ /* 0x000fe40000011444 */
[----:B------:R-:W-:Y:S02]  /*a060*/  @!P0 SHF.R.S32.HI R0, RZ, 0x1f, R67 ;  /* 0x0000001fff008819 */ /* 0x000fe40000011443 */
[----:B------:R-:W-:Y:S01]  /*a070*/  @!P1 LEA.HI R4, R4, R68, RZ, 0x3 ;  /* 0x0000004404049211 */ /* 0x000fe200078f18ff */
[--C-:B--23--:R-:W-:Y:S01]  /*a080*/  @!P2 IMAD.WIDE R6, R234, 0x2, R2.reuse ;  /* 0x00000002ea06a825 */ /* 0x10cfe200078e0202 */
[----:B------:R-:W-:Y:S02]  /*a090*/  @!P0 LEA.HI R0, R0, R67, RZ, 0x3 ;  /* 0x0000004300008211 */ /* 0x000fe400078f18ff */
[----:B------:R-:W-:Y:S02]  /*a0a0*/  @!P1 LOP3.LUT R4, R4, 0xfffffff8, RZ, 0xc0, !PT ;  /* 0xfffffff804049812 */ /* 0x000fe400078ec0ff */
[----:B------:R-:W-:Y:S01]  /*a0b0*/  @!P0 LOP3.LUT R0, R0, 0xfffffff8, RZ, 0xc0, !PT ;  /* 0xfffffff800008812 */ /* 0x000fe200078ec0ff */
[----:B------:R2:W-:Y:S02]  /*a0c0*/  @!P2 ST.E.128 [R6.64], R32 ;  /* 0x000000200600a985 */ /* 0x0005e4000c101d10 */
[----:B------:R-:W-:-:S04]  /*a0d0*/  @!P1 IMAD.WIDE R4, R4, 0x2, R2 ;  /* 0x0000000204049825 */ /* 0x000fc800078e0202 */
[----:B------:R-:W-:Y:S01]  /*a0e0*/  @!P0 IMAD.WIDE R2, R0, 0x2, R2 ;  /* 0x0000000200028825 */ /* 0x000fe200078e0202 */
[----:B------:R2:W-:Y:S04]  /*a0f0*/  @!P1 ST.E.128 [R4.64], R28 ;  /* 0x0000001c04009985 */ /* 0x0005e8000c101d10 */
[----:B------:R2:W-:Y:S02]  /*a100*/  @!P0 ST.E.128 [R2.64], R24 ;  /* 0x0000001802008985 */ /* 0x0005e4000c101d10 */
.L_x_6:
[----:B------:R-:W-:Y:S05]  /*a110*/  BSYNC B0 ;  /* 0x0000000000007941 */ /* 0x000fea0003800000 */
.L_x_5:
[----:B------:R-:W-:Y:S01]  /*a120*/  IADD3 R0, R69, 0x40, RZ ;  /* 0x0000004045007810 */ /* 0x000fe20007ffe0ff */
[----:B--2---:R2:W4:Y:S01]  /*a130*/  SHFL.IDX PT, R3, R20, 0x2, 0x1c1f ;  /* 0x005c1f0014037f89 */ /* 0x00452200000e0000 */
[----:B------:R-:W-:Y:S02]  /*a140*/  BSSY B0, `(.L_x_7) ;  /* 0x0000013000007945 */ /* 0x000fe40003800000 */
[----:B------:R-:W-:Y:S01]  /*a150*/  ISETP.GE.AND P0, PT, R0, R65, PT ;  /* 0x000000410000720c */ /* 0x000fe20003f06270 */
[----:B---3--:R2:W3:-:S12]  /*a160*/  SHFL.IDX PT, R2, R21, 0x2, 0x1c1f ;  /* 0x005c1f0015027f89 */ /* 0x0084d800000e0000 */
[----:B------:R-:W-:Y:S05]  /*a170*/  @P0 BRA `(.L_x_8) ;  /* 0x000000f000000947 */ /* 0x000fea0003800000 */
[----:B------:R-:W-:Y:S02]  /*a180*/  ISETP.GE.AND P1, PT, R68, c[0x0][0x3c8], PT ;  /* 0x0000f20044007a0c */ /* 0x000fe40003f26270 */
[----:B------:R-:W-:Y:S02]  /*a190*/  ISETP.GE.AND P0, PT, R67, c[0x0][0x3c8], PT ;  /* 0x0000f20043007a0c */ /* 0x000fe40003f06270 */
[----:B------:R-:W-:-:S09]  /*a1a0*/  ISETP.GE.AND P2, PT, R234, c[0x0][0x3c8], PT ;  /* 0x0000f200ea007a0c */ /* 0x000fd20003f46270 */
[----:B------:R-:W-:Y:S02]  /*a1b0*/  @!P1 SHF.R.S32.HI R4, RZ, 0x1f, R68 ;  /* 0x0000001fff049819 */ /* 0x000fe40000011444 */
[----:B------:R-:W-:Y:S02]  /*a1c0*/  @!P0 SHF.R.S32.HI R0, RZ, 0x1f, R67 ;  /* 0x0000001fff008819 */ /* 0x000fe40000011443 */
[----:B------:R-:W-:Y:S01]  /*a1d0*/  @!P1 LEA.HI R4, R4, R68, RZ, 0x3 ;  /* 0x0000004404049211 */ /* 0x000fe200078f18ff */
[--C-:B---34-:R-:W-:Y:S01]  /*a1e0*/  @!P2 IMAD.WIDE R6, R234, 0x2, R2.reuse ;  /* 0x00000002ea06a825 */ /* 0x118fe200078e0202 */
        /* <DEDUP_REMOVED lines=8> */
.L_x_8:
[----:B------:R-:W-:Y:S05]  /*a270*/  BSYNC B0 ;  /* 0x0000000000007941 */ /* 0x000fea0003800000 */
.L_x_7:
[----:B------:R-:W-:Y:S01]  /*a280*/  IADD3 R0, R69, 0x60, RZ ;  /* 0x0000006045007810 */ /* 0x000fe20007ffe0ff */
[----:B---34-:R3:W4:Y:S03]  /*a290*/  SHFL.IDX PT, R3, R20, 0x3, 0x1c1f ;  /* 0x007c1f0014037f89 */ /* 0x01872600000e0000 */
[----:B------:R-:W-:Y:S01]  /*a2a0*/  ISETP.GE.AND P0, PT, R0, R65, PT ;  /* 0x000000410000720c */ /* 0x000fe20003f06270 */
[----:B------:R3:W1:-:S12]  /*a2b0*/  SHFL.IDX PT, R2, R21, 0x3, 0x1c1f ;  /* 0x007c1f0015027f89 */ /* 0x00065800000e0000 */
[----:B------:R-:W-:Y:S05]  /*a2c0*/  @P0 EXIT ;  /* 0x000000000000094d */ /* 0x000fea0003800000 */
[----:B------:R-:W-:Y:S02]  /*a2d0*/  ISETP.GE.AND P0, PT, R68, c[0x0][0x3c8], PT ;  /* 0x0000f20044007a0c */ /* 0x000fe40003f06270 */
[----:B------:R-:W-:-:S11]  /*a2e0*/  ISETP.GE.AND P1, PT, R234, c[0x0][0x3c8], PT ;  /* 0x0000f200ea007a0c */ /* 0x000fd60003f26270 */
[----:B------:R-:W-:Y:S02]  /*a2f0*/  @!P0 SHF.R.S32.HI R0, RZ, 0x1f, R68 ;  /* 0x0000001fff008819 */ /* 0x000fe40000011444 */
[----:B-1--4-:R-:W-:Y:S02]  /*a300*/  @!P1 IMAD.WIDE R6, R234, 0x2, R2 ;  /* 0x00000002ea069825 */ /* 0x012fe400078e0202 */
[----:B------:R-:W-:-:S03]  /*a310*/  @!P0 LEA.HI R0, R0, R68, RZ, 0x3 ;  /* 0x0000004400008211 */ /* 0x000fc600078f18ff */
[----:B------:R1:W-:Y:S01]  /*a320*/  @!P1 ST.E.128 [R6.64], R52 ;  /* 0x0000003406009985 */ /* 0x0003e2000c101d10 */
[----:B------:R-:W-:-:S05]  /*a330*/  @!P0 LOP3.LUT R0, R0, 0xfffffff8, RZ, 0xc0, !PT ;  /* 0xfffffff800008812 */ /* 0x000fca00078ec0ff */
[----:B------:R-:W-:-:S05]  /*a340*/  @!P0 IMAD.WIDE R4, R0, 0x2, R2 ;  /* 0x0000000200048825 */ /* 0x000fca00078e0202 */
[----:B------:R1:W-:Y:S01]  /*a350*/  @!P0 ST.E.128 [R4.64], R48 ;  /* 0x0000003004008985 */ /* 0x0003e2000c101d10 */
[----:B------:R-:W-:-:S13]  /*a360*/  ISETP.GE.AND P0, PT, R67, c[0x0][0x3c8], PT ;  /* 0x0000f20043007a0c */ /* 0x000fda0003f06270 */
[----:B------:R-:W-:Y:S05]  /*a370*/  @P0 EXIT ;  /* 0x000000000000094d */ /* 0x000fea0003800000 */
[----:B------:R-:W-:-:S04]  /*a380*/  SHF.R.S32.HI R0, RZ, 0x1f, R67 ;  /* 0x0000001fff007819 */ /* 0x000fc80000011443 */
[----:B------:R-:W-:-:S04]  /*a390*/  LEA.HI R0, R0, R67, RZ, 0x3 ;  /* 0x0000004300007211 */ /* 0x000fc800078f18ff */
[----:B------:R-:W-:-:S05]  /*a3a0*/  LOP3.LUT R0, R0, 0xfffffff8, RZ, 0xc0, !PT ;  /* 0xfffffff800007812 */ /* 0x000fca00078ec0ff */
[----:B------:R-:W-:-:S05]  /*a3b0*/  IMAD.WIDE R2, R0, 0x2, R2 ;  /* 0x0000000200027825 */ /* 0x000fca00078e0202 */
[----:B------:R-:W-:Y:S01]  /*a3c0*/  ST.E.128 [R2.64], R56 ;  /* 0x0000003802007985 */ /* 0x000fe2000c101d10 */
[----:B------:R-:W-:Y:S05]  /*a3d0*/  EXIT ;  /* 0x000000000000794d */ /* 0x000fea0003800000 */
.L_x_9:
[----:B------:R-:W-:-:S00]  /*a3e0*/  BRA `(.L_x_9) ;  /* 0xfffffff000007947 */ /* 0x000fc0000383ffff */
[----:B------:R-:W-:-:S00]  /*a3f0*/  NOP ;  /* 0x0000000000007918 */ /* 0x000fc00000000000 */
        /* <DEDUP_REMOVED lines=8> */
.L_x_754:


//--------------------- .text._ZN7cutlass13device_kernelIN5flash19enable_sm80_to_sm89INS1_16FlashAttnFwdSm80INS1_25CollectiveMainloopFwdSm80ILi4ELi1ELb0EN4cute5tupleIJNS5_1CILi128EEENS7_ILi64EEENS7_ILi96EEEEEELi96ENS_6half_tEfNS_4arch4Sm80ELb0ELb0ELb1ELb1ELb0ELb0ELb1ELb0EEENS1_21CollectiveEpilogueFwdINS6_IJS8_SA_S9_EEENS6_IJNS7_ILi1EEESI_SI_EEESC_SE_Li128ELb1ELb1ELb0ELb0EEENS1_19SingleTileSchedulerILb1ELb0ELb1ELi128EEEEEEEEEvNT_6ParamsE --------------------------
	.section	.text._ZN7cutlass13device_kernelIN5flash19enable_sm80_to_sm89INS1_16FlashAttnFwdSm80INS1_25CollectiveMainloopFwdSm80ILi4ELi1ELb0EN4cute5tupleIJNS5_1CILi128EEENS7_ILi64EEENS7_ILi96EEEEEELi96ENS_6half_tEfNS_4arch4Sm80ELb0ELb0ELb1ELb1ELb0ELb0ELb1ELb0EEENS1_21CollectiveEpilogueFwdINS6_IJS8_SA_S9_EEENS6_IJNS7_ILi1EEESI_SI_EEESC_SE_Li128ELb1ELb1ELb0ELb0EEENS1_19SingleTileSchedulerILb1ELb0ELb1ELi128EEEEEEEEEvNT_6ParamsE,"ax",@progbits
	.sectioninfo	@"SHI_REGISTERS=255"
	.align	128
.text._ZN7cutlass13device_kernelIN5flash19enable_sm80_to_sm89INS1_16FlashAttnFwdSm80INS1_25CollectiveMainloopFwdSm80ILi4ELi1ELb0EN4cute5tupleIJNS5_1CILi128EEENS7_ILi64EEENS7_ILi96EEEEEELi96ENS_6half_tEfNS_4arch4Sm80ELb0ELb0ELb1ELb1ELb0ELb0ELb1ELb0EEENS1_21CollectiveEpilogueFwdINS6_IJS8_SA_S9_EEENS6_IJNS7_ILi1EEESI_SI_EEESC_SE_Li128ELb1ELb1ELb0ELb0EEENS1_19SingleTileSchedulerILb1ELb0ELb1ELi128EEEEEEEEEvNT_6ParamsE:
        .type           _ZN7cutlass13device_kernelIN5flash19enable_sm80_to_sm89INS1_16FlashAttnFwdSm80INS1_25CollectiveMainloopFwdSm80ILi4ELi1ELb0EN4cute5tupleIJNS5_1CILi128EEENS7_ILi64EEENS7_ILi96EEEEEELi96ENS_6half_tEfNS_4arch4Sm80ELb0ELb0ELb1ELb1ELb0ELb0ELb1ELb0EEENS1_21CollectiveEpilogueFwdINS6_IJS8_SA_S9_EEENS6_IJNS7_ILi1EEESI_SI_EEESC_SE_Li128ELb1ELb1ELb0ELb0EEENS1_19SingleTileSchedulerILb1ELb0ELb1ELi128EEEEEEEEEvNT_6ParamsE,@function
        .size           _ZN7cutlass13device_kernelIN5flash19enable_sm80_to_sm89INS1_16FlashAttnFwdSm80INS1_25CollectiveMainloopFwdSm80ILi4ELi1ELb0EN4cute5tupleIJNS5_1CILi128EEENS7_ILi64EEENS7_ILi96EEEEEELi96ENS_6half_tEfNS_4arch4Sm80ELb0ELb0ELb1ELb1ELb0ELb0ELb1ELb0EEENS1_21CollectiveEpilogueFwdINS6_IJS8_SA_S9_EEENS6_IJNS7_ILi1EEESI_SI_EEESC_SE_Li128ELb1ELb1ELb0ELb0EEENS1_19SingleTileSchedulerILb1ELb0ELb1ELi128EEEEEEEEEvNT_6ParamsE,(.L_x_755 - _ZN7cutlass13device_kernelIN5flash19enable_sm80_to_sm89INS1_16FlashAttnFwdSm80INS1_25CollectiveMainloopFwdSm80ILi4ELi1ELb0EN4cute5tupleIJNS5_1CILi128EEENS7_ILi64EEENS7_ILi96EEEEEELi96ENS_6half_tEfNS_4arch4Sm80ELb0ELb0ELb1ELb1ELb0ELb0ELb1ELb0EEENS1_21CollectiveEpilogueFwdINS6_IJS8_SA_S9_EEENS6_IJNS7_ILi1EEESI_SI_EEESC_SE_Li128ELb1ELb1ELb0ELb0EEENS1_19SingleTileSchedulerILb1ELb0ELb1ELi128EEEEEEEEEvNT_6ParamsE)
        .other          _ZN7cutlass13device_kernelIN5flash19enable_sm80_to_sm89INS1_16FlashAttnFwdSm80INS1_25CollectiveMainloopFwdSm80ILi4ELi1ELb0EN4cute5tupleIJNS5_1CILi128EEENS7_ILi64EEENS7_ILi96EEEEEELi96ENS_6half_tEfNS_4arch4Sm80ELb0ELb0ELb1ELb1ELb0ELb0ELb1ELb0EEENS1_21CollectiveEpilogueFwdINS6_IJS8_SA_S9_EEENS6_IJNS7_ILi1EEESI_SI_EEESC_SE_Li128ELb1ELb1ELb0ELb0EEENS1_19SingleTileSchedulerILb1ELb0ELb1ELi128EEEEEEEEEvNT_6ParamsE,@"STO_CUDA_ENTRY STV_DEFAULT"
_ZN7cutlass13device_kernelIN5flash19enable_sm80_to_sm89INS1_16FlashAttnFwdSm80INS1_25CollectiveMainloopFwdSm80ILi4ELi1ELb0EN4cute5tupleIJNS5_1CILi128EEENS7_ILi64EEENS7_ILi96EEEEEELi96ENS_6half_tEfNS_4arch4Sm80ELb0ELb0ELb1ELb1ELb0ELb0ELb1ELb0EEENS1_21CollectiveEpilogueFwdINS6_IJS8_SA_S9_EEENS6_IJNS7_ILi1EEESI_SI_EEESC_SE_Li128ELb1ELb1ELb0ELb0EEENS1_19SingleTileSchedulerILb1ELb0ELb1ELi128EEEEEEEEEvNT_6ParamsE:
[----:B------:R-:W-:Y:S02]  /*0000*/  MOV R1, c[0x0][0x28] ;  /* 0x00000a0000017a02 */ /* 0x000fe40000000f00 */
[----:B------:R-:W1:Y:S01]  /*0010*/  S2R R155, SR_TID.X ;  /* 0x00000000009b7919 */ /* 0x000e620000002100 */
[----:B------:R-:W-:Y:S01]  /*0020*/  IMAD.MOV.U32 R13, RZ, RZ, 0x4 ;  /* 0x00000004ff0d7424 */ /* 0x000fe200078e00ff */
[----:B------:R-:W-:Y:S01]  /*0030*/  ULDC.64 UR4, c[0x0][0x118] ;  /* 0x0000460000047ab9 */ /* 0x000fe20000000a00 */
[----:B------:R-:W-:Y:S01]  /*0040*/  IADD3 R1, R1, -0x60, RZ ;  /* 0xffffffa001017810 */ /* 0x000fe20007ffe0ff */
[----:B------:R-:W2:Y:S04]  /*0050*/  S2R R5, SR_CTAID.Z ;  /* 0x0000000000057919 */ /* 0x000ea80000002700 */
[----:B------:R-:W3:Y:S01]  /*0060*/  S2R R48, SR_CTAID.X ;  /* 0x0000000000307919 */ /* 0x000ee20000002500 */
[----:B-1----:R-:W-:Y:S01]  /*0070*/  SHF.R.U32.HI R0, RZ, 0x5, R155 ;  /* 0x00000005ff007819 */ /* 0x002fe2000001169b */
[----:B--2---:R-:W-:-:S05]  /*0080*/  IMAD.WIDE R2, R5, R13, c[0x0][0x568] ;  /* 0x00015a0005027625 */ /* 0x004fca00078e020d */
[----:B------:R-:W1:Y:S02]  /*0090*/  SHFL.IDX PT, R0, R0, RZ, 0x1f ;  /* 0x00001fff00007589 */ /* 0x000e6400000e0000 */
[----:B-1----:R-:W-:-:S13]  /*00a0*/  ISETP.NE.AND P0, PT, R0, RZ, PT ;  /* 0x000000ff0000720c */ /* 0x002fda0003f05270 */
[----:B------:R-:W-:Y:S05]  /*00b0*/  @!P0 BRA `(.L_x_10) ;  /* 0x0000014000008947 */ /* 0x000fea0003800000 */
[----:B---3--:R-:W-:-:S04]  /*00c0*/  ISETP.NE.U32.AND P0, PT, RZ, c[0x0][0x568], PT ;  /* 0x00015a00ff007a0c */ /* 0x008fc80003f05070 */
[----:B------:R-:W-:-:S13]  /*00d0*/  ISETP.NE.AND.EX P0, PT, RZ, c[0x0][0x56c], PT, P0 ;  /* 0x00015b00ff007a0c */ /* 0x000fda0003f05300 */
[----:B------:R-:W-:Y:S05]  /*00e0*/  @!P0 BRA `(.L_x_11) ;  /* 0x0000002000008947 */ /* 0x000fea0003800000 */
[----:B------:R1:W5:Y:S01]  /*00f0*/  LDG.E R0, [R2.64] ;  /* 0x0000000402007981 */ /* 0x000362000c1e1900 */
[----:B------:R-:W-:Y:S05]  /*0100*/  BRA `(.L_x_12) ;  /* 0x0000009000007947 */ /* 0x000fea0003800000 */
.L_x_11:
[----:B------:R-:W-:-:S04]  /*0110*/  ISETP.NE.U32.AND P0, PT, RZ, c[0x0][0x560], PT ;  /* 0x00015800ff007a0c */ /* 0x000fc80003f05070 */
[----:B------:R-:W-:-:S13]  /*0120*/  ISETP.NE.AND.EX P0, PT, RZ, c[0x0][0x564], PT, P0 ;  /* 0x00015900ff007a0c */ /* 0x000fda0003f05300 */
[----:B------:R-:W-:Y:S05]  /*0130*/  @!P0 BRA `(.L_x_13) ;  /* 0x0000005000008947 */ /* 0x000fea0003800000 */
[----:B------:R-:W-:-:S05]  /*0140*/  IMAD.WIDE R2, R5, R13, c[0x0][0x560] ;  /* 0x0001580005027625 */ /* 0x000fca00078e020d */
[----:B------:R-:W2:Y:S04]  /*0150*/  LDG.E R4, [R2.64] ;  /* 0x0000000402047981 */ /* 0x000ea8000c1e1900 */
[----:B------:R-:W2:Y:S02]  /*0160*/  LDG.E R0, [R2.64+0x4] ;  /* 0x0000040402007981 */ /* 0x000ea4000c1e1900 */
[----:B--2---:R-:W-:Y:S01]  /*0170*/  IADD3 R0, -R4, R0, RZ ;  /* 0x0000000004007210 */ /* 0x004fe20007ffe1ff */
[----:B------:R-:W-:Y:S05]  /*0180*/  BRA `(.L_x_12) ;  /* 0x0000001000007947 */ /* 0x000fea0003800000 */
.L_x_13:
[----:B------:R-:W-:-:S05]  /*0190*/  MOV R0, c[0x0][0x54c] ;  /* 0x0001530000007a02 */ /* 0x000fca0000000f00 */
.L_x_12:
[----:B-----5:R-:W-:Y:S01]  /*01a0*/  IMAD R0, R0, c[0x0][0x548], RZ ;  /* 0x0001520000007a24 */ /* 0x020fe200078e02ff */
[----:B-1----:R-:W-:-:S04]  /*01b0*/  SHF.L.U32 R2, R48, 0x7, RZ ;  /* 0x0000000730027819 */ /* 0x002fc800000006ff */
[----:B------:R-:W-:-:S04]  /*01c0*/  ISETP.GE.AND P0, PT, R2, R0, PT ;  /* 0x000000000200720c */ /* 0x000fc80003f06270 */
[----:B------:R-:W-:-:S05]  /*01d0*/  SEL R0, R5, 0xffffffff, !P0 ;  /* 0xffffffff05007807 */ /* 0x000fca0004000000 */
[----:B------:R1:W-:Y:S01]  /*01e0*/  STL [R1+0x30], R0 ;  /* 0x0000300001007387 */ /* 0x0003e20000100800 */
[----:B------:R-:W-:Y:S05]  /*01f0*/  BRA `(.L_x_14) ;  /* 0x0000013000007947 */ /* 0x000fea0003800000 */
.L_x_10:
[----:B---3--:R-:W-:-:S04]  /*0200*/  ISETP.NE.U32.AND P0, PT, RZ, c[0x0][0x568], PT ;  /* 0x00015a00ff007a0c */ /* 0x008fc80003f05070 */
[----:B------:R-:W-:-:S13]  /*0210*/  ISETP.NE.AND.EX P0, PT, RZ, c[0x0][0x56c], PT, P0 ;  /* 0x00015b00ff007a0c */ /* 0x000fda0003f05300 */
[----:B------:R-:W-:Y:S05]  /*0220*/  @!P0 BRA `(.L_x_15) ;  /* 0x0000002000008947 */ /* 0x000fea0003800000 */
[----:B------:R1:W5:Y:S01]  /*0230*/  LDG.E R0, [R2.64] ;  /* 0x0000000402007981 */ /* 0x000362000c1e1900 */
[----:B------:R-:W-:Y:S05]  /*0240*/  BRA `(.L_x_16) ;  /* 0x0000009000007947 */ /* 0x000fea0003800000 */
.L_x_15:
        /* <DEDUP_REMOVED lines=8> */
.L_x_17:
[----:B------:R-:W-:-:S05]  /*02d0*/  MOV R0, c[0x0][0x54c] ;  /* 0x0001530000007a02 */ /* 0x000fca0000000f00 */
.L_x_16:
[----:B-----5:R-:W-:Y:S01]  /*02e0*/  IMAD R0, R0, c[0x0][0x548], RZ ;  /* 0x0001520000007a24 */ /* 0x020fe200078e02ff */
[----:B-1----:R-:W-:-:S04]  /*02f0*/  SHF.L.U32 R2, R48, 0x7, RZ ;  /* 0x0000000730027819 */ /* 0x002fc800000006ff */
[----:B------:R-:W-:-:S04]  /*0300*/  ISETP.GE.AND P0, PT, R2, R0, PT ;  /* 0x000000000200720c */ /* 0x000fc80003f06270 */
[----:B------:R-:W-:-:S05]  /*0310*/  SEL R0, R5, 0xffffffff, !P0 ;  /* 0xffffffff05007807 */ /* 0x000fca0004000000 */
[----:B------:R1:W-:Y:S04]  /*0320*/  STL [R1+0x30], R0 ;  /* 0x0000300001007387 */ /* 0x0003e80000100800 */
.L_x_14:
[----:B------:R-:W2:Y:S02]  /*0330*/  LDL R49, [R1+0x30] ;  /* 0x0000300001317983 */ /* 0x000ea40000100800 */
[----:B--2---:R-:W-:-:S13]  /*0340*/  ISETP.GE.AND P0, PT, R49, RZ, PT ;  /* 0x000000ff3100720c */ /* 0x004fda0003f06270 */
[----:B------:R-:W-:Y:S05]  /*0350*/  @!P0 EXIT ;  /* 0x000000000000894d */ /* 0x000fea0003800000 */
[----:B------:R-:W-:Y:S01]  /*0360*/  ISETP.NE.U32.AND P2, PT, RZ, c[0x0][0x370], PT ;  /* 0x0000dc00ff007a0c */ /* 0x000fe20003f45070 */
[----:B------:R-:W-:Y:S01]  /*0370*/  CS2R R10, SRZ ;  /* 0x00000000000a7805 */ /* 0x000fe2000001ff00 */
[----:B------:R-:W-:Y:S01]  /*0380*/  ISETP.NE.U32.AND P1, PT, RZ, c[0x0][0x360], PT ;  /* 0x0000d800ff007a0c */ /* 0x000fe20003f25070 */
[----:B------:R-:W-:Y:S01]  /*0390*/  IMAD.MOV.U32 R28, RZ, RZ, c[0x0][0x168] ;  /* 0x00005a00ff1c7624 */ /* 0x000fe200078e00ff */
[----:B------:R-:W-:Y:S01]  /*03a0*/  ISETP.NE.AND.EX P2, PT, RZ, c[0x0][0x374], PT, P2 ;  /* 0x0000dd00ff007a0c */ /* 0x000fe20003f45320 */
[----:B------:R-:W-:Y:S01]  /*03b0*/  IMAD.MOV.U32 R12, RZ, RZ, RZ ;  /* 0x000000ffff0c7224 */ /* 0x000fe200078e00ff */
[----:B------:R-:W-:Y:S01]  /*03c0*/  ISETP.NE.AND.EX P1, PT, RZ, c[0x0][0x364], PT, P1 ;  /* 0x0000d900ff007a0c */ /* 0x000fe20003f25310 */
[CC--:B------:R-:W-:Y:S01]  /*03d0*/  IMAD.WIDE R4, R49.reuse, R13.reuse, c[0x0][0x348] ;  /* 0x0000d20031047625 */ /* 0x0c0fe200078e020d */
[----:B------:R-:W-:Y:S02]  /*03e0*/  ISETP.NE.U32.AND P4, PT, RZ, c[0x0][0x348], PT ;  /* 0x0000d200ff007a0c */ /* 0x000fe40003f85070 */
[----:B------:R-:W-:Y:S01]  /*03f0*/  ISETP.NE.U32.AND P0, PT, RZ, c[0x0][0x350], PT ;  /* 0x0000d400ff007a0c */ /* 0x000fe20003f05070 */
[----:B------:R-:W-:Y:S01]  /*0400*/  IMAD.WIDE R2, R49, R13, c[0x0][0x350] ;  /* 0x0000d40031027625 */ /* 0x000fe200078e020d */
[----:B------:R-:W-:-:S02]  /*0410*/  ISETP.NE.AND.EX P4, PT, RZ, c[0x0][0x34c], PT, P4 ;  /* 0x0000d300ff007a0c */ /* 0x000fc40003f85340 */
[----:B------:R-:W-:-:S03]  /*0420*/  ISETP.NE.AND.EX P0, PT, RZ, c[0x0][0x354], PT, P0 ;  /* 0x0000d500ff007a0c */ /* 0x000fc60003f05300 */
[----:B------:R-:W-:-:S04]  /*0430*/  @P2 IMAD.WIDE R8, R49, R13, c[0x0][0x370] ;  /* 0x0000dc0031082625 */ /* 0x000fc800078e020d */
[----:B------:R-:W-:Y:S01]  /*0440*/  @P1 IMAD.WIDE R6, R49, R13, c[0x0][0x360] ;  /* 0x0000d80031061625 */ /* 0x000fe200078e020d */
[----:B------:R2:W5:Y:S04]  /*0450*/  @P2 LDG.E R11, [R8.64] ;  /* 0x00000004080b2981 */ /* 0x000568000c1e1900 */
[----:B------:R2:W5:Y:S04]  /*0460*/  @P1 LDG.E R28, [R6.64] ;  /* 0x00000004061c1981 */ /* 0x000568000c1e1900 */
[----:B------:R2:W5:Y:S04]  /*0470*/  @P4 LDG.E R10, [R4.64] ;  /* 0x00000004040a4981 */ /* 0x000568000c1e1900 */
[----:B------:R2:W5:Y:S01]  /*0480*/  @P0 LDG.E R12, [R2.64] ;  /* 0x00000004020c0981 */ /* 0x000562000c1e1900 */
[----:B-1----:R-:W-:Y:S01]  /*0490*/  IMAD.MOV.U32 R0, RZ, RZ, c[0x0][0x1d0] ;  /* 0x00007400ff007624 */ /* 0x002fe200078e00ff */
[----:B------:R-:W-:Y:S05]  /*04a0*/  @P1 BRA `(.L_x_18) ;  /* 0x0000004000001947 */ /* 0x000fea0003800000 */
[----:B------:R-:W-:Y:S05]  /*04b0*/  @!P4 BRA `(.L_x_18) ;  /* 0x000000300000c947 */ /* 0x000fea0003800000 */
[----:B--2---:R1:W2:Y:S04]  /*04c0*/  LDG.E R6, [R4.64] ;  /* 0x0000000404067981 */ /* 0x0042a8000c1e1900 */
[----:B-1----:R-:W2:Y:S02]  /*04d0*/  LDG.E R4, [R4.64+0x4] ;  /* 0x0000040404047981 */ /* 0x002ea4000c1e1900 */
[----:B--2--5:R-:W-:-:S02]  /*04e0*/  IADD3 R28, -R6, R4, RZ ;  /* 0x00000004061c7210 */ /* 0x024fc40007ffe1ff */
.L_x_18:
[----:B------:R-:W-:-:S04]  /*04f0*/  ISETP.NE.U32.AND P1, PT, RZ, c[0x0][0x368], PT ;  /* 0x0000da00ff007a0c */ /* 0x000fc80003f25070 */
[----:B------:R-:W-:-:S13]  /*0500*/  ISETP.NE.AND.EX P1, PT, RZ, c[0x0][0x36c], PT, P1 ;  /* 0x0000db00ff007a0c */ /* 0x000fda0003f25310 */
[----:B------:R-:W-:Y:S05]  /*0510*/  @!P1 BRA `(.L_x_19) ;  /* 0x0000003000009947 */ /* 0x000fea0003800000 */
[----:B--2---:R-:W-:-:S05]  /*0520*/  IMAD.WIDE R2, R49, R13, c[0x0][0x368] ;  /* 0x0000da0031027625 */ /* 0x004fca00078e020d */
[----:B------:R1:W5:Y:S01]  /*0530*/  LDG.E R0, [R2.64] ;  /* 0x0000000402007981 */ /* 0x000362000c1e1900 */
[----:B------:R-:W-:Y:S05]  /*0540*/  BRA `(.L_x_20) ;  /* 0x0000004000007947 */ /* 0x000fea0003800000 */
.L_x_19:
[----:B------:R-:W-:Y:S05]  /*0550*/  @!P0 BRA `(.L_x_20) ;  /* 0x0000003000008947 */ /* 0x000fea0003800000 */
[----:B------:R1:W3:Y:S04]  /*0560*/  LDG.E R0, [R2.64] ;  /* 0x0000000402007981 */ /* 0x0002e8000c1e1900 */
[----:B-12---:R-:W3:Y:S02]  /*0570*/  LDG.E R2, [R2.64+0x4] ;  /* 0x0000040402027981 */ /* 0x006ee4000c1e1900 */
[----:B---3--:R-:W-:-:S05]  /*0580*/  IADD3 R0, -R0, R2, RZ ;  /* 0x0000000200007210 */ /* 0x008fca0007ffe1ff */
.L_x_20:
[--C-:B-----5:R-:W-:Y:S01]  /*0590*/  IMAD.IADD R145, R0, 0x1, -R11.reuse ;  /* 0x0000000100917824 */ /* 0x120fe200078e0a0b */
[----:B------:R-:W-:Y:S01]  /*05a0*/  PLOP3.LUT P1, PT, PT, PT, PT, 0x80, 0x0 ;  /* 0x000000000000781c */ /* 0x000fe20003f2f070 */
[----:B------:R-:W-:Y:S01]  /*05b0*/  IMAD.IADD R11, R12, 0x1, R11 ;  /* 0x000000010c0b7824 */ /* 0x000fe200078e020b */
[----:B------:R-:W-:Y:S01]  /*05c0*/  CS2R R94, SRZ ;  /* 0x00000000005e7805 */ /* 0x000fe2000001ff00 */
[----:B------:R-:W-:Y:S01]  /*05d0*/  CS2R R92, SRZ ;  /* 0x00000000005c7805 */ /* 0x000fe2000001ff00 */
[C---:B------:R-:W-:Y:S01]  /*05e0*/  ISETP.GE.AND P2, PT, R145.reuse, 0x1, PT ;  /* 0x000000019100780c */ /* 0x040fe20003f46270 */
[----:B------:R-:W-:Y:S01]  /*05f0*/  CS2R R98, SRZ ;  /* 0x0000000000627805 */ /* 0x000fe2000001ff00 */
[----:B------:R-:W-:Y:S01]  /*0600*/  IADD3 R0, R145, 0x3f, RZ ;  /* 0x0000003f91007810 */ /* 0x000fe20007ffe0ff */
[----:B------:R-:W-:Y:S01]  /*0610*/  CS2R R96, SRZ ;  /* 0x0000000000607805 */ /* 0x000fe2000001ff00 */
[----:B------:R-:W-:Y:S01]  /*0620*/  MOV R12, RZ ;  /* 0x000000ff000c7202 */ /* 0x000fe20000000f00 */
[----:B------:R-:W-:Y:S01]  /*0630*/  IMAD.MOV.U32 R90, RZ, RZ, RZ ;  /* 0x000000ffff5a7224 */ /* 0x000fe200078e00ff */
[----:B-12---:R-:W-:Y:S01]  /*0640*/  SHF.R.S32.HI R2, RZ, 0x1f, R0 ;  /* 0x0000001fff027819 */ /* 0x006fe20000011400 */
[----:B------:R-:W-:Y:S01]  /*0650*/  CS2R R88, SRZ ;  /* 0x0000000000587805 */ /* 0x000fe2000001ff00 */
[----:B------:R-:W-:Y:S01]  /*0660*/  CS2R R86, SRZ ;  /* 0x0000000000567805 */ /* 0x000fe2000001ff00 */
[----:B------:R-:W-:Y:S01]  /*0670*/  CS2R R84, SRZ ;  /* 0x0000000000547805 */ /* 0x000fe2000001ff00 */
[----:B------:R-:W-:Y:S01]  /*0680*/  LEA.HI R250, R2, R0, RZ, 0x6 ;  /* 0x0000000002fa7211 */ /* 0x000fe200078f30ff */
[----:B------:R-:W-:Y:S01]  /*0690*/  CS2R R14, SRZ ;  /* 0x00000000000e7805 */ /* 0x000fe2000001ff00 */
[----:B------:R-:W-:Y:S01]  /*06a0*/  IMAD.MOV.U32 R78, RZ, RZ, RZ ;  /* 0x000000ffff4e7224 */ /* 0x000fe200078e00ff */
[----:B------:R-:W-:Y:S01]  /*06b0*/  MOV R76, RZ ;  /* 0x000000ff004c7202 */ /* 0x000fe20000000f00 */
        /* <DEDUP_REMOVED lines=16> */
[----:B------:R-:W-:Y:S01]  /*07c0*/  CS2R R26, SRZ ;  /* 0x00000000001a7805 */ /* 0x000fe2000001ff00 */
[----:B------:R-:W-:Y:S01]  /*07d0*/  IMAD.MOV.U32 R160, RZ, RZ, RZ ;  /* 0x000000ffffa07224 */ /* 0x000fe200078e00ff */
[----:B------:R-:W-:Y:S01]  /*07e0*/  MOV R158, RZ ;  /* 0x000000ff009e7202 */ /* 0x000fe20000000f00 */
[----:B------:R-:W-:Y:S01]  /*07f0*/  CS2R R156, SRZ ;  /* 0x00000000009c7805 */ /* 0x000fe2000001ff00 */
[----:B------:R-:W-:Y:S01]  /*0800*/  CS2R R150, SRZ ;  /* 0x0000000000967805 */ /* 0x000fe2000001ff00 */
[----:B------:R-:W-:Y:S01]  /*0810*/  CS2R R30, SRZ ;  /* 0x00000000001e7805 */ /* 0x000fe2000001ff00 */
[----:B------:R-:W-:Y:S01]  /*0820*/  IMAD.MOV.U32 R148, RZ, RZ, RZ ;  /* 0x000000ffff947224 */ /* 0x000fe200078e00ff */
[----:B------:R-:W-:Y:S01]  /*0830*/  MOV R154, RZ ;  /* 0x000000ff009a7202 */ /* 0x000fe20000000f00 */
[----:B------:R-:W-:Y:S01]  /*0840*/  CS2R R32, SRZ ;  /* 0x0000000000207805 */ /* 0x000fe2000001ff00 */
[----:B------:R-:W-:Y:S01]  /*0850*/  IMAD.MOV.U32 R152, RZ, RZ, RZ ;  /* 0x000000ffff987224 */ /* 0x000fe200078e00ff */
[----:B------:R-:W-:Y:S01]  /*0860*/  CS2R R146, SRZ ;  /* 0x0000000000927805 */ /* 0x000fe2000001ff00 */
        /* <DEDUP_REMOVED lines=18> */
[----:B------:R-:W-:Y:S01]  /*0990*/  CS2R R42, SRZ ;  /* 0x00000000002a7805 */ /* 0x000fe2000001ff00 */
[----:B------:R-:W-:Y:S01]  /*09a0*/  MOV R122, RZ ;  /* 0x000000ff007a7202 */ /* 0x000fe20000000f00 */
[----:B------:R-:W-:Y:S01]  /*09b0*/  IMAD.MOV.U32 R120, RZ, RZ, RZ ;  /* 0x000000ffff787224 */ /* 0x000fe200078e00ff */
[----:B------:R-:W-:Y:S01]  /*09c0*/  CS2R R110, SRZ ;  /* 0x00000000006e7805 */ /* 0x000fe2000001ff00 */
[----:B------:R-:W-:Y:S01]  /*09d0*/  MOV R108, RZ ;  /* 0x000000ff006c7202 */ /* 0x000fe20000000f00 */
[----:B------:R-:W-:Y:S01]  /*09e0*/  CS2R R44, SRZ ;  /* 0x00000000002c7805 */ /* 0x000fe2000001ff00 */
[----:B------:R-:W-:Y:S01]  /*09f0*/  IMAD.MOV.U32 R114, RZ, RZ, RZ ;  /* 0x000000ffff727224 */ /* 0x000fe200078e00ff */
[----:B------:R-:W-:Y:S01]  /*0a00*/  MOV R112, RZ ;  /* 0x000000ff00707202 */ /* 0x000fe20000000f00 */
[----:B------:R-:W-:Y:S01]  /*0a10*/  IMAD.MOV.U32 R54, RZ, RZ, RZ ;  /* 0x000000ffff367224 */ /* 0x000fe200078e00ff */
[----:B------:R-:W-:Y:S01]  /*0a20*/  MOV R53, RZ ;  /* 0x000000ff00357202 */ /* 0x000fe20000000f00 */
[----:B------:R-:W-:Y:S01]  /*0a30*/  CS2R R50, SRZ ;  /* 0x0000000000327805 */ /* 0x000fe2000001ff00 */
[----:B------:R-:W-:Y:S05]  /*0a40*/  @!P2 BRA `(.L_x_21) ;  /* 0x000091000000a947 */ /* 0x000fea0003800000 */
[----:B------:R-:W-:-:S04]  /*0a50*/  ISETP.NE.U32.AND P1, PT, RZ, c[0x0][0x340], PT ;  /* 0x0000d000ff007a0c */ /* 0x000fc80003f25070 */
[----:B------:R-:W-:-:S13]  /*0a60*/  ISETP.NE.AND.EX P1, PT, RZ, c[0x0][0x344], PT, P1 ;  /* 0x0000d100ff007a0c */ /* 0x000fda0003f25310 */
[----:B------:R-:W-:-:S05]  /*0a70*/  @P1 IMAD.WIDE R2, R49, R13, c[0x0][0x340] ;  /* 0x0000d00031021625 */ /* 0x000fca00078e020d */
[----:B------:R1:W2:Y:S01]  /*0a80*/  @P1 LDG.E R26, [R2.64] ;  /* 0x00000004021a1981 */ /* 0x0002a2000c1e1900 */
[----:B------:R-:W-:Y:S01]  /*0a90*/  SHF.R.S32.HI R14, RZ, 0x1f, R155 ;  /* 0x0000001fff0e7819 */ /* 0x000fe2000001149b */
[----:B------:R-:W-:Y:S01]  /*0aa0*/  IMAD.MOV.U32 R7, RZ, RZ, c[0x0][0x2c4] ;  /* 0x0000b100ff077624 */ /* 0x000fe200078e00ff */
[----:B------:R-:W-:Y:S01]  /*0ab0*/  SHF.R.S32.HI R0, RZ, 0x1f, R10 ;  /* 0x0000001fff007819 */ /* 0x000fe2000001140a */
[----:B------:R-:W3:Y:S01]  /*0ac0*/  S2R R31, SR_CTAID.Y ;  /* 0x00000000001f7919 */ /* 0x000ee20000002600 */
[CC--:B------:R-:W-:Y:S01]  /*0ad0*/  LEA.HI R5, R14.reuse, R155.reuse, RZ, 0x4 ;  /* 0x0000009b0e057211 */ /* 0x0c0fe200078f20ff */
[----:B------:R-:W-:Y:S01]  /*0ae0*/  BSSY B0, `(.L_x_22) ;  /* 0x00000b5000007945 */ /* 0x000fe20003800000 */
[-C--:B------:R-:W-:Y:S01]  /*0af0*/  LEA.HI R13, R14, R155.reuse, RZ, 0x2 ;  /* 0x0000009b0e0d7211 */ /* 0x080fe200078f10ff */
[----:B------:R-:W-:Y:S01]  /*0b00*/  IMAD R0, R0, c[0x0][0x178], RZ ;  /* 0x00005e0000007a24 */ /* 0x000fe200078e02ff */
[----:B------:R-:W-:Y:S02]  /*0b10*/  SHF.R.S32.HI R6, RZ, 0x4, R5 ;  /* 0x00000004ff067819 */ /* 0x000fe40000011405 */
[----:B------:R-:W-:Y:S01]  /*0b20*/  LEA.HI R29, R14, R155, RZ, 0x3 ;  /* 0x0000009b0e1d7211 */ /* 0x000fe200078f18ff */
[----:B------:R-:W-:Y:S01]  /*0b30*/  IMAD R0, R10, c[0x0][0x17c], R0 ;  /* 0x00005f000a007a24 */ /* 0x000fe200078e0200 */
[----:B------:R-:W-:-:S02]  /*0b40*/  LEA.HI R4, R5, R6, RZ, 0x1 ;  /* 0x0000000605047211 */ /* 0x000fc400078f08ff */
[----:B------:R-:W-:Y:S02]  /*0b50*/  LOP3.LUT R5, R5, 0xfffffff0, RZ, 0xc0, !PT ;  /* 0xfffffff005057812 */ /* 0x000fe400078ec0ff */
[----:B------:R-:W-:Y:S02]  /*0b60*/  LOP3.LUT R4, R4, 0xfffffffe, RZ, 0xc0, !PT ;  /* 0xfffffffe04047812 */ /* 0x000fe400078ec0ff */
[----:B------:R-:W-:Y:S02]  /*0b70*/  ISETP.NE.AND P2, PT, R7, 0x1, PT ;  /* 0x000000010700780c */ /* 0x000fe40003f45270 */
[----:B------:R-:W-:Y:S01]  /*0b80*/  LOP3.LUT R7, R13, 0xfffffffc, RZ, 0xc0, !PT ;  /* 0xfffffffc0d077812 */ /* 0x000fe200078ec0ff */
[----:B------:R-:W-:Y:S01]  /*0b90*/  IMAD.IADD R25, R6, 0x1, -R4 ;  /* 0x0000000106197824 */ /* 0x000fe200078e0a04 */
[----:B------:R-:W-:Y:S01]  /*0ba0*/  SHF.R.S32.HI R6, RZ, 0x3, R29 ;  /* 0x00000003ff067819 */ /* 0x000fe2000001141d */
[----:B-1----:R-:W-:Y:S01]  /*0bb0*/  IMAD.WIDE.U32 R2, R10, c[0x0][0x178], RZ ;  /* 0x00005e000a027a25 */ /* 0x002fe200078e00ff */
[----:B------:R-:W-:-:S02]  /*0bc0*/  SHF.R.S32.HI R36, RZ, 0x2, R13 ;  /* 0x00000002ff247819 */ /* 0x000fc4000001140d */
[----:B------:R-:W-:Y:S01]  /*0bd0*/  SHF.R.S32.HI R9, RZ, 0x1f, R11 ;  /* 0x0000001fff097819 */ /* 0x000fe2000001140b */
[----:B------:R-:W-:Y:S01]  /*0be0*/  IMAD.IADD R3, R3, 0x1, R0 ;  /* 0x0000000103037824 */ /* 0x000fe200078e0200 */
[----:B---3--:R-:W-:Y:S01]  /*0bf0*/  SHF.R.S32.HI R30, RZ, 0x1f, R31 ;  /* 0x0000001fff1e7819 */ /* 0x008fe2000001141f */
[C---:B------:R-:W-:Y:S01]  /*0c00*/  IMAD.IADD R0, R155.reuse, 0x1, -R5 ;  /* 0x000000019b007824 */ /* 0x040fe200078e0a05 */
[----:B------:R-:W-:Y:S01]  /*0c10*/  LEA.HI R156, R14, R155, RZ, 0x5 ;  /* 0x0000009b0e9c7211 */ /* 0x000fe200078f28ff */
[----:B------:R-:W-:Y:S01]  /*0c20*/  IMAD.IADD R12, R155, 0x1, -R7 ;  /* 0x000000019b0c7824 */ /* 0x000fe200078e0a07 */
[----:B------:R-:W-:Y:S01]  /*0c30*/  SHF.R.S32.HI R21, RZ, 0x1f, R49 ;  /* 0x0000001fff157819 */ /* 0x000fe20000011431 */
[----:B------:R-:W-:Y:S01]  /*0c40*/  IMAD R10, R30, c[0x0][0x1b8], RZ ;  /* 0x00006e001e0a7a24 */ /* 0x000fe200078e02ff */
[----:B------:R-:W-:Y:S01]  /*0c50*/  LEA.HI R15, R0, R0, RZ, 0x1 ;  /* 0x00000000000f7211 */ /* 0x000fe200078f08ff */
[----:B------:R-:W-:Y:S01]  /*0c60*/  IMAD.WIDE.U32 R2, R31, c[0x0][0x1b8], R2 ;  /* 0x00006e001f027a25 */ /* 0x000fe200078e0002 */
[----:B------:R-:W-:-:S02]  /*0c70*/  SHF.R.S32.HI R5, RZ, 0x1f, R0 ;  /* 0x0000001fff057819 */ /* 0x000fc40000011400 */
[----:B------:R-:W-:Y:S02]  /*0c80*/  LOP3.LUT R4, R15, 0x7fffffe, RZ, 0xc0, !PT ;  /* 0x07fffffe0f047812 */ /* 0x000fe400078ec0ff */
[----:B------:R-:W-:Y:S02]  /*0c90*/  LEA.HI R23, R5, R0, RZ, 0x3 ;  /* 0x0000000005177211 */ /* 0x000fe400078f18ff */
[----:B------:R-:W-:Y:S01]  /*0ca0*/  LOP3.LUT R5, R29, 0xfffffff8, RZ, 0xc0, !PT ;  /* 0xfffffff81d057812 */ /* 0x000fe200078ec0ff */
[----:B------:R-:W-:Y:S01]  /*0cb0*/  IMAD.IADD R22, R0, 0x1, -R4 ;  /* 0x0000000100167824 */ /* 0x000fe200078e0a04 */
[----:B------:R-:W-:Y:S01]  /*0cc0*/  IADD3 R4, P3, R11, R36, RZ ;  /* 0x000000240b047210 */ /* 0x000fe20007f7e0ff */
[----:B------:R-:W-:Y:S01]  /*0cd0*/  IMAD.SHL.U32 R0, R6, 0x40, RZ ;  /* 0x0000004006007824 */ /* 0x000fe200078e00ff */
[----:B------:R-:W-:Y:S01]  /*0ce0*/  SHF.R.S32.HI R14, RZ, 0x1, R15 ;  /* 0x00000001ff0e7819 */ /* 0x000fe2000001140f */
[----:B------:R-:W-:Y:S01]  /*0cf0*/  IMAD.SHL.U32 R6, R12, 0x8, RZ ;  /* 0x000000080c067824 */ /* 0x000fe200078e00ff */
[----:B------:R-:W-:Y:S01]  /*0d00*/  SHF.R.S32.HI R16, RZ, 0x5, R156 ;  /* 0x00000005ff107819 */ /* 0x000fe2000001149c */
[----:B------:R-:W-:Y:S01]  /*0d10*/  IMAD.IADD R5, R155, 0x1, -R5 ;  /* 0x000000019b057824 */ /* 0x000fe200078e0a05 */
[----:B------:R-:W-:-:S04]  /*0d20*/  LOP3.LUT R0, R0, 0xc0, RZ, 0xc0, !PT ;  /* 0x000000c000007812 */ /* 0x000fc800078ec0ff */
[----:B------:R-:W-:Y:S02]  /*0d30*/  LOP3.LUT R8, R0, 0x18, R6, 0xf8, !PT ;  /* 0x0000001800087812 */ /* 0x000fe400078ef806 */
[----:B------:R-:W-:Y:S02]  /*0d40*/  SHF.R.U32.HI R7, RZ, 0x3, R0 ;  /* 0x00000003ff077819 */ /* 0x000fe40000011600 */
[----:B------:R-:W-:Y:S02]  /*0d50*/  LEA.HI R17, R5, R5, RZ, 0x1 ;  /* 0x0000000505117211 */ /* 0x000fe400078f08ff */
[----:B------:R-:W-:Y:S01]  /*0d60*/  LOP3.LUT R20, R8, R7, RZ, 0x3c, !PT ;  /* 0x0000000708147212 */ /* 0x000fe200078e3cff */
[----:B------:R-:W-:Y:S01]  /*0d70*/  IMAD R8, R31, c[0x0][0x1bc], R10 ;  /* 0x00006f001f087a24 */ /* 0x000fe200078e020a */
[----:B------:R-:W-:Y:S02]  /*0d80*/  LEA.HI.X.SX32 R7, R36, R9, 0x1, P3 ;  /* 0x0000000924077211 */ /* 0x000fe400018f0eff */
[----:B------:R-:W-:Y:S01]  /*0d90*/  LOP3.LUT R0, R17, 0x7fffffe, RZ, 0xc0, !PT ;  /* 0x07fffffe11007812 */ /* 0x000fe200078ec0ff */
[----:B------:R-:W-:Y:S01]  /*0da0*/  IMAD.IADD R3, R3, 0x1, R8 ;  /* 0x0000000103037824 */ /* 0x000fe200078e0208 */
[----:B------:R-:W-:Y:S01]  /*0db0*/  SHF.R.S32.HI R37, RZ, 0x1, R17 ;  /* 0x00000001ff257819 */ /* 0x000fe20000011411 */
[----:B------:R-:W-:Y:S01]  /*0dc0*/  IMAD R9, R7, c[0x0][0x1e0], RZ ;  /* 0x0000780007097a24 */ /* 0x000fe200078e02ff */
[----:B------:R-:W-:Y:S01]  /*0dd0*/  IADD3 R27, R5, -R0, RZ ;  /* 0x80000000051b7210 */ /* 0x000fe20007ffe0ff */
[----:B------:R-:W-:Y:S01]  /*0de0*/  IMAD R5, R7, c[0x0][0x208], RZ ;  /* 0x0000820007057a24 */ /* 0x000fe200078e02ff */
[----:B------:R-:W-:Y:S01]  /*0df0*/  IADD3 R0, R6, 0x40, RZ ;  /* 0x0000004006007810 */ /* 0x000fe20007ffe0ff */
[----:B------:R-:W-:Y:S01]  /*0e00*/  IMAD R18, R4, c[0x0][0x1e4], R9 ;  /* 0x0000790004127a24 */ /* 0x000fe200078e0209 */
[----:B------:R-:W-:Y:S01]  /*0e10*/  SHF.R.S32.HI R7, RZ, 0x1f, R6 ;  /* 0x0000001fff077819 */ /* 0x000fe20000011406 */
[----:B------:R-:W-:Y:S01]  /*0e20*/  IMAD R9, R12, 0x20, R36 ;  /* 0x000000200c097824 */ /* 0x000fe200078e0224 */
[----:B------:R-:W-:Y:S01]  /*0e30*/  ISETP.GE.AND P5, PT, R0, c[0x0][0x1d4], PT ;  /* 0x0000750000007a0c */ /* 0x000fe20003fa6270 */
[----:B------:R-:W-:Y:S01]  /*0e40*/  IMAD R19, R4, c[0x0][0x20c], R5 ;  /* 0x0000830004137a24 */ /* 0x000fe200078e0205 */
[----:B------:R-:W-:Y:S01]  /*0e50*/  ISETP.GE.AND P3, PT, R0, c[0x0][0x198], PT ;  /* 0x0000660000007a0c */ /* 0x000fe20003f66270 */
[----:B------:R-:W-:Y:S01]  /*0e60*/  IMAD R9, R48, 0x80, R9 ;  /* 0x0000008030097824 */ /* 0x000fe200078e0209 */
[----:B------:R-:W-:Y:S01]  /*0e70*/  LEA.HI R0, R13, R36, RZ, 0x1 ;  /* 0x000000240d007211 */ /* 0x000fe200078f08ff */
[----:B------:R-:W-:Y:S01]  /*0e80*/  IMAD.WIDE.U32 R10, R4, c[0x0][0x1e0], R6 ;  /* 0x00007800040a7a25 */ /* 0x000fe200078e0006 */
[----:B------:R-:W-:-:S02]  /*0e90*/  SHF.R.S32.HI R12, RZ, 0x1f, R15 ;  /* 0x0000001fff0c7819 */ /* 0x000fc4000001140f */
[----:B------:R-:W-:Y:S01]  /*0ea0*/  LOP3.LUT R0, R0, 0x7fffffe, RZ, 0xc0, !PT ;  /* 0x07fffffe00007812 */ /* 0x000fe200078ec0ff */
[----:B------:R-:W-:Y:S01]  /*0eb0*/  @P2 IMAD.HI.U32 R8, R9, c[0x0][0x2c8], RZ ;  /* 0x0000b20009082a27 */ /* 0x000fe200078e00ff */
[----:B------:R-:W-:Y:S02]  /*0ec0*/  SEL R15, R21, RZ, !P4 ;  /* 0x000000ff150f7207 */ /* 0x000fe40006000000 */
[----:B------:R-:W-:Y:S01]  /*0ed0*/  IADD3 R17, R6, 0x20, RZ ;  /* 0x0000002006117810 */ /* 0x000fe20007ffe0ff */
[----:B------:R-:W-:Y:S01]  /*0ee0*/  IMAD.MOV.U32 R13, RZ, RZ, R9 ;  /* 0x000000ffff0d7224 */ /* 0x000fe200078e0009 */
[----:B------:R-:W-:Y:S01]  /*0ef0*/  @P2 SHF.R.U32.HI R13, RZ, c[0x0][0x2cc], R8 ;  /* 0x0000b300ff0d2a19 */ /* 0x000fe20000011608 */
[----:B------:R-:W-:Y:S01]  /*0f00*/  IMAD.IADD R0, R36, 0x1, -R0 ;  /* 0x0000000124007824 */ /* 0x000fe200078e0a00 */
[----:B------:R-:W-:Y:S01]  /*0f10*/  LEA.HI R8, R12, R14, RZ, 0x2 ;  /* 0x0000000e0c087211 */ /* 0x000fe200078f10ff */
[----:B------:R-:W-:Y:S01]  /*0f20*/  IMAD R15, R15, c[0x0][0x1c0], RZ ;  /* 0x000070000f0f7a24 */ /* 0x000fe200078e02ff */
[----:B------:R-:W-:Y:S01]  /*0f30*/  ISETP.GE.AND P6, PT, R17, c[0x0][0x1d4], PT ;  /* 0x0000750011007a0c */ /* 0x000fe20003fc6270 */
[----:B------:R-:W-:Y:S01]  /*0f40*/  IMAD R0, R16, 0x8, R0 ;  /* 0x0000000810007824 */ /* 0x000fe200078e0200 */
[----:B------:R-:W-:Y:S01]  /*0f50*/  LOP3.LUT R8, R8, 0xfffffffc, RZ, 0xc0, !PT ;  /* 0xfffffffc08087812 */ /* 0x000fe200078ec0ff */
[----:B------:R-:W-:Y:S01]  /*0f60*/  IMAD.SHL.U32 R12, R37, 0x40, RZ ;  /* 0x00000040250c7824 */ /* 0x000fe200078e00ff */
[----:B------:R-:W-:Y:S01]  /*0f70*/  IADD3 R11, R11, R18, RZ ;  /* 0x000000120b0b7210 */ /* 0x000fe20007ffe0ff */
[----:B------:R-:W-:Y:S01]  /*0f80*/  IMAD.U32 R233, R0, 0x20, R20 ;  /* 0x0000002000e97824 */ /* 0x000fe200078e0014 */
[----:B------:R-:W-:Y:S01]  /*0f90*/  SEL R0, R49, RZ, !P4 ;  /* 0x000000ff31007207 */ /* 0x000fe20006000000 */
[----:B------:R-:W-:Y:S01]  /*0fa0*/  IMAD.IADD R20, R14, 0x1, -R8 ;  /* 0x000000010e147824 */ /* 0x000fe200078e0a08 */
[----:B------:R-:W-:Y:S01]  /*0fb0*/  LOP3.LUT P2, RZ, R37, 0x2, RZ, 0xc0, !PT ;  /* 0x0000000225ff7812 */ /* 0x000fe2000784c0ff */
[----:B------:R-:W-:Y:S01]  /*0fc0*/  IMAD.SHL.U32 R8, R23, 0x20, RZ ;  /* 0x0000002017087824 */ /* 0x000fe200078e00ff */
[----:B------:R-:W-:Y:S01]  /*0fd0*/  ISETP.GE.AND P2, PT, R6, c[0x0][0x1d4], PT ;  /* 0x0000750006007a0c */ /* 0x000fe20003f46270 */
[----:B------:R-:W-:Y:S01]  /*0fe0*/  IMAD R15, R0, c[0x0][0x1c4], R15 ;  /* 0x00007100000f7a24 */ /* 0x000fe200078e020f */
[----:B------:R-:W-:Y:S01]  /*0ff0*/  ISETP.GE.AND P4, PT, R6, c[0x0][0x198], PT ;  /* 0x0000660006007a0c */ /* 0x000fe20003f86270 */
[----:B------:R-:W-:Y:S01]  /*1000*/  IMAD.WIDE.U32 R2, R0, c[0x0][0x1c0], R2 ;  /* 0x0000700000027a25 */ /* 0x000fe200078e0002 */
[----:B------:R-:W-:-:S02]  /*1010*/  LOP3.LUT R8, R8, 0xffffff00, RZ, 0xc0, !PT ;  /* 0xffffff0008087812 */ /* 0x000fc400078ec0ff */
[----:B------:R-:W-:Y:S01]  /*1020*/  P2R R32, PR, RZ, 0x4 ;  /* 0x00000004ff207803 */ /* 0x000fe20000000000 */
[----:B------:R-:W-:Y:S02]  /*1030*/  IMAD.MOV R0, RZ, RZ, -R13 ;  /* 0x000000ffff007224 */ /* 0x000fe400078e0a0d */
[--C-:B------:R-:W-:Y:S02]  /*1040*/  IMAD R24, R22, 0x20, R8.reuse ;  /* 0x0000002016187824 */ /* 0x100fe400078e0208 */
[----:B------:R-:W-:Y:S01]  /*1050*/  IMAD R18, R0, c[0x0][0x2c4], R9 ;  /* 0x0000b10000127a24 */ /* 0x000fe200078e0209 */
[----:B------:R-:W-:Y:S01]  /*1060*/  LOP3.LUT R0, R12, 0xc0, RZ, 0xc0, !PT ;  /* 0x000000c00c007812 */ /* 0x000fe200078ec0ff */
[----:B------:R-:W-:Y:S01]  /*1070*/  IMAD R9, R16, 0x200, R8 ;  /* 0x0000020010097824 */ /* 0x000fe200078e0208 */
[----:B------:R-:W-:Y:S01]  /*1080*/  SEL R8, RZ, 0xffffffff, P6 ;  /* 0xffffffffff087807 */ /* 0x000fe20003000000 */
[----:B------:R-:W-:Y:S01]  /*1090*/  IMAD.WIDE.U32 R4, R4, c[0x0][0x208], R6 ;  /* 0x0000820004047a25 */ /* 0x000fe200078e0006 */
[----:B------:R-:W-:Y:S01]  /*10a0*/  LOP3.LUT R14, R0, 0x8, R29, 0xf8, !PT ;  /* 0x00000008000e7812 */ /* 0x000fe200078ef81d */
[----:B------:R1:W-:Y:S01]  /*10b0*/  STL [R1+0x58], R32 ;  /* 0x0000582001007387 */ /* 0x0003e20000100800 */
[----:B------:R-:W-:Y:S01]  /*10c0*/  SHF.R.U32.HI R12, RZ, 0x3, R0 ;  /* 0x00000003ff0c7819 */ /* 0x000fe20000011600 */
[----:B------:R-:W-:Y:S01]  /*10d0*/  IMAD.SHL.U32 R0, R8, 0x2, RZ ;  /* 0x0000000208007824 */ /* 0x000fe200078e00ff */
[----:B------:R-:W-:Y:S01]  /*10e0*/  LEA R23, R22, R9, 0x5 ;  /* 0x0000000916177211 */ /* 0x000fe200078e28ff */
[----:B------:R-:W-:Y:S01]  /*10f0*/  IMAD.IADD R5, R5, 0x1, R19 ;  /* 0x0000000105057824 */ /* 0x000fe200078e0213 */
[----:B------:R-:W-:Y:S01]  /*1100*/  SEL R9, RZ, 0x1, P2 ;  /* 0x00000001ff097807 */ /* 0x000fe20001000000 */
[----:B------:R-:W-:Y:S01]  /*1110*/  IMAD R19, R30, c[0x0][0x1e8], RZ ;  /* 0x00007a001e137a24 */ /* 0x000fe200078e02ff */
[----:B------:R-:W-:Y:S01]  /*1120*/  LOP3.LUT R16, R14, R12, RZ, 0x3c, !PT ;  /* 0x0000000c0e107212 */ /* 0x000fe200078e3cff */
[----:B------:R-:W-:Y:S01]  /*1130*/  IMAD.MOV.U32 R8, RZ, RZ, R2 ;  /* 0x000000ffff087224 */ /* 0x000fe200078e0002 */
[----:B------:R-:W-:Y:S01]  /*1140*/  LOP3.LUT R12, R0, 0x2, R9, 0xe2, !PT ;  /* 0x00000002000c7812 */ /* 0x000fe200078ee209 */
[----:B------:R-:W-:Y:S01]  /*1150*/  IMAD.IADD R9, R3, 0x1, R15 ;  /* 0x0000000103097824 */ /* 0x000fe200078e020f */
[----:B------:R-:W-:Y:S01]  /*1160*/  SHF.R.S32.HI R0, RZ, 0x1f, R13 ;  /* 0x0000001fff007819 */ /* 0x000fe2000001140d */
[C---:B------:R-:W-:Y:S01]  /*1170*/  IMAD R19, R31.reuse, c[0x0][0x1ec], R19 ;  /* 0x00007b001f137a24 */ /* 0x040fe200078e0213 */
[----:B------:R-:W-:Y:S01]  /*1180*/  SEL R3, RZ, 0x4, P5 ;  /* 0x00000004ff037807 */ /* 0x000fe20002800000 */
[----:B------:R-:W-:Y:S01]  /*1190*/  IMAD.WIDE.U32 R10, R31, c[0x0][0x1e8], R10 ;  /* 0x00007a001f0a7a25 */ /* 0x000fe200078e000a */
[----:B------:R-:W-:-:S02]  /*11a0*/  ISETP.GE.AND P2, PT, R17, c[0x0][0x198], PT ;  /* 0x0000660011007a0c */ /* 0x000fc40003f46270 */
[----:B------:R-:W-:Y:S01]  /*11b0*/  LOP3.LUT R38, R12, R3, RZ, 0xfc, !PT ;  /* 0x000000030c267212 */ /* 0x000fe200078efcff */
[----:B------:R-:W-:Y:S01]  /*11c0*/  IMAD R0, R0, c[0x0][0x1b0], RZ ;  /* 0x00006c0000007a24 */ /* 0x000fe200078e02ff */
[----:B------:R-:W-:Y:S01]  /*11d0*/  SHF.R.S32.HI R3, RZ, 0x1f, R18 ;  /* 0x0000001fff037819 */ /* 0x000fe20000011412 */
[----:B------:R-:W-:-:S04]  /*11e0*/  IMAD.WIDE.U32 R8, R13, c[0x0][0x1b0], R8 ;  /* 0x00006c000d087a25 */ /* 0x000fc800078e0008 */
[----:B------:R-:W-:Y:S02]  /*11f0*/  IMAD R12, R13, c[0x0][0x1b4], R0 ;  /* 0x00006d000d0c7a24 */ /* 0x000fe400078e0200 */
[----:B------:R-:W-:Y:S02]  /*1200*/  IMAD.SHL.U32 R0, R20, 0x40, RZ ;  /* 0x0000004014007824 */ /* 0x000fe400078e00ff */
[----:B------:R-:W-:Y:S02]  /*1210*/  IMAD.IADD R13, R11, 0x1, R19 ;  /* 0x000000010b0d7824 */ /* 0x000fe400078e0213 */
[----:B------:R-:W-:Y:S01]  /*1220*/  IMAD.SHL.U32 R11, R25, 0x8, RZ ;  /* 0x00000008190b7824 */ /* 0x000fe200078e00ff */
[----:B------:R-:W-:Y:S01]  /*1230*/  LOP3.LUT R0, R0, 0xc0, RZ, 0xc0, !PT ;  /* 0x000000c000007812 */ /* 0x000fe200078ec0ff */
[----:B------:R-:W-:-:S04]  /*1240*/  IMAD.WIDE.U32 R14, R31, c[0x0][0x210], R4 ;  /* 0x000084001f0e7a25 */ /* 0x000fc800078e0004 */
[----:B------:R-:W-:Y:S02]  /*1250*/  IMAD.IADD R9, R9, 0x1, R12 ;  /* 0x0000000109097824 */ /* 0x000fe400078e020c */
[----:B------:R-:W-:Y:S02]  /*1260*/  IMAD R2, R25, 0x8, R27 ;  /* 0x0000000819027824 */ /* 0x000fe400078e021b */
[----:B------:R-:W-:Y:S01]  /*1270*/  IMAD.MOV.U32 R12, RZ, RZ, R10 ;  /* 0x000000ffff0c7224 */ /* 0x000fe200078e000a */
[----:B------:R-:W-:Y:S01]  /*1280*/  LOP3.LUT R10, R0, 0x8, R11, 0xf8, !PT ;  /* 0x00000008000a7812 */ /* 0x000fe200078ef80b */
[----:B------:R-:W-:Y:S01]  /*1290*/  IMAD R22, R30, c[0x0][0x210], RZ ;  /* 0x000084001e167a24 */ /* 0x000fe200078e02ff */
[----:B------:R-:W-:Y:S01]  /*12a0*/  SHF.R.U32.HI R0, RZ, 0x3, R0 ;  /* 0x00000003ff007819 */ /* 0x000fe20000011600 */
[----:B------:R-:W-:Y:S02]  /*12b0*/  IMAD R3, R3, c[0x0][0x1a8], RZ ;  /* 0x00006a0003037a24 */ /* 0x000fe400078e02ff */
[----:B------:R-:W-:-:S02]  /*12c0*/  IMAD.U32 R2, R2, 0x20, R16 ;  /* 0x0000002002027824 */ /* 0x000fc400078e0010 */
[----:B------:R-:W-:Y:S02]  /*12d0*/  IMAD R22, R31, c[0x0][0x214], R22 ;  /* 0x000085001f167a24 */ /* 0x000fe400078e0216 */
[----:B------:R-:W-:Y:S01]  /*12e0*/  IMAD R16, R18, c[0x0][0x1ac], R3 ;  /* 0x00006b0012107a24 */ /* 0x000fe200078e0203 */
[----:B------:R-:W-:Y:S01]  /*12f0*/  LOP3.LUT R3, R10, R0, RZ, 0x3c, !PT ;  /* 0x000000000a037212 */ /* 0x000fe200078e3cff */
[----:B------:R-:W-:Y:S01]  /*1300*/  IMAD.IADD R11, R15, 0x1, R22 ;  /* 0x000000010f0b7824 */ /* 0x000fe200078e0216 */
[----:B------:R-:W-:Y:S01]  /*1310*/  MOV R10, R14 ;  /* 0x0000000e000a7202 */ /* 0x000fe20000000f00 */
[----:B------:R-:W-:-:S04]  /*1320*/  IMAD.WIDE.U32 R8, R18, c[0x0][0x1a8], R8 ;  /* 0x00006a0012087a25 */ /* 0x000fc800078e0008 */
[----:B------:R-:W-:Y:S02]  /*1330*/  IMAD.IADD R9, R9, 0x1, R16 ;  /* 0x0000000109097824 */ /* 0x000fe400078e0210 */
[----:B------:R-:W-:Y:S02]  /*1340*/  IMAD R16, R28, c[0x0][0x2c4], RZ ;  /* 0x0000b1001c107a24 */ /* 0x000fe400078e02ff */
[----:B------:R-:W-:Y:S01]  /*1350*/  IMAD R19, R48, 0x80, R36 ;  /* 0x0000008030137824 */ /* 0x000fe200078e0224 */
[--C-:B--2---:R-:W-:Y:S01]  /*1360*/  @P1 SHF.R.S32.HI R5, RZ, 0x1f, R26.reuse ;  /* 0x0000001fff051819 */ /* 0x104fe2000001141a */
[----:B------:R-:W-:Y:S01]  /*1370*/  @P1 IMAD.MOV.U32 R4, RZ, RZ, R26 ;  /* 0x000000ffff041224 */ /* 0x000fe200078e001a */
[----:B------:R-:W-:Y:S01]  /*1380*/  @!P1 MOV R5, R21 ;  /* 0x0000001500059202 */ /* 0x000fe20000000f00 */
[----:B------:R-:W-:Y:S01]  /*1390*/  @!P1 IMAD.MOV.U32 R4, RZ, RZ, R49 ;  /* 0x000000ffff049224 */ /* 0x000fe200078e0031 */
[----:B------:R-:W-:Y:S01]  /*13a0*/  LOP3.LUT P1, RZ, R20, 0x2, RZ, 0xc0, !PT ;  /* 0x0000000214ff7812 */ /* 0x000fe2000782c0ff */
[----:B------:R-:W-:Y:S01]  /*13b0*/  IMAD.MOV.U32 R20, RZ, RZ, 0x10 ;  /* 0x00000010ff147424 */ /* 0x000fe200078e00ff */
[----:B------:R-:W-:-:S02]  /*13c0*/  SEL R5, R5, RZ, !P0 ;  /* 0x000000ff05057207 */ /* 0x000fc40004000000 */
[----:B------:R-:W-:Y:S01]  /*13d0*/  SEL R0, R4, RZ, !P0 ;  /* 0x000000ff04007207 */ /* 0x000fe20004000000 */
[----:B------:R-:W-:Y:S01]  /*13e0*/  IMAD.IADD R4, R3, 0x1, R24 ;  /* 0x0000000103047824 */ /* 0x000fe200078e0218 */
[C---:B------:R-:W-:Y:S01]  /*13f0*/  LEA R18, P0, R8.reuse, c[0x0][0x160], 0x1 ;  /* 0x0000580008127a11 */ /* 0x040fe200078008ff */
[C---:B------:R-:W-:Y:S02]  /*1400*/  IMAD R14, R5.reuse, c[0x0][0x1f0], RZ ;  /* 0x00007c00050e7a24 */ /* 0x040fe400078e02ff */
[----:B------:R-:W-:Y:S01]  /*1410*/  IMAD R5, R5, c[0x0][0x218], RZ ;  /* 0x0000860005057a24 */ /* 0x000fe200078e02ff */
[----:B------:R-:W-:Y:S01]  /*1420*/  LEA.HI.X R15, R8, c[0x0][0x164], R9, 0x1, P0 ;  /* 0x00005900080f7a11 */ /* 0x000fe200000f0c09 */
[C---:B------:R-:W-:Y:S01]  /*1430*/  IMAD.WIDE.U32 R40, R0.reuse, c[0x0][0x218], R10 ;  /* 0x0000860000287a25 */ /* 0x040fe200078e000a */
[----:B------:R-:W-:Y:S01]  /*1440*/  ISETP.GE.AND P0, PT, R19, R16, PT ;  /* 0x000000101300720c */ /* 0x000fe20003f06270 */
[----:B------:R1:W2:Y:S02]  /*1450*/  SHFL.IDX PT, R8, R18, RZ, 0x1c1f ;  /* 0x001c1fff12087589 */ /* 0x0002a400000e0000 */
[----:B------:R-:W-:-:S02]  /*1460*/  IMAD R5, R0, c[0x0][0x21c], R5 ;  /* 0x0000870000057a24 */ /* 0x000fc400078e0205 */
[C---:B------:R-:W-:Y:S01]  /*1470*/  IMAD R14, R0.reuse, c[0x0][0x1f4], R14 ;  /* 0x00007d00000e7a24 */ /* 0x040fe200078e020e */
[----:B------:R1:W3:Y:S01]  /*1480*/  SHFL.IDX PT, R9, R15, RZ, 0x1c1f ;  /* 0x001c1fff0f097589 */ /* 0x0002e200000e0000 */
[----:B------:R-:W-:Y:S01]  /*1490*/  IMAD.WIDE.U32 R30, R0, c[0x0][0x1f0], R12 ;  /* 0x00007c00001e7a25 */ /* 0x000fe200078e000c */
[----:B------:R-:W-:-:S03]  /*14a0*/  SEL R0, R20, 0xfffffff0, !P1 ;  /* 0xfffffff014007807 */ /* 0x000fc60004800000 */
[----:B------:R-:W-:Y:S01]  /*14b0*/  IMAD.IADD R27, R41, 0x1, R5 ;  /* 0x00000001291b7824 */ /* 0x000fe200078e0205 */
[----:B------:R1:W-:Y:S01]  /*14c0*/  STL.64 [R1+0x50], R30 ;  /* 0x0000501e01007387 */ /* 0x0003e20000100a00 */
[----:B------:R-:W-:Y:S02]  /*14d0*/  IMAD.IADD R35, R31, 0x1, R14 ;  /* 0x000000011f237824 */ /* 0x000fe400078e020e */
[----:B------:R-:W-:Y:S01]  /*14e0*/  IMAD.IADD R3, R3, 0x1, R23 ;  /* 0x0000000103037824 */ /* 0x000fe200078e0217 */
[----:B------:R1:W-:Y:S04]  /*14f0*/  STL.64 [R1+0x48], R40 ;  /* 0x0000482801007387 */ /* 0x0003e80000100a00 */
[----:B------:R1:W-:Y:S04]  /*1500*/  STL [R1+0x44], R27 ;  /* 0x0000441b01007387 */ /* 0x0003e80000100800 */
[----:B------:R1:W-:Y:S01]  /*1510*/  STL [R1+0x3c], R35 ;  /* 0x00003c2301007387 */ /* 0x0003e20000100800 */
[----:B------:R-:W-:Y:S05]  /*1520*/  @P0 BRA `(.L_x_23) ;  /* 0x0000010000000947 */ /* 0x000fea0003800000 */
[----:B--2---:R-:W-:Y:S02]  /*1530*/  IADD3 R5, R6, 0x40, RZ ;  /* 0x0000004006057810 */ /* 0x004fe40007ffe0ff */
[----:B------:R-:W-:-:S02]  /*1540*/  SHF.R.S32.HI R13, RZ, 0x1f, R17 ;  /* 0x0000001fff0d7819 */ /* 0x000fc40000011411 */
[----:B------:R-:W-:Y:S02]  /*1550*/  SHF.R.S32.HI R12, RZ, 0x1f, R5 ;  /* 0x0000001fff0c7819 */ /* 0x000fe40000011405 */
[----:B------:R-:W-:Y:S02]  /*1560*/  LEA.HI R13, R13, R17, RZ, 0x3 ;  /* 0x000000110d0d7211 */ /* 0x000fe400078f18ff */
[----:B------:R-:W-:Y:S02]  /*1570*/  LEA.HI R5, R12, R5, RZ, 0x3 ;  /* 0x000000050c057211 */ /* 0x000fe400078f18ff */
[C---:B------:R-:W-:Y:S02]  /*1580*/  LEA R10, P0, R6.reuse, R8, 0x1 ;  /* 0x00000008060a7211 */ /* 0x040fe400078008ff */
[----:B------:R-:W-:Y:S02]  /*1590*/  LOP3.LUT R12, R13, 0xfffffff8, RZ, 0xc0, !PT ;  /* 0xfffffff80d0c7812 */ /* 0x000fe400078ec0ff */
[----:B------:R-:W-:Y:S01]  /*15a0*/  LOP3.LUT R14, R5, 0xfffffff8, RZ, 0xc0, !PT ;  /* 0xfffffff8050e7812 */ /* 0x000fe200078ec0ff */
[----:B------:R-:W-:Y:S01]  /*15b0*/  IMAD.SHL.U32 R5, R233, 0x2, RZ ;  /* 0x00000002e9057824 */ /* 0x000fe200078e00ff */
[----:B---3--:R-:W-:Y:S01]  /*15c0*/  LEA.HI.X R11, R6, R9, R7, 0x1, P0 ;  /* 0x00000009060b7211 */ /* 0x008fe200000f0c07 */
[----:B------:R-:W-:-:S04]  /*15d0*/  IMAD.WIDE R12, R12, 0x2, R8 ;  /* 0x000000020c0c7825 */ /* 0x000fc800078e0208 */
[----:B------:R-:W-:Y:S01]  /*15e0*/  IMAD.WIDE R8, R14, 0x2, R8 ;  /* 0x000000020e087825 */ /* 0x000fe200078e0208 */
[----:B------:R-:W-:Y:S01]  /*15f0*/  @!PT LDS RZ, [RZ] ;  /* 0x00000000fffff984 */ /* 0x000fe20000000800 */
[----:B------:R2:W-:Y:S04]  /*1600*/  LDGSTS.E.BYPASS.LTC128B.128 [R5+0x6100], [R10.64], !P4 ;  /* 0x061000000a057fae */ /* 0x0005e8000e101d44 */
[----:B------:R2:W-:Y:S04]  /*1610*/  LDGSTS.E.BYPASS.LTC128B.128 [R5+0x8100], [R12.64], !P2 ;  /* 0x081000000c057fae */ /* 0x0005e8000d101d44 */
[----:B------:R2:W-:Y:S02]  /*1620*/  LDGSTS.E.BYPASS.LTC128B.128 [R5+0xa100], [R8.64], !P3 ;  /* 0x0a10000008057fae */ /* 0x0005e4000d901d44 */
.L_x_23:
[----:B--2---:R-:W-:Y:S05]  /*1630*/  BSYNC B0 ;  /* 0x0000000000007941 */ /* 0x004fea0003800000 */
.L_x_22:
[----:B------:R-:W-:Y:S01]  /*1640*/  IADD3 R5, R19, 0x20, RZ ;  /* 0x0000002013057810 */ /* 0x000fe20007ffe0ff */
[----:B---3--:R2:W3:Y:S01]  /*1650*/  SHFL.IDX PT, R9, R15, 0x1, 0x1c1f ;  /* 0x003c1f000f097f89 */ /* 0x0084e200000e0000 */
[----:B------:R-:W-:Y:S02]  /*1660*/  BSSY B0, `(.L_x_24) ;  /* 0x0000014000007945 */ /* 0x000fe40003800000 */
[----:B------:R-:W-:Y:S01]  /*1670*/  ISETP.GE.AND P0, PT, R5, R16, PT ;  /* 0x000000100500720c */ /* 0x000fe20003f06270 */
[----:B------:R2:W4:-:S12]  /*1680*/  SHFL.IDX PT, R8, R18, 0x1, 0x1c1f ;  /* 0x003c1f0012087f89 */ /* 0x00051800000e0000 */
[----:B------:R-:W-:Y:S05]  /*1690*/  @P0 BRA `(.L_x_25) ;  /* 0x0000010000000947 */ /* 0x000fea0003800000 */
[----:B------:R-:W-:Y:S02]  /*16a0*/  IADD3 R5, R6, 0x40, RZ ;  /* 0x0000004006057810 */ /* 0x000fe40007ffe0ff */
[----:B------:R-:W-:Y:S02]  /*16b0*/  SHF.R.S32.HI R13, RZ, 0x1f, R17 ;  /* 0x0000001fff0d7819 */ /* 0x000fe40000011411 */
[----:B------:R-:W-:Y:S02]  /*16c0*/  SHF.R.S32.HI R12, RZ, 0x1f, R5 ;  /* 0x0000001fff0c7819 */ /* 0x000fe40000011405 */
[----:B------:R-:W-:Y:S02]  /*16d0*/  LEA.HI R13, R13, R17, RZ, 0x3 ;  /* 0x000000110d0d7211 */ /* 0x000fe400078f18ff */
[----:B------:R-:W-:Y:S02]  /*16e0*/  LEA.HI R5, R12, R5, RZ, 0x3 ;  /* 0x000000050c057211 */ /* 0x000fe400078f18ff */
[----:B----4-:R-:W-:-:S02]  /*16f0*/  LEA R10, P0, R6, R8, 0x1 ;  /* 0x00000008060a7211 */ /* 0x010fc400078008ff */
        /* <DEDUP_REMOVED lines=10> */
.L_x_25:
[----:B------:R-:W-:Y:S05]  /*17a0*/  BSYNC B0 ;  /* 0x0000000000007941 */ /* 0x000fea0003800000 */
.L_x_24:
[----:B---3--:R-:W-:Y:S01]  /*17b0*/  IADD3 R5, R19, 0x40, RZ ;  /* 0x0000004013057810 */ /* 0x008fe20007ffe0ff */
[----:B------:R3:W1:Y:S01]  /*17c0*/  SHFL.IDX PT, R9, R15, 0x2, 0x1c1f ;  /* 0x005c1f000f097f89 */ /* 0x00066200000e0000 */
[----:B------:R-:W-:Y:S02]  /*17d0*/  BSSY B0, `(.L_x_26) ;  /* 0x0000014000007945 */ /* 0x000fe40003800000 */
[----:B------:R-:W-:Y:S01]  /*17e0*/  ISETP.GE.AND P0, PT, R5, R16, PT ;  /* 0x000000100500720c */ /* 0x000fe20003f06270 */
[----:B----4-:R3:W4:-:S12]  /*17f0*/  SHFL.IDX PT, R8, R18, 0x2, 0x1c1f ;  /* 0x005c1f0012087f89 */ /* 0x01071800000e0000 */
        /* <DEDUP_REMOVED lines=10> */
[----:B-1----:R-:W-:Y:S01]  /*18a0*/  LEA.HI.X R11, R6, R9, R7, 0x1, P0 ;  /* 0x00000009060b7211 */ /* 0x002fe200000f0c07 */
[----:B------:R-:W-:-:S04]  /*18b0*/  IMAD.WIDE R12, R12, 0x2, R8 ;  /* 0x000000020c0c7825 */ /* 0x000fc800078e0208 */
[----:B------:R-:W-:Y:S01]  /*18c0*/  IMAD.WIDE R8, R14, 0x2, R8 ;  /* 0x000000020e087825 */ /* 0x000fe200078e0208 */
[----:B------:R-:W-:Y:S01]  /*18d0*/  @!PT LDS RZ, [RZ] ;  /* 0x00000000fffff984 */ /* 0x000fe20000000800 */
[----:B------:R1:W-:Y:S04]  /*18e0*/  LDGSTS.E.BYPASS.LTC128B.128 [R5+0x7100], [R10.64], !P4 ;  /* 0x071000000a057fae */ /* 0x0003e8000e101d44 */
[----:B------:R1:W-:Y:S04]  /*18f0*/  LDGSTS.E.BYPASS.LTC128B.128 [R5+0x9100], [R12.64], !P2 ;  /* 0x091000000c057fae */ /* 0x0003e8000d101d44 */
[----:B------:R1:W-:Y:S02]  /*1900*/  LDGSTS.E.BYPASS.LTC128B.128 [R5+0xb100], [R8.64], !P3 ;  /* 0x0b10000008057fae */ /* 0x0003e4000d901d44 */
.L_x_27:
[----:B------:R-:W-:Y:S05]  /*1910*/  BSYNC B0 ;  /* 0x0000000000007941 */ /* 0x000fea0003800000 */
.L_x_26:
[----:B-1--4-:R-:W1:Y:S01]  /*1920*/  SHFL.IDX PT, R8, R18, 0x3, 0x1c1f ;  /* 0x007c1f0012087f89 */ /* 0x012e6200000e0000 */
[----:B------:R-:W-:Y:S01]  /*1930*/  IADD3 R5, R19, 0x60, RZ ;  /* 0x0000006013057810 */ /* 0x000fe20007ffe0ff */
[----:B------:R-:W-:Y:S01]  /*1940*/  IMAD.SHL.U32 R233, R233, 0x2, RZ ;  /* 0x00000002e9e97824 */ /* 0x000fe200078e00ff */
[----:B------:R-:W-:Y:S01]  /*1950*/  LEA.HI.SX32 R24, R250, 0xffffffff, 0x1a ;  /* 0xfffffffffa187811 */ /* 0x000fe200078fd2ff */
[----:B------:R-:W4:Y:S01]  /*1960*/  SHFL.IDX PT, R9, R15, 0x3, 0x1c1f ;  /* 0x007c1f000f097f89 */ /* 0x000f2200000e0000 */
[----:B------:R-:W-:Y:S01]  /*1970*/  ISETP.GE.AND P1, PT, R5, R16, PT ;  /* 0x000000100500720c */ /* 0x000fe20003f26270 */
[----:B------:R-:W-:-:S02]  /*1980*/  IMAD.MOV.U32 R12, RZ, RZ, c[0x0][0x1e0] ;  /* 0x00007800ff0c7624 */ /* 0x000fc400078e00ff */
[----:B------:R-:W-:Y:S02]  /*1990*/  IMAD.MOV.U32 R25, RZ, RZ, 0x6 ;  /* 0x00000006ff197424 */ /* 0x000fe400078e00ff */
[----:B------:R-:W-:Y:S02]  /*19a0*/  IMAD.MOV.U32 R166, RZ, RZ, R34 ;  /* 0x000000ffffa67224 */ /* 0x000fe400078e0022 */
[----:B------:R-:W-:Y:S01]  /*19b0*/  IMAD.MOV.U32 R167, RZ, RZ, R35 ;  /* 0x000000ffffa77224 */ /* 0x000fe200078e0023 */
[C---:B------:R-:W-:Y:S01]  /*19c0*/  SHF.L.U64.HI R157, R12.reuse, R25, c[0x0][0x1e4] ;  /* 0x000079000c9d7619 */ /* 0x040fe20000010219 */
[C---:B------:R-:W-:Y:S02]  /*19d0*/  IMAD.SHL.U32 R159, R12.reuse, 0x40, RZ ;  /* 0x000000400c9f7824 */ /* 0x040fe400078e00ff */
[----:B------:R-:W-:Y:S02]  /*19e0*/  IMAD.MOV.U32 R166, RZ, RZ, R30 ;  /* 0x000000ffffa67224 */ /* 0x000fe400078e001e */
[----:B------:R-:W-:-:S02]  /*19f0*/  IMAD.SHL.U32 R158, R12, 0x20, RZ ;  /* 0x000000200c9e7824 */ /* 0x000fc400078e00ff */
[----:B------:R-:W-:Y:S01]  /*1a00*/  IMAD.SHL.U32 R219, R3, 0x2, RZ ;  /* 0x0000000203db7824 */ /* 0x000fe200078e00ff */
[----:B------:R-:W-:Y:S01]  /*1a10*/  STL.64 [R1+0x38], R166 ;  /* 0x000038a601007387 */ /* 0x000fe20000100a00 */
[----:B------:R-:W-:Y:S01]  /*1a20*/  IMAD.SHL.U32 R216, R2, 0x2, RZ ;  /* 0x0000000202d87824 */ /* 0x000fe200078e00ff */
[----:B-1----:R-:W-:Y:S01]  /*1a30*/  @!P1 LEA R10, P0, R6, R8, 0x1 ;  /* 0x00000008060a9211 */ /* 0x002fe200078008ff */
[----:B------:R-:W-:Y:S02]  /*1a40*/  IMAD.MOV.U32 R26, RZ, RZ, R40 ;  /* 0x000000ffff1a7224 */ /* 0x000fe400078e0028 */
[----:B------:R-:W-:Y:S01]  /*1a50*/  IMAD R144, R24, -0x40, R145 ;  /* 0xffffffc018907824 */ /* 0x000fe200078e0291 */
[----:B----4-:R-:W-:Y:S01]  /*1a60*/  @!P1 LEA.HI.X R11, R6, R9, R7, 0x1, P0 ;  /* 0x00000009060b9211 */ /* 0x010fe200000f0c07 */
[----:B------:R-:W-:Y:S01]  /*1a70*/  IMAD R220, R0, 0x2, R219 ;  /* 0x0000000200dc7824 */ /* 0x000fe200078e02db */
[----:B------:R-:W-:Y:S01]  /*1a80*/  @!P1 IADD3 R6, R6, 0x40, RZ ;  /* 0x0000004006069810 */ /* 0x000fe20007ffe0ff */
[----:B------:R-:W-:Y:S01]  /*1a90*/  STL.64 [R1+0x40], R26 ;  /* 0x0000401a01007387 */ /* 0x000fe20000100a00 */
[----:B------:R-:W-:Y:S01]  /*1aa0*/  @!P1 SHF.R.S32.HI R7, RZ, 0x1f, R17 ;  /* 0x0000001fff079819 */ /* 0x000fe20000011411 */
[----:B------:R-:W-:Y:S01]  /*1ab0*/  IMAD.SHL.U32 R217, R4, 0x2, RZ ;  /* 0x0000000204d97824 */ /* 0x000fe200078e00ff */
[----:B------:R-:W-:Y:S01]  /*1ac0*/  @!P1 SHF.R.S32.HI R5, RZ, 0x1f, R6 ;  /* 0x0000001fff059819 */ /* 0x000fe20000011406 */
[----:B------:R-:W-:Y:S01]  /*1ad0*/  @!PT LDS RZ, [RZ] ;  /* 0x00000000fffff984 */ /* 0x000fe20000000800 */
[----:B------:R1:W-:Y:S01]  /*1ae0*/  @!P1 LDGSTS.E.BYPASS.LTC128B.128 [R233+0x7900], [R10.64], !P4 ;  /* 0x079000000ae99fae */ /* 0x0003e2000e101d44 */
[----:B------:R-:W-:Y:S01]  /*1af0*/  @!P1 LEA.HI R7, R7, R17, RZ, 0x3 ;  /* 0x0000001107079211 */ /* 0x000fe200078f18ff */
[----:B------:R-:W-:Y:S01]  /*1b00*/  IMAD R218, R0, 0x2, R217 ;  /* 0x0000000200da7824 */ /* 0x000fe200078e02d9 */
[----:B------:R-:W-:-:S02]  /*1b10*/  @!P1 LEA.HI R6, R5, R6, RZ, 0x3 ;  /* 0x0000000605069211 */ /* 0x000fc400078f18ff */
[----:B------:R-:W-:Y:S02]  /*1b20*/  @!P1 LOP3.LUT R5, R7, 0xfffffff8, RZ, 0xc0, !PT ;  /* 0xfffffff807059812 */ /* 0x000fe400078ec0ff */
[----:B------:R-:W-:Y:S02]  /*1b30*/  ISETP.NE.AND P4, PT, R32, RZ, PT ;  /* 0x000000ff2000720c */ /* 0x000fe40003f85270 */
[----:B------:R-:W-:Y:S01]  /*1b40*/  IADD3 R221, R216, 0x3120, RZ ;  /* 0x00003120d8dd7810 */ /* 0x000fe20007ffe0ff */
[----:B-1----:R-:W-:Y:S01]  /*1b50*/  IMAD.IADD R11, R145, 0x1, -R36 ;  /* 0x00000001910b7824 */ /* 0x002fe200078e0a24 */
[----:B------:R-:W-:Y:S01]  /*1b60*/  @!P1 LOP3.LUT R10, R6, 0xfffffff8, RZ, 0xc0, !PT ;  /* 0xfffffff8060a9812 */ /* 0x000fe200078ec0ff */
[----:B------:R-:W-:-:S04]  /*1b70*/  @!P1 IMAD.WIDE R6, R5, 0x2, R8 ;  /* 0x0000000205069825 */ /* 0x000fc800078e0208 */
[----:B------:R-:W-:Y:S01]  /*1b80*/  IMAD R5, R24, -0x40, R11 ;  /* 0xffffffc018057824 */ /* 0x000fe200078e020b */
[----:B------:R1:W-:Y:S01]  /*1b90*/  @!P1 LDGSTS.E.BYPASS.LTC128B.128 [R233+0x9900], [R6.64], !P2 ;  /* 0x0990000006e99fae */ /* 0x0003e2000d101d44 */
[----:B------:R-:W-:Y:S01]  /*1ba0*/  @!P1 IMAD.WIDE R8, R10, 0x2, R8 ;  /* 0x000000020a089825 */ /* 0x000fe200078e0208 */
[----:B------:R-:W-:Y:S02]  /*1bb0*/  SHF.R.S32.HI R10, RZ, 0x1f, R24 ;  /* 0x0000001fff0a7819 */ /* 0x000fe40000011418 */
[C---:B------:R-:W-:Y:S01]  /*1bc0*/  ISETP.GE.AND P0, PT, R5.reuse, 0x1, PT ;  /* 0x000000010500780c */ /* 0x040fe20003f06270 */
[----:B------:R-:W-:Y:S01]  /*1bd0*/  IMAD.MOV.U32 R11, RZ, RZ, c[0x0][0x208] ;  /* 0x00008200ff0b7624 */ /* 0x000fe200078e00ff */
[----:B------:R4:W-:Y:S01]  /*1be0*/  @!P1 LDGSTS.E.BYPASS.LTC128B.128 [R233+0xb900], [R8.64], !P3 ;  /* 0x0b90000008e99fae */ /* 0x0009e2000d901d44 */
[----:B------:R-:W-:Y:S02]  /*1bf0*/  ISETP.GE.AND P2, PT, R5, 0x21, PT ;  /* 0x000000210500780c */ /* 0x000fe40003f46270 */
[----:B------:R-:W-:Y:S01]  /*1c00*/  LOP3.LUT P3, RZ, R37, 0x2, RZ, 0xc0, !PT ;  /* 0x0000000225ff7812 */ /* 0x000fe2000786c0ff */
[----:B------:R-:W0:Y:S01]  /*1c10*/  LDGDEPBAR ;  /* 0x00000000000079af */ /* 0x000e220000000000 */
[----:B-1----:R-:W-:-:S04]  /*1c20*/  IMAD.WIDE.U32 R6, R24, R159, R166 ;  /* 0x0000009f18067225 */ /* 0x002fc800078e00a6 */
[----:B----4-:R-:W-:Y:S02]  /*1c30*/  IMAD R8, R157, R24, RZ ;  /* 0x000000189d087224 */ /* 0x010fe400078e02ff */
[----:B------:R-:W-:Y:S02]  /*1c40*/  IMAD.MOV.U32 R9, RZ, RZ, 0x5 ;  /* 0x00000005ff097424 */ /* 0x000fe400078e00ff */
[----:B------:R-:W-:Y:S01]  /*1c50*/  IMAD R5, R10, R159, R8 ;  /* 0x0000009f0a057224 */ /* 0x000fe200078e0208 */
[----:B------:R-:W-:Y:S01]  /*1c60*/  BAR.SYNC.DEFER_BLOCKING 0x0 ;  /* 0x0000000000007b1d */ /* 0x000fe20000010000 */
[----:B------:R-:W-:Y:S02]  /*1c70*/  @P0 LEA R8, P1, R6, c[0x0][0x1c8], 0x1 ;  /* 0x0000720006080a11 */ /* 0x000fe400078208ff */
[----:B------:R-:W-:Y:S01]  /*1c80*/  IMAD.IADD R5, R7, 0x1, R5 ;  /* 0x0000000107057824 */ /* 0x000fe200078e0205 */
[----:B------:R-:W-:-:S04]  /*1c90*/  SHF.L.U64.HI R164, R12, R9, c[0x0][0x1e4] ;  /* 0x000079000ca47619 */ /* 0x000fc80000010209 */
[----:B------:R-:W-:Y:S02]  /*1ca0*/  @P0 LEA.HI.X R9, R6, c[0x0][0x1cc], R5, 0x1, P1 ;  /* 0x0000730006090a11 */ /* 0x000fe400008f0c05 */
[----:B------:R-:W-:-:S05]  /*1cb0*/  @P2 IADD3 R7, P1, R158, R6, RZ ;  /* 0x000000069e072210 */ /* 0x000fca0007f3e0ff */
[----:B------:R-:W-:Y:S01]  /*1cc0*/  @P2 IMAD.X R5, R164, 0x1, R5, P1 ;  /* 0x00000001a4052824 */ /* 0x000fe200008e0605 */
[----:B------:R-:W-:-:S04]  /*1cd0*/  @P2 LEA R6, P1, R7, c[0x0][0x1c8], 0x1 ;  /* 0x0000720007062a11 */ /* 0x000fc800078208ff */
[----:B------:R-:W-:Y:S02]  /*1ce0*/  @P2 LEA.HI.X R7, R7, c[0x0][0x1cc], R5, 0x1, P1 ;  /* 0x0000730007072a11 */ /* 0x000fe400008f0c05 */
[----:B------:R-:W-:Y:S01]  /*1cf0*/  LOP3.LUT R5, R38, 0x1, RZ, 0xc0, !PT ;  /* 0x0000000126057812 */ /* 0x000fe200078ec0ff */
[----:B------:R-:W-:Y:S01]  /*1d00*/  @!PT LDS RZ, [RZ] ;  /* 0x00000000fffff984 */ /* 0x000fe20000000800 */
[----:B------:R-:W-:Y:S01]  /*1d10*/  @!PT LDS RZ, [RZ] ;  /* 0x00000000fffff984 */ /* 0x000fe20000000800 */
[----:B------:R-:W-:Y:S01]  /*1d20*/  @!PT LDS RZ, [RZ] ;  /* 0x00000000fffff984 */ /* 0x000fe20000000800 */
[----:B------:R1:W-:Y:S04]  /*1d30*/  @P0 LDGSTS.E.BYPASS.LTC128B.128 [R233+0x3100], [R8.64], !P4 ;  /* 0x0310000008e90fae */ /* 0x0003e8000e101d44 */
[----:B------:R1:W-:Y:S04]  /*1d40*/  @P0 LDGSTS.E.BYPASS.LTC128B.128 [R233+0x4100], [R8.64+0x40], !P6 ;  /* 0x0410004008e90fae */ /* 0x0003e8000f101d44 */
[----:B------:R1:W-:Y:S01]  /*1d50*/  @P0 LDGSTS.E.BYPASS.LTC128B.128 [R233+0x5100], [R8.64+0x80], !P5 ;  /* 0x0510008008e90fae */ /* 0x0003e2000e901d44 */
[----:B------:R-:W-:Y:S01]  /*1d60*/  ISETP.NE.U32.AND P0, PT, R5, 0x1, PT ;  /* 0x000000010500780c */ /* 0x000fe20003f05070 */
[----:B------:R-:W-:-:S02]  /*1d70*/  IMAD.IADD R5, R144, 0x1, -R36 ;  /* 0x0000000190057824 */ /* 0x000fc400078e0a24 */
[----:B------:R4:W-:Y:S04]  /*1d80*/  @P2 LDGSTS.E.BYPASS.LTC128B.128 [R233+0x3900], [R6.64], !P4 ;  /* 0x0390000006e92fae */ /* 0x0009e8000e101d44 */
[----:B------:R4:W-:Y:S04]  /*1d90*/  @P2 LDGSTS.E.BYPASS.LTC128B.128 [R233+0x4900], [R6.64+0x40], !P6 ;  /* 0x0490004006e92fae */ /* 0x0009e8000f101d44 */
[----:B------:R4:W-:Y:S01]  /*1da0*/  @P2 LDGSTS.E.BYPASS.LTC128B.128 [R233+0x5900], [R6.64+0x80], !P5 ;  /* 0x0590008006e92fae */ /* 0x0009e2000e901d44 */
[----:B------:R-:W-:-:S03]  /*1db0*/  LOP3.LUT P2, RZ, R38, 0x2, RZ, 0xc0, !PT ;  /* 0x0000000226ff7812 */ /* 0x000fc6000784c0ff */
[----:B------:R-:W0:Y:S01]  /*1dc0*/  LDGDEPBAR ;  /* 0x00000000000079af */ /* 0x000e220000000000 */
[C---:B-1----:R-:W-:Y:S01]  /*1dd0*/  SHF.L.U64.HI R9, R11.reuse, R25, c[0x0][0x20c] ;  /* 0x000083000b097619 */ /* 0x042fe20000010219 */
[----:B------:R-:W-:Y:S01]  /*1de0*/  IMAD.SHL.U32 R11, R11, 0x40, RZ ;  /* 0x000000400b0b7824 */ /* 0x000fe200078e00ff */
[----:B------:R-:W-:-:S03]  /*1df0*/  IADD3 R8, R216, 0x3100, RZ ;  /* 0x00003100d8087810 */ /* 0x000fc60007ffe0ff */
[----:B------:R-:W-:Y:S01]  /*1e00*/  IMAD R2, R9, R24, RZ ;  /* 0x0000001809027224 */ /* 0x000fe200078e02ff */
[----:B------:R-:W-:Y:S02]  /*1e10*/  @P3 IADD3 R221, R8, -0x20, RZ ;  /* 0xffffffe008dd3810 */ /* 0x000fe40007ffe0ff */
[C---:B------:R-:W-:Y:S01]  /*1e20*/  ISETP.LT.OR P3, PT, R5.reuse, 0x1, P0 ;  /* 0x000000010500780c */ /* 0x040fe20000761670 */
[-C--:B------:R-:W-:Y:S01]  /*1e30*/  IMAD R3, R10, R11.reuse, R2 ;  /* 0x0000000b0a037224 */ /* 0x080fe200078e0202 */
[----:B------:R-:W-:Y:S01]  /*1e40*/  ISETP.LT.OR P0, PT, R5, 0x21, P0 ;  /* 0x000000210500780c */ /* 0x000fe20000701670 */
[----:B----4-:R-:W-:Y:S01]  /*1e50*/  IMAD.WIDE.U32 R6, R24, R11, R26 ;  /* 0x0000000b18067225 */ /* 0x010fe200078e001a */
[----:B------:R-:W-:-:S04]  /*1e60*/  DEPBAR.LE SB0, 0x1 ;  /* 0x000080400000791a */ /* 0x000fc80000000000 */
[----:B------:R-:W-:-:S04]  /*1e70*/  DEPBAR.LE SB0, 0x0 ;  /* 0x000080000000791a */ /* 0x000fc80000000000 */
[----:B------:R-:W-:Y:S01]  /*1e80*/  BAR.SYNC.DEFER_BLOCKING 0x0 ;  /* 0x0000000000007b1d */ /* 0x000fe20000010000 */
[----:B------:R-:W-:Y:S01]  /*1e90*/  IMAD.IADD R3, R7, 0x1, R3 ;  /* 0x0000000107037824 */ /* 0x000fe200078e0203 */
[----:B------:R-:W-:-:S04]  /*1ea0*/  LEA R2, P1, R6, c[0x0][0x1f8], 0x1 ;  /* 0x00007e0006027a11 */ /* 0x000fc800078208ff */
[----:B------:R-:W-:Y:S02]  /*1eb0*/  LEA.HI.X R3, R6, c[0x0][0x1fc], R3, 0x1, P1 ;  /* 0x00007f0006037a11 */ /* 0x000fe400008f0c03 */
[----:B------:R-:W-:-:S05]  /*1ec0*/  IADD3 R6, P1, R11, R2, RZ ;  /* 0x000000020b067210 */ /* 0x000fca0007f3e0ff */
[----:B------:R-:W-:Y:S01]  /*1ed0*/  IMAD.X R7, R9, 0x1, R3, P1 ;  /* 0x0000000109077824 */ /* 0x000fe200008e0603 */
[C---:B------:R-:W-:Y:S02]  /*1ee0*/  ISETP.LT.OR P1, PT, R5.reuse, 0x1, !P2 ;  /* 0x000000010500780c */ /* 0x040fe40005721670 */
[----:B------:R-:W-:Y:S01]  /*1ef0*/  ISETP.LT.OR P2, PT, R5, 0x21, !P2 ;  /* 0x000000210500780c */ /* 0x000fe20005741670 */
[----:B--23--:R-:W-:Y:S04]  /*1f00*/  LDSM.16.M88.4 R16, [R219+0x6100] ;  /* 0x00610000db10783b */ /* 0x00cfe80000000200 */
[----:B------:R-:W1:Y:S04]  /*1f10*/  LDSM.16.M88.4 R20, [R216+0x3100] ;  /* 0x00310000d814783b */ /* 0x000e680000000200 */
[----:B------:R-:W2:Y:S04]  /*1f20*/  LDSM.16.M88.4 R12, [R219+0x7100] ;  /* 0x00710000db0c783b */ /* 0x000ea80000000200 */
[----:B------:R-:W3:Y:S04]  /*1f30*/  LDSM.16.M88.4 R28, [R216+0x3900] ;  /* 0x00390000d81c783b */ /* 0x000ee80000000200 */
[----:B------:R-:W4:Y:S04]  /*1f40*/  LDSM.16.M88.4 R32, [R216+0x3500] ;  /* 0x00350000d820783b */ /* 0x000f280000000200 */
[----:B------:R-:W5:Y:S04]  /*1f50*/  LDSM.16.M88.4 R24, [R216+0x3d00] ;  /* 0x003d0000d818783b */ /* 0x000f680000000200 */
[----:B------:R-:W-:Y:S04]  /*1f60*/  LDSM.16.M88.4 R40, [R220+0x6100] ;  /* 0x00610000dc28783b */ /* 0x000fe80000000200 */
[----:B------:R-:W4:Y:S04]  /*1f70*/  LDSM.16.M88.4 R44, [R221] ;  /* 0x00000000dd2c783b */ /* 0x000f280000000200 */
[----:B------:R-:W4:Y:S04]  /*1f80*/  LDSM.16.M88.4 R8, [R220+0x7100] ;  /* 0x00710000dc08783b */ /* 0x000f280000000200 */
[----:B------:R-:W-:Y:S04]  /*1f90*/  LDSM.16.M88.4 R48, [R221+0x400] ;  /* 0x00040000dd30783b */ /* 0x000fe80000000200 */
[----:B------:R-:W5:Y:S04]  /*1fa0*/  LDSM.16.M88.4 R60, [R221+0x800] ;  /* 0x00080000dd3c783b */ /* 0x000f680000000200 */
[----:B------:R-:W5:Y:S01]  /*1fb0*/  LDSM.16.M88.4 R76, [R221+0xc00] ;  /* 0x000c0000dd4c783b */ /* 0x000f620000000200 */
[----:B-1----:R-:W-:Y:S03]  /*1fc0*/  HMMA.16816.F32 R52, R16, R20, RZ ;  /* 0x000000141034723c */ /* 0x002fe600000018ff */
[----:B------:R-:W-:Y:S01]  /*1fd0*/  @!PT LDS RZ, [RZ] ;  /* 0x00000000fffff984 */ /* 0x000fe20000000800 */
[----:B------:R-:W-:Y:S01]  /*1fe0*/  @!PT LDS RZ, [RZ] ;  /* 0x00000000fffff984 */ /* 0x000fe20000000800 */
[----:B------:R-:W-:Y:S01]  /*1ff0*/  @!PT LDS RZ, [RZ] ;  /* 0x00000000fffff984 */ /* 0x000fe20000000800 */
[----:B------:R1:W-:Y:S01]  /*2000*/  LDGSTS.E.BYPASS.LTC128B.128 [R233+0x100], [R2.64], !P3 ;  /* 0x0010000002e97fae */ /* 0x0003e2000d901d44 */
[----:B------:R-:W-:-:S03]  /*2010*/  LOP3.LUT P3, RZ, R38, 0x4, RZ, 0xc0, !PT ;  /* 0x0000000426ff7812 */ /* 0x000fc6000786c0ff */
[----:B------:R1:W-:Y:S01]  /*2020*/  LDGSTS.E.BYPASS.LTC128B.128 [R233+0x1100], [R2.64+0x40], !P1 ;  /* 0x0110004002e97fae */ /* 0x0003e2000c901d44 */
[C---:B------:R-:W-:Y:S01]  /*2030*/  ISETP.LT.OR P1, PT, R5.reuse, 0x1, !P3 ;  /* 0x000000010500780c */ /* 0x040fe20005f21670 */
[----:B--2---:R-:W-:Y:S01]  /*2040*/  HMMA.16816.F32 R92, R12, R20, RZ ;  /* 0x000000140c5c723c */ /* 0x004fe200000018ff */
[----:B------:R-:W-:-:S07]  /*2050*/  ISETP.LT.OR P3, PT, R5, 0x21, !P3 ;  /* 0x000000210500780c */ /* 0x000fce0005f61670 */
[C---:B---3--:R-:W-:Y:S04]  /*2060*/  HMMA.16816.F32 R104, R12.reuse, R28, RZ ;  /* 0x0000001c0c68723c */ /* 0x048fe800000018ff */
[----:B------:R1:W-:Y:S04]  /*2070*/  LDGSTS.E.BYPASS.LTC128B.128 [R233+0x2100], [R2.64+0x80], !P1 ;  /* 0x0210008002e97fae */ /* 0x0003e8000c901d44 */
[----:B------:R2:W-:Y:S01]  /*2080*/  LDGSTS.E.BYPASS.LTC128B.128 [R233+0x900], [R6.64], !P0 ;  /* 0x0090000006e97fae */ /* 0x0005e2000c101d44 */
[C---:B------:R-:W-:Y:S03]  /*2090*/  HMMA.16816.F32 R100, R12.reuse, R22, RZ ;  /* 0x000000160c64723c */ /* 0x040fe600000018ff */
[----:B------:R2:W-:Y:S04]  /*20a0*/  LDGSTS.E.BYPASS.LTC128B.128 [R233+0x1900], [R6.64+0x40], !P2 ;  /* 0x0190004006e97fae */ /* 0x0005e8000d101d44 */
[----:B------:R2:W-:Y:S01]  /*20b0*/  LDGSTS.E.BYPASS.LTC128B.128 [R233+0x2900], [R6.64+0x80], !P3 ;  /* 0x0290008006e97fae */ /* 0x0005e2000d901d44 */
[C---:B----4-:R-:W-:Y:S03]  /*20c0*/  HMMA.16816.F32 R108, R12.reuse, R32, RZ ;  /* 0x000000200c6c723c */ /* 0x050fe600000018ff */
[----:B------:R-:W-:Y:S04]  /*20d0*/  LDSM.16.M88.4 R64, [R216+0x4100] ;  /* 0x00410000d840783b */ /* 0x000fe80000000200 */
[----:B------:R-:W3:Y:S01]  /*20e0*/  LDSM.16.M88.4 R36, [R219+0x8100] ;  /* 0x00810000db24783b */ /* 0x000ee20000000200 */
[----:B-----5:R-:W-:Y:S03]  /*20f0*/  HMMA.16816.F32 R96, R12, R24, RZ ;  /* 0x000000180c60723c */ /* 0x020fe600000018ff */
[----:B------:R-:W-:Y:S01]  /*2100*/  LDSM.16.M88.4 R56, [R221+0x1000] ;  /* 0x00100000dd38783b */ /* 0x000fe20000000200 */
[----:B-1----:R-:W-:-:S03]  /*2110*/  LOP3.LUT R3, R156, 0xffffffe0, RZ, 0xc0, !PT ;  /* 0xffffffe09c037812 */ /* 0x002fc600078ec0ff */
[----:B------:R-:W0:Y:S01]  /*2120*/  LDGDEPBAR ;  /* 0x00000000000079af */ /* 0x000e220000000000 */
[C---:B------:R-:W-:Y:S08]  /*2130*/  HMMA.16816.F32 R88, R12.reuse, R34, RZ ;  /* 0x000000220c58723c */ /* 0x040ff000000018ff */
[C---:B------:R-:W-:Y:S08]  /*2140*/  HMMA.16816.F32 R84, R12.reuse, R30, RZ ;  /* 0x0000001e0c54723c */ /* 0x040ff000000018ff */
[----:B------:R-:W-:Y:S08]  /*2150*/  HMMA.16816.F32 R68, R12, R26, RZ ;  /* 0x0000001a0c44723c */ /* 0x000ff000000018ff */
[----:B------:R-:W-:Y:S01]  /*2160*/  HMMA.16816.F32 R12, R40, R44, R52 ;  /* 0x0000002c280c723c */ /* 0x000fe20000001834 */
[----:B------:R-:W-:Y:S07]  /*2170*/  LDSM.16.M88.4 R52, [R216+0x5100] ;  /* 0x00510000d834783b */ /* 0x000fee0000000200 */
[C---:B------:R-:W-:Y:S08]  /*2180*/  HMMA.16816.F32 R72, R16.reuse, R32, RZ ;  /* 0x000000201048723c */ /* 0x040ff000000018ff */
[C---:B------:R-:W-:Y:S01]  /*2190*/  HMMA.16816.F32 R116, R16.reuse, R34, RZ ;  /* 0x000000221074723c */ /* 0x040fe200000018ff */
[----:B------:R-:W1:Y:S07]  /*21a0*/  LDSM.16.M88.4 R32, [R219+0x9100] ;  /* 0x00910000db20783b */ /* 0x000e6e0000000200 */
[C---:B------:R-:W-:Y:S08]  /*21b0*/  HMMA.16816.F32 R112, R16.reuse, R28, RZ ;  /* 0x0000001c1070723c */ /* 0x040ff000000018ff */
[C---:B------:R-:W-:Y:S01]  /*21c0*/  HMMA.16816.F32 R124, R16.reuse, R30, RZ ;  /* 0x0000001e107c723c */ /* 0x040fe200000018ff */
[----:B------:R-:W4:Y:S07]  /*21d0*/  LDSM.16.M88.4 R28, [R220+0x8100] ;  /* 0x00810000dc1c783b */ /* 0x000f2e0000000200 */
[----:B------:R-:W-:Y:S08]  /*21e0*/  HMMA.16816.F32 R120, R16, R22, RZ ;  /* 0x000000161078723c */ /* 0x000ff000000018ff */
[C---:B------:R-:W-:Y:S08]  /*21f0*/  HMMA.16816.F32 R20, R8.reuse, R44, R92 ;  /* 0x0000002c0814723c */ /* 0x040ff0000000185c */
[C---:B------:R-:W-:Y:S08]  /*2200*/  HMMA.16816.F32 R136, R8.reuse, R60, R104 ;  /* 0x0000003c0888723c */ /* 0x040ff00000001868 */
[C---:B------:R-:W-:Y:S08]  /*2210*/  HMMA.16816.F32 R92, R8.reuse, R46, R100 ;  /* 0x0000002e085c723c */ /* 0x040ff00000001864 */
[C---:B------:R-:W-:Y:S08]  /*2220*/  HMMA.16816.F32 R108, R8.reuse, R48, R108 ;  /* 0x00000030086c723c */ /* 0x040ff0000000186c */
[C---:B------:R-:W-:Y:S08]  /*2230*/  HMMA.16816.F32 R140, R8.reuse, R76, R96 ;  /* 0x0000004c088c723c */ /* 0x040ff00000001860 */
[C---:B------:R-:W-:Y:S08]  /*2240*/  HMMA.16816.F32 R100, R8.reuse, R50, R88 ;  /* 0x000000320864723c */ /* 0x040ff00000001858 */
[C---:B------:R-:W-:Y:S08]  /*2250*/  HMMA.16816.F32 R104, R8.reuse, R62, R84 ;  /* 0x0000003e0868723c */ /* 0x040ff00000001854 */
[----:B------:R-:W-:Y:S08]  /*2260*/  HMMA.16816.F32 R132, R8, R78, R68 ;  /* 0x0000004e0884723c */ /* 0x000ff00000001844 */
[----:B---3--:R-:W-:Y:S01]  /*2270*/  HMMA.16816.F32 R8, R36, R64, R12 ;  /* 0x000000402408723c */ /* 0x008fe2000000180c */
[----:B------:R-:W-:Y:S07]  /*2280*/  LDSM.16.M88.4 R12, [R219+0xb100] ;  /* 0x00b10000db0c783b */ /* 0x000fee0000000200 */
[C---:B------:R-:W-:Y:S08]  /*2290*/  HMMA.16816.F32 R80, R16.reuse, R24, RZ ;  /* 0x000000181050723c */ /* 0x040ff000000018ff */
[----:B------:R-:W-:Y:S01]  /*22a0*/  HMMA.16816.F32 R128, R16, R26, RZ ;  /* 0x0000001a1080723c */ /* 0x000fe200000018ff */
[----:B------:R-:W3:Y:S04]  /*22b0*/  LDSM.16.M88.4 R16, [R220+0x9100] ;  /* 0x00910000dc10783b */ /* 0x000ee80000000200 */
[----:B------:R-:W5:Y:S03]  /*22c0*/  LDSM.16.M88.4 R24, [R219+0xa100] ;  /* 0x00a10000db18783b */ /* 0x000f660000000200 */
[C---:B------:R-:W-:Y:S08]  /*22d0*/  HMMA.16816.F32 R96, R40.reuse, R48, R72 ;  /* 0x000000302860723c */ /* 0x040ff00000001848 */
[----:B------:R-:W-:Y:S01]  /*22e0*/  HMMA.16816.F32 R72, R40, R46, R120 ;  /* 0x0000002e2848723c */ /* 0x000fe20000001878 */
[----:B------:R-:W-:Y:S07]  /*22f0*/  LDSM.16.M88.4 R44, [R221+0x2000] ;  /* 0x00200000dd2c783b */ /* 0x000fee0000000200 */
[----:B-1----:R-:W-:Y:S01]  /*2300*/  HMMA.16816.F32 R68, R32, R64, R20 ;  /* 0x000000402044723c */ /* 0x002fe20000001814 */
[----:B------:R-:W1:Y:S07]  /*2310*/  LDSM.16.M88.4 R20, [R220+0xa100] ;  /* 0x00a10000dc14783b */ /* 0x000e6e0000000200 */
[----:B----4-:R-:W-:Y:S08]  /*2320*/  HMMA.16816.F32 R8, R28, R56, R8 ;  /* 0x000000381c08723c */ /* 0x010ff00000001808 */
[C---:B------:R-:W-:Y:S08]  /*2330*/  HMMA.16816.F32 R112, R40.reuse, R60, R112 ;  /* 0x0000003c2870723c */ /* 0x040ff00000001870 */
[----:B------:R-:W-:Y:S08]  /*2340*/  HMMA.16816.F32 R124, R40, R62, R124 ;  /* 0x0000003e287c723c */ /* 0x000ff0000000187c */
[----:B------:R-:W-:Y:S08]  /*2350*/  HMMA.16816.F32 R60, R32, R66, R92 ;  /* 0x00000042203c723c */ /* 0x000ff0000000185c */
[----:B------:R-:W-:Y:S01]  /*2360*/  HMMA.16816.F32 R88, R40, R50, R116 ;  /* 0x000000322858723c */ /* 0x000fe20000001874 */
[----:B------:R-:W4:Y:S07]  /*2370*/  LDSM.16.M88.4 R48, [R216+0x4500] ;  /* 0x00450000d830783b */ /* 0x000f2e0000000200 */
[----:B------:R-:W-:Y:S08]  /*2380*/  HMMA.16816.F32 R64, R36, R66, R72 ;  /* 0x000000422440723c */ /* 0x000ff00000001848 */
[----:B---3--:R-:W-:Y:S08]  /*2390*/  HMMA.16816.F32 R68, R16, R56, R68 ;  /* 0x000000381044723c */ /* 0x008ff00000001844 */
[----:B-----5:R-:W-:Y:S01]  /*23a0*/  HMMA.16816.F32 R72, R24, R52, R8 ;  /* 0x000000341848723c */ /* 0x020fe20000001808 */
[----:B------:R-:W3:Y:S07]  /*23b0*/  LDSM.16.M88.4 R8, [R220+0xb100] ;  /* 0x00b10000dc08783b */ /* 0x000eee0000000200 */
[C---:B------:R-:W-:Y:S08]  /*23c0*/  HMMA.16816.F32 R148, R40.reuse, R76, R80 ;  /* 0x0000004c2894723c */ /* 0x040ff00000001850 */
[----:B------:R-:W-:Y:S08]  /*23d0*/  HMMA.16816.F32 R128, R40, R78, R128 ;  /* 0x0000004e2880723c */ /* 0x000ff00000001880 */
[-C--:B------:R-:W-:Y:S01]  /*23e0*/  HMMA.16816.F32 R40, R16, R58.reuse, R60 ;  /* 0x0000003a1028723c */ /* 0x080fe2000000183c */
[----:B------:R-:W5:Y:S07]  /*23f0*/  LDSM.16.M88.4 R60, [R221+0x1400] ;  /* 0x00140000dd3c783b */ /* 0x000f6e0000000200 */
[----:B------:R-:W-:Y:S01]  /*2400*/  HMMA.16816.F32 R64, R28, R58, R64 ;  /* 0x0000003a1c40723c */ /* 0x000fe20000001840 */
[----:B------:R-:W2:Y:S07]  /*2410*/  LDSM.16.M88.4 R56, [R216+0x4900] ;  /* 0x00490000d838783b */ /* 0x000eae0000000200 */
[----:B------:R-:W-:Y:S08]  /*2420*/  HMMA.16816.F32 R68, R12, R52, R68 ;  /* 0x000000340c44723c */ /* 0x000ff00000001844 */
[----:B-1----:R-:W-:Y:S08]  /*2430*/  HMMA.16816.F32 R84, R20, R44, R72 ;  /* 0x0000002c1454723c */ /* 0x002ff00000001848 */
[-C--:B----4-:R-:W-:Y:S08]  /*2440*/  HMMA.16816.F32 R72, R36, R48.reuse, R96 ;  /* 0x000000302448723c */ /* 0x090ff00000001860 */
[----:B------:R-:W-:Y:S08]  /*2450*/  HMMA.16816.F32 R80, R32, R48, R108 ;  /* 0x000000302050723c */ /* 0x000ff0000000186c */
[----:B------:R-:W-:Y:S01]  /*2460*/  HMMA.16816.F32 R76, R12, R54, R40 ;  /* 0x000000360c4c723c */ /* 0x000fe20000001828 */
[----:B------:R-:W-:-:S04]  /*2470*/  FMUL.FTZ R2, R84, c[0x0][0x320] ;  /* 0x0000c80054027a20 */ /* 0x000fc80000410000 */
[----:B------:R1:W-:Y:S03]  /*2480*/  MUFU.TANH R154, R2 ;  /* 0x00000002009a7308 */ /* 0x0003e60000002400 */
[-C--:B------:R-:W-:Y:S08]  /*2490*/  HMMA.16816.F32 R96, R32, R50.reuse, R100 ;  /* 0x000000322060723c */ /* 0x080ff00000001864 */
[----:B------:R-:W-:Y:S01]  /*24a0*/  HMMA.16816.F32 R92, R36, R50, R88 ;  /* 0x00000032245c723c */ /* 0x000fe20000001858 */
[----:B------:R-:W4:Y:S01]  /*24b0*/  LDSM.16.M88.4 R88, [R216+0x4d00] ;  /* 0x004d0000d858783b */ /* 0x000f220000000200 */
[----:B-1----:R-:W-:-:S06]  /*24c0*/  FMUL.FTZ R2, R85, c[0x0][0x320] ;  /* 0x0000c80055027a20 */ /* 0x002fcc0000410000 */
[----:B------:R-:W-:Y:S01]  /*24d0*/  HMMA.16816.F32 R40, R24, R54, R64 ;  /* 0x000000361828723c */ /* 0x000fe20000001840 */
[----:B------:R-:W1:Y:S01]  /*24e0*/  LDSM.16.M88.4 R52, [R216+0x5500] ;  /* 0x00550000d834783b */ /* 0x000e620000000200 */
[----:B------:R2:W-:Y:S06]  /*24f0*/  MUFU.TANH R153, R2 ;  /* 0x0000000200997308 */ /* 0x0005ec0000002400 */
[----:B---3--:R-:W-:Y:S08]  /*2500*/  HMMA.16816.F32 R48, R8, R44, R68 ;  /* 0x0000002c0830723c */ /* 0x008ff00000001844 */
[----:B-----5:R-:W-:Y:S01]  /*2510*/  HMMA.16816.F32 R64, R28, R60, R72 ;  /* 0x0000003c1c40723c */ /* 0x020fe20000001848 */
[----:B--2---:R-:W-:-:S04]  /*2520*/  FMUL.FTZ R2, R86, c[0x0][0x320] ;  /* 0x0000c80056027a20 */ /* 0x004fc80000410000 */
[----:B------:R2:W-:Y:S03]  /*2530*/  MUFU.TANH R152, R2 ;  /* 0x0000000200987308 */ /* 0x0005e60000002400 */
[----:B------:R-:W-:Y:S08]  /*2540*/  HMMA.16816.F32 R68, R16, R60, R80 ;  /* 0x0000003c1044723c */ /* 0x000ff00000001850 */
[----:B------:R-:W-:Y:S01]  /*2550*/  HMMA.16816.F32 R80, R8, R46, R76 ;  /* 0x0000002e0850723c */ /* 0x000fe2000000184c */
[----:B--2---:R-:W-:-:S07]  /*2560*/  FMUL.FTZ R2, R87, c[0x0][0x320] ;  /* 0x0000c80057027a20 */ /* 0x004fce0000410000 */
[----:B------:R-:W-:Y:S01]  /*2570*/  HMMA.16816.F32 R44, R20, R46, R40 ;  /* 0x0000002e142c723c */ /* 0x000fe20000001828 */
[----:B------:R-:W2:Y:S01]  /*2580*/  LDSM.16.M88.4 R40, [R221+0x2400] ;  /* 0x00240000dd28783b */ /* 0x000ea20000000200 */
[----:B------:R3:W-:Y:S06]  /*2590*/  MUFU.TANH R147, R2 ;  /* 0x0000000200937308 */ /* 0x0007ec0000002400 */
[C---:B------:R-:W-:Y:S08]  /*25a0*/  HMMA.16816.F32 R100, R32.reuse, R58, R104 ;  /* 0x0000003a2064723c */ /* 0x040ff00000001868 */
[----:B------:R-:W-:Y:S01]  /*25b0*/  HMMA.16816.F32 R84, R32, R56, R136 ;  /* 0x000000382054723c */ /* 0x000fe20000001888 */
[----:B---3--:R-:W-:-:S04]  /*25c0*/  FMUL.FTZ R2, R48, c[0x0][0x320] ;  /* 0x0000c80030027a20 */ /* 0x008fc80000410000 */
[----:B------:R3:W5:Y:S03]  /*25d0*/  MUFU.TANH R146, R2 ;  /* 0x0000000200927308 */ /* 0x0007660000002400 */
[C---:B----4-:R-:W-:Y:S08]  /*25e0*/  HMMA.16816.F32 R108, R32.reuse, R88, R140 ;  /* 0x00000058206c723c */ /* 0x050ff0000000188c */
[----:B------:R-:W-:Y:S01]  /*25f0*/  HMMA.16816.F32 R104, R32, R90, R132 ;  /* 0x0000005a2068723c */ /* 0x000fe20000001884 */
[----:B---3--:R-:W-:-:S07]  /*2600*/  FMUL.FTZ R2, R49, c[0x0][0x320] ;  /* 0x0000c80031027a20 */ /* 0x008fce0000410000 */
[-C--:B------:R-:W-:Y:S01]  /*2610*/  HMMA.16816.F32 R32, R28, R62.reuse, R92 ;  /* 0x0000003e1c20723c */ /* 0x080fe2000000185c */
[----:B------:R3:W4:Y:S07]  /*2620*/  MUFU.TANH R123, R2 ;  /* 0x00000002007b7308 */ /* 0x00072e0000002400 */
[----:B------:R-:W-:Y:S08]  /*2630*/  HMMA.16816.F32 R60, R16, R62, R96 ;  /* 0x0000003e103c723c */ /* 0x000ff00000001860 */
[----:B------:R-:W-:Y:S01]  /*2640*/  HMMA.16816.F32 R72, R36, R56, R112 ;  /* 0x000000382448723c */ /* 0x000fe20000001870 */
[----:B---3--:R-:W-:-:S04]  /*2650*/  FMUL.FTZ R2, R50, c[0x0][0x320] ;  /* 0x0000c80032027a20 */ /* 0x008fc80000410000 */
[----:B------:R3:W-:Y:S03]  /*2660*/  MUFU.TANH R122, R2 ;  /* 0x00000002007a7308 */ /* 0x0007e60000002400 */
[----:B-1----:R-:W-:Y:S08]  /*2670*/  HMMA.16816.F32 R32, R24, R54, R32 ;  /* 0x000000361820723c */ /* 0x002ff00000001820 */
[----:B------:R-:W-:Y:S01]  /*2680*/  HMMA.16816.F32 R92, R36, R88, R148 ;  /* 0x00000058245c723c */ /* 0x000fe20000001894 */
[----:B---3--:R-:W-:-:S07]  /*2690*/  FMUL.FTZ R2, R51, c[0x0][0x320] ;  /* 0x0000c80033027a20 */ /* 0x008fce0000410000 */
[-C--:B------:R-:W-:Y:S01]  /*26a0*/  HMMA.16816.F32 R48, R24, R52.reuse, R64 ;  /* 0x000000341830723c */ /* 0x080fe20000001840 */
[----:B------:R1:W-:Y:S07]  /*26b0*/  MUFU.TANH R120, R2 ;  /* 0x0000000200787308 */ /* 0x0003ee0000002400 */
[----:B------:R-:W-:Y:S01]  /*26c0*/  HMMA.16816.F32 R64, R12, R52, R68 ;  /* 0x000000340c40723c */ /* 0x000fe20000001844 */
[----:B-1----:R-:W-:-:S04]  /*26d0*/  FMUL.FTZ R2, R44, c[0x0][0x320] ;  /* 0x0000c8002c027a20 */ /* 0x002fc80000410000 */
[----:B------:R1:W-:Y:S11]  /*26e0*/  MUFU.TANH R121, R2 ;  /* 0x0000000200797308 */ /* 0x0003f60000002400 */
[-C--:B--2---:R-:W-:Y:S01]  /*26f0*/  HMMA.16816.F32 R68, R20, R40.reuse, R48 ;  /* 0x000000281444723c */ /* 0x084fe20000001830 */
[----:B------:R-:W2:Y:S07]  /*2700*/  LDSM.16.M88.4 R48, [R221+0x1800] ;  /* 0x00180000dd30783b */ /* 0x000eae0000000200 */
[----:B------:R-:W-:Y:S01]  /*2710*/  HMMA.16816.F32 R76, R8, R40, R64 ;  /* 0x00000028084c723c */ /* 0x000fe20000001840 */
[----:B-1----:R-:W-:-:S04]  /*2720*/  FMUL.FTZ R2, R45, c[0x0][0x320] ;  /* 0x0000c8002d027a20 */ /* 0x002fc80000410000 */
[----:B------:R1:W-:Y:S02]  /*2730*/  MUFU.TANH R119, R2 ;  /* 0x0000000200777308 */ /* 0x0003e40000002400 */
[----:B-1----:R-:W-:-:S06]  /*2740*/  FMUL.FTZ R2, R46, c[0x0][0x320] ;  /* 0x0000c8002e027a20 */ /* 0x002fcc0000410000 */
[----:B------:R1:W-:Y:S01]  /*2750*/  MUFU.TANH R118, R2 ;  /* 0x0000000200767308 */ /* 0x0003e20000002400 */
[----:B--2---:R-:W-:Y:S08]  /*2760*/  HMMA.16816.F32 R64, R16, R48, R84 ;  /* 0x000000301040723c */ /* 0x004ff00000001854 */
[----:B------:R-:W-:Y:S01]  /*2770*/  HMMA.16816.F32 R84, R36, R90, R128 ;  /* 0x0000005a2454723c */ /* 0x000fe20000001880 */
[----:B-1----:R-:W-:-:S02]  /*2780*/  FMUL.FTZ R2, R47, c[0x0][0x320] ;  /* 0x0000c8002f027a20 */ /* 0x002fc40000410000 */
[----:B------:R-:W1:Y:S02]  /*2790*/  LDSM.16.M88.4 R44, [R216+0x5900] ;  /* 0x00590000d82c783b */ /* 0x000e640000000200 */
[----:B------:R2:W-:Y:S02]  /*27a0*/  MUFU.TANH R117, R2 ;  /* 0x0000000200757308 */ /* 0x0005e40000002400 */
[----:B--2---:R-:W-:-:S06]  /*27b0*/  FMUL.FTZ R2, R80, c[0x0][0x320] ;  /* 0x0000c80050027a20 */ /* 0x004fcc0000410000 */
[----:B------:R2:W3:Y:S02]  /*27c0*/  MUFU.TANH R116, R2 ;  /* 0x0000000200747308 */ /* 0x0004e40000002400 */
[----:B--2---:R-:W-:-:S06]  /*27d0*/  FMUL.FTZ R2, R81, c[0x0][0x320] ;  /* 0x0000c80051027a20 */ /* 0x004fcc0000410000 */
[----:B------:R2:W1:Y:S02]  /*27e0*/  MUFU.TANH R114, R2 ;  /* 0x0000000200727308 */ /* 0x0004640000002400 */
[----:B--2---:R-:W-:-:S06]  /*27f0*/  FMUL.FTZ R2, R82, c[0x0][0x320] ;  /* 0x0000c80052027a20 */ /* 0x004fcc0000410000 */
[----:B------:R2:W-:Y:S02]  /*2800*/  MUFU.TANH R113, R2 ;  /* 0x0000000200717308 */ /* 0x0005e40000002400 */
[----:B--2---:R-:W-:Y:S02]  /*2810*/  FMUL.FTZ R2, R83, c[0x0][0x320] ;  /* 0x0000c80053027a20 */ /* 0x004fe40000410000 */
[----:B------:R-:W-:Y:S04]  /*2820*/  HMMA.16816.F32 R80, R36, R58, R124 ;  /* 0x0000003a2450723c */ /* 0x000fe8000000187c */
[----:B------:R2:W-:Y:S04]  /*2830*/  MUFU.TANH R99, R2 ;  /* 0x0000000200637308 */ /* 0x0005e80000002400 */
[----:B------:R-:W-:Y:S01]  /*2840*/  HMMA.16816.F32 R56, R12, R54, R60 ;  /* 0x000000360c38723c */ /* 0x000fe2000000183c */
[----:B------:R-:W3:Y:S07]  /*2850*/  LDSM.16.M88.4 R52, [R221+0x2800] ;  /* 0x00280000dd34783b */ /* 0x000eee0000000200 */
[----:B------:R-:W-:Y:S01]  /*2860*/  HMMA.16816.F32 R60, R28, R48, R72 ;  /* 0x000000301c3c723c */ /* 0x000fe20000001848 */
[----:B--2---:R-:W-:-:S04]  /*2870*/  FMUL.FTZ R2, R68, c[0x0][0x320] ;  /* 0x0000c80044027a20 */ /* 0x004fc80000410000 */
[----:B------:R2:W-:Y:S03]  /*2880*/  MUFU.TANH R112, R2 ;  /* 0x0000000200707308 */ /* 0x0005e60000002400 */
[----:B-1----:R-:W-:Y:S08]  /*2890*/  HMMA.16816.F32 R36, R12, R44, R64 ;  /* 0x0000002c0c24723c */ /* 0x002ff00000001840 */
[----:B------:R-:W-:Y:S01]  /*28a0*/  HMMA.16816.F32 R72, R8, R42, R56 ;  /* 0x0000002a0848723c */ /* 0x000fe20000001838 */
[----:B--2---:R-:W-:-:S07]  /*28b0*/  FMUL.FTZ R2, R69, c[0x0][0x320] ;  /* 0x0000c80045027a20 */ /* 0x004fce0000410000 */
[----:B------:R-:W-:Y:S01]  /*28c0*/  HMMA.16816.F32 R56, R24, R44, R60 ;  /* 0x0000002c1838723c */ /* 0x000fe2000000183c */
[----:B------:R-:W-:Y:S01]  /*28d0*/  LDSM.16.M88.4 R60, [R216+0x5d00] ;  /* 0x005d0000d83c783b */ /* 0x000fe20000000200 */
[----:B------:R1:W-:Y:S02]  /*28e0*/  MUFU.TANH R98, R2 ;  /* 0x0000000200627308 */ /* 0x0003e40000002400 */
[----:B-1----:R-:W-:-:S06]  /*28f0*/  FMUL.FTZ R2, R70, c[0x0][0x320] ;  /* 0x0000c80046027a20 */ /* 0x002fcc0000410000 */
[----:B------:R1:W-:-:S14]  /*2900*/  MUFU.TANH R134, R2 ;  /* 0x0000000200867308 */ /* 0x0003dc0000002400 */
[----:B---3--:R-:W-:Y:S01]  /*2910*/  HMMA.16816.F32 R56, R20, R52, R56 ;  /* 0x000000341438723c */ /* 0x008fe20000001838 */
[----:B-1----:R-:W-:-:S07]  /*2920*/  FMUL.FTZ R2, R71, c[0x0][0x320] ;  /* 0x0000c80047027a20 */ /* 0x002fce0000410000 */
[----:B------:R-:W-:Y:S01]  /*2930*/  HMMA.16816.F32 R68, R20, R42, R32 ;  /* 0x0000002a1444723c */ /* 0x000fe20000001820 */
[----:B------:R-:W1:Y:S01]  /*2940*/  LDSM.16.M88.4 R32, [R221+0x1c00] ;  /* 0x001c0000dd20783b */ /* 0x000e620000000200 */
[----:B------:R2:W-:Y:S06]  /*2950*/  MUFU.TANH R135, R2 ;  /* 0x0000000200877308 */ /* 0x0005ec0000002400 */
[----:B------:R-:W-:Y:S08]  /*2960*/  HMMA.16816.F32 R40, R28, R50, R80 ;  /* 0x000000321c28723c */ /* 0x000ff00000001850 */
[----:B------:R-:W-:-:S02]  /*2970*/  FMUL.FTZ R58, R58, c[0x0][0x320] ;  /* 0x0000c8003a3a7a20 */ /* 0x000fc40000410000 */
[----:B--2---:R-:W-:-:S04]  /*2980*/  FMUL.FTZ R2, R76, c[0x0][0x320] ;  /* 0x0000c8004c027a20 */ /* 0x004fc80000410000 */
[----:B------:R2:W3:Y:S02]  /*2990*/  MUFU.TANH R97, R2 ;  /* 0x0000000200617308 */ /* 0x0004e40000002400 */
[----:B--2---:R-:W-:Y:S01]  /*29a0*/  FMUL.FTZ R2, R77, c[0x0][0x320] ;  /* 0x0000c8004d027a20 */ /* 0x004fe20000410000 */
[----:B-1----:R-:W-:Y:S05]  /*29b0*/  HMMA.16816.F32 R64, R16, R32, R108 ;  /* 0x000000201040723c */ /* 0x002fea000000186c */
[----:B------:R1:W2:Y:S03]  /*29c0*/  MUFU.TANH R96, R2 ;  /* 0x0000000200607308 */ /* 0x0002a60000002400 */
[----:B------:R-:W-:Y:S01]  /*29d0*/  HMMA.16816.F32 R84, R28, R34, R84 ;  /* 0x000000221c54723c */ /* 0x000fe20000001854 */
[----:B-1----:R-:W-:-:S04]  /*29e0*/  FMUL.FTZ R2, R78, c[0x0][0x320] ;  /* 0x0000c8004e027a20 */ /* 0x002fc80000410000 */
[----:B------:R1:W-:Y:S02]  /*29f0*/  MUFU.TANH R89, R2 ;  /* 0x0000000200597308 */ /* 0x0003e40000002400 */
[----:B-1----:R-:W-:Y:S02]  /*2a00*/  FMUL.FTZ R2, R79, c[0x0][0x320] ;  /* 0x0000c8004f027a20 */ /* 0x002fe40000410000 */
[----:B------:R-:W-:Y:S04]  /*2a10*/  HMMA.16816.F32 R76, R16, R50, R100 ;  /* 0x00000032104c723c */ /* 0x000fe80000001864 */
[----:B------:R1:W-:Y:S04]  /*2a20*/  MUFU.TANH R88, R2 ;  /* 0x0000000200587308 */ /* 0x0003e80000002400 */
[----:B------:R-:W-:Y:S08]  /*2a30*/  HMMA.16816.F32 R48, R28, R32, R92 ;  /* 0x000000201c30723c */ /* 0x000ff0000000185c */
[----:B------:R-:W-:Y:S01]  /*2a40*/  HMMA.16816.F32 R28, R12, R60, R64 ;  /* 0x0000003c0c1c723c */ /* 0x000fe20000001840 */
[----:B-1----:R-:W-:-:S04]  /*2a50*/  FMUL.FTZ R2, R68, c[0x0][0x320] ;  /* 0x0000c80044027a20 */ /* 0x002fc80000410000 */
[----:B------:R1:W-:Y:S02]  /*2a60*/  MUFU.TANH R133, R2 ;  /* 0x0000000200857308 */ /* 0x0003e40000002400 */
[----:B-1----:R-:W-:-:S06]  /*2a70*/  FMUL.FTZ R2, R69, c[0x0][0x320] ;  /* 0x0000c80045027a20 */ /* 0x002fcc0000410000 */
[----:B------:R1:W-:Y:S02]  /*2a80*/  MUFU.TANH R132, R2 ;  /* 0x0000000200847308 */ /* 0x0003e40000002400 */
[----:B-1----:R-:W-:-:S06]  /*2a90*/  FMUL.FTZ R2, R70, c[0x0][0x320] ;  /* 0x0000c80046027a20 */ /* 0x002fcc0000410000 */
[----:B------:R1:W-:Y:S02]  /*2aa0*/  MUFU.TANH R160, R2 ;  /* 0x0000000200a07308 */ /* 0x0003e40000002400 */
[----:B-1----:R-:W-:Y:S02]  /*2ab0*/  FMUL.FTZ R2, R71, c[0x0][0x320] ;  /* 0x0000c80047027a20 */ /* 0x002fe40000410000 */
[----:B------:R-:W-:Y:S04]  /*2ac0*/  HMMA.16816.F32 R68, R8, R52, R36 ;  /* 0x000000340844723c */ /* 0x000fe80000001824 */
[----:B------:R1:W-:Y:S04]  /*2ad0*/  MUFU.TANH R161, R2 ;  /* 0x0000000200a17308 */ /* 0x0003e80000002400 */
[----:B------:R-:W-:Y:S08]  /*2ae0*/  HMMA.16816.F32 R36, R24, R46, R40 ;  /* 0x0000002e1824723c */ /* 0x000ff00000001828 */
[----:B------:R-:W-:Y:S01]  /*2af0*/  HMMA.16816.F32 R40, R16, R34, R104 ;  /* 0x000000221028723c */ /* 0x000fe20000001868 */
[----:B-1----:R-:W-:-:S04]  /*2b00*/  FMUL.FTZ R2, R72, c[0x0][0x320] ;  /* 0x0000c80048027a20 */ /* 0x002fc80000410000 */
[----:B------:R1:W1:Y:S03]  /*2b10*/  MUFU.TANH R83, R2 ;  /* 0x0000000200537308 */ /* 0x0002660000002400 */
[----:B------:R-:W-:Y:S08]  /*2b20*/  HMMA.16816.F32 R16, R12, R46, R76 ;  /* 0x0000002e0c10723c */ /* 0x000ff0000000184c */
[----:B------:R-:W-:Y:S01]  /*2b30*/  HMMA.16816.F32 R36, R20, R54, R36 ;  /* 0x000000361424723c */ /* 0x000fe20000001824 */
[----:B-1----:R-:W-:-:S07]  /*2b40*/  FMUL.FTZ R2, R73, c[0x0][0x320] ;  /* 0x0000c80049027a20 */ /* 0x002fce0000410000 */
[----:B------:R-:W-:Y:S01]  /*2b50*/  HMMA.16816.F32 R32, R24, R60, R48 ;  /* 0x0000003c1820723c */ /* 0x000fe20000001830 */
[----:B------:R1:W-:Y:S07]  /*2b60*/  MUFU.TANH R82, R2 ;  /* 0x0000000200527308 */ /* 0x0003ee0000002400 */
[----:B------:R-:W-:Y:S08]  /*2b70*/  HMMA.16816.F32 R16, R8, R54, R16 ;  /* 0x000000360810723c */ /* 0x000ff00000001810 */
[----:B------:R-:W-:Y:S01]  /*2b80*/  HMMA.16816.F32 R12, R12, R62, R40 ;  /* 0x0000003e0c0c723c */ /* 0x000fe20000001828 */
[----:B-1----:R-:W-:-:S02]  /*2b90*/  FMUL.FTZ R2, R74, c[0x0][0x320] ;  /* 0x0000c8004a027a20 */ /* 0x002fc40000410000 */
[----:B------:R-:W-:Y:S05]  /*2ba0*/  MUFU.TANH R74, R58 ;  /* 0x0000003a004a7308 */ /* 0x000fea0000002400 */
[----:B------:R-:W-:Y:S03]  /*2bb0*/  HMMA.16816.F32 R24, R24, R62, R84 ;  /* 0x0000003e1818723c */ /* 0x000fe60000001854 */
[----:B------:R1:W1:Y:S05]  /*2bc0*/  MUFU.TANH R101, R2 ;  /* 0x0000000200657308 */ /* 0x00026a0000002400 */
[----:B------:R-:W-:-:S02]  /*2bd0*/  FMUL.FTZ R7, R16, c[0x0][0x320] ;  /* 0x0000c80010077a20 */ /* 0x000fc40000410000 */
[----:B------:R-:W-:Y:S02]  /*2be0*/  FMUL.FTZ R6, R17, c[0x0][0x320] ;  /* 0x0000c80011067a20 */ /* 0x000fe40000410000 */
[----:B-1----:R-:W-:-:S04]  /*2bf0*/  FMUL.FTZ R2, R75, c[0x0][0x320] ;  /* 0x0000c8004b027a20 */ /* 0x002fc80000410000 */
[----:B------:R1:W-:Y:S02]  /*2c00*/  MUFU.TANH R80, R2 ;  /* 0x0000000200507308 */ /* 0x0003e40000002400 */
[----:B-1----:R-:W-:-:S06]  /*2c10*/  FMUL.FTZ R2, R56, c[0x0][0x320] ;  /* 0x0000c80038027a20 */ /* 0x002fcc0000410000 */
[----:B------:R1:W-:Y:S02]  /*2c20*/  MUFU.TANH R81, R2 ;  /* 0x0000000200517308 */ /* 0x0003e40000002400 */
[----:B-1----:R-:W-:-:S06]  /*2c30*/  FMUL.FTZ R2, R57, c[0x0][0x320] ;  /* 0x0000c80039027a20 */ /* 0x002fcc0000410000 */
[----:B------:R1:W-:Y:S02]  /*2c40*/  MUFU.TANH R75, R2 ;  /* 0x00000002004b7308 */ /* 0x0003e40000002400 */
[----:B-1----:R-:W-:Y:S02]  /*2c50*/  FMUL.FTZ R2, R59, c[0x0][0x320] ;  /* 0x0000c8003b027a20 */ /* 0x002fe40000410000 */
[----:B------:R-:W1:Y:S01]  /*2c60*/  LDSM.16.M88.4 R56, [R221+0x2c00] ;  /* 0x002c0000dd38783b */ /* 0x000e620000000200 */
[----:B------:R-:W-:-:S04]  /*2c70*/  DEPBAR.LE SB0, 0x0 ;  /* 0x000080000000791a */ /* 0x000fc80000000000 */
[----:B------:R2:W-:Y:S02]  /*2c80*/  MUFU.TANH R73, R2 ;  /* 0x0000000200497308 */ /* 0x0005e40000002400 */
[----:B--2---:R-:W-:-:S06]  /*2c90*/  FMUL.FTZ R2, R68, c[0x0][0x320] ;  /* 0x0000c80044027a20 */ /* 0x004fcc0000410000 */
[----:B------:R2:W-:Y:S01]  /*2ca0*/  MUFU.TANH R72, R2 ;  /* 0x0000000200487308 */ /* 0x0005e20000002400 */
[----:B-1----:R-:W-:Y:S01]  /*2cb0*/  HMMA.16816.F32 R32, R20, R56, R32 ;  /* 0x000000381420723c */ /* 0x002fe20000001820 */
[----:B--2---:R-:W-:-:S06]  /*2cc0*/  FMUL.FTZ R2, R69, c[0x0][0x320] ;  /* 0x0000c80045027a20 */ /* 0x004fcc0000410000 */
[----:B------:R1:W-:Y:S01]  /*2cd0*/  MUFU.TANH R68, R2 ;  /* 0x0000000200447308 */ /* 0x0003e20000002400 */
[C---:B------:R-:W-:Y:S08]  /*2ce0*/  HMMA.16816.F32 R28, R8.reuse, R56, R28 ;  /* 0x00000038081c723c */ /* 0x040ff0000000181c */
[----:B------:R-:W-:Y:S01]  /*2cf0*/  HMMA.16816.F32 R12, R8, R58, R12 ;  /* 0x0000003a080c723c */ /* 0x000fe2000000180c */
[----:B------:R-:W-:Y:S01]  /*2d00*/  MUFU.TANH R9, R7 ;  /* 0x0000000700097308 */ /* 0x000fe20000002400 */
[----:B-1----:R-:W-:-:S06]  /*2d10*/  FMUL.FTZ R2, R70, c[0x0][0x320] ;  /* 0x0000c80046027a20 */ /* 0x002fcc0000410000 */
[----:B------:R-:W-:Y:S01]  /*2d20*/  HMMA.16816.F32 R24, R20, R58, R24 ;  /* 0x0000003a1418723c */ /* 0x000fe20000001818 */
[----:B------:R1:W-:Y:S08]  /*2d30*/  MUFU.TANH R65, R2 ;  /* 0x0000000200417308 */ /* 0x0003f00000002400 */
[----:B------:R2:W-:Y:S01]  /*2d40*/  MUFU.TANH R10, R6 ;  /* 0x00000006000a7308 */ /* 0x0005e20000002400 */
[----:B-1----:R-:W-:-:S07]  /*2d50*/  FMUL.FTZ R2, R71, c[0x0][0x320] ;  /* 0x0000c80047027a20 */ /* 0x002fce0000410000 */
[----:B------:R1:W-:Y:S07]  /*2d60*/  MUFU.TANH R64, R2 ;  /* 0x0000000200407308 */ /* 0x0003ee0000002400 */
[----:B------:R-:W-:Y:S02]  /*2d70*/  FMUL.FTZ R26, R26, c[0x0][0x320] ;  /* 0x0000c8001a1a7a20 */ /* 0x000fe40000410000 */
[----:B--2---:R-:W-:-:S04]  /*2d80*/  FMUL.FTZ R6, R29, c[0x0][0x320] ;  /* 0x0000c8001d067a20 */ /* 0x004fc80000410000 */
[----:B------:R-:W-:Y:S01]  /*2d90*/  MUFU.TANH R26, R26 ;  /* 0x0000001a001a7308 */ /* 0x000fe20000002400 */
[----:B-1----:R-:W-:-:S07]  /*2da0*/  FMUL.FTZ R2, R36, c[0x0][0x320] ;  /* 0x0000c80024027a20 */ /* 0x002fce0000410000 */
[----:B------:R1:W-:Y:S02]  /*2db0*/  MUFU.TANH R60, R2 ;  /* 0x00000002003c7308 */ /* 0x0003e40000002400 */
[----:B-1----:R-:W-:Y:S02]  /*2dc0*/  IMAD.IADD R2, R155, 0x1, -R3 ;  /* 0x000000019b027824 */ /* 0x002fe400078e0a03 */
[----:B------:R-:W-:-:S03]  /*2dd0*/  FMUL.FTZ R3, R37, c[0x0][0x320] ;  /* 0x0000c80025037a20 */ /* 0x000fc60000410000 */
[----:B------:R-:W-:Y:S01]  /*2de0*/  SHF.R.S32.HI R5, RZ, 0x1f, R2 ;  /* 0x0000001fff057819 */ /* 0x000fe20000011402 */
[----:B------:R1:W-:Y:S03]  /*2df0*/  MUFU.TANH R50, R3 ;  /* 0x0000000300327308 */ /* 0x0003e60000002400 */
[----:B-1----:R-:W-:Y:S01]  /*2e00*/  LEA.HI R3, R5, R2, RZ, 0x2 ;  /* 0x0000000205037211 */ /* 0x002fe200078f10ff */
[----:B------:R-:W-:-:S03]  /*2e10*/  FMUL.FTZ R5, R38, c[0x0][0x320] ;  /* 0x0000c80026057a20 */ /* 0x000fc60000410000 */
[----:B------:R-:W-:Y:S01]  /*2e20*/  LOP3.LUT R3, R3, 0x7ffffffc, RZ, 0xc0, !PT ;  /* 0x7ffffffc03037812 */ /* 0x000fe200078ec0ff */
[----:B------:R1:W-:Y:S04]  /*2e30*/  MUFU.TANH R49, R5 ;  /* 0x0000000500317308 */ /* 0x0003e80000002400 */
[----:B------:R-:W-:Y:S02]  /*2e40*/  IMAD.IADD R2, R2, 0x1, -R3 ;  /* 0x0000000102027824 */ /* 0x000fe400078e0a03 */
[----:B------:R-:W-:Y:S02]  /*2e50*/  FMUL.FTZ R3, R39, c[0x0][0x320] ;  /* 0x0000c80027037a20 */ /* 0x000fe40000410000 */
[----:B------:R-:W-:Y:S02]  /*2e60*/  IMAD R2, R2, -0x2, R144 ;  /* 0xfffffffe02027824 */ /* 0x000fe400078e0290 */
[----:B------:R2:W-:Y:S01]  /*2e70*/  MUFU.TANH R38, R3 ;  /* 0x0000000300267308 */ /* 0x0005e20000002400 */
[----:B------:R-:W-:Y:S02]  /*2e80*/  BAR.SYNC.DEFER_BLOCKING 0x0 ;  /* 0x0000000000007b1d */ /* 0x000fe40000010000 */
[----:B------:R-:W-:-:S02]  /*2e90*/  ISETP.GT.AND P0, PT, R2, RZ, PT ;  /* 0x000000ff0200720c */ /* 0x000fc40003f04270 */
[----:B------:R-:W-:Y:S01]  /*2ea0*/  ISETP.GT.AND P1, PT, R2, 0x1, PT ;  /* 0x000000010200780c */ /* 0x000fe20003f24270 */
[----:B-1----:R-:W-:Y:S01]  /*2eb0*/  FMUL.FTZ R5, R18, c[0x0][0x320] ;  /* 0x0000c80012057a20 */ /* 0x002fe20000410000 */
[----:B------:R-:W-:Y:S02]  /*2ec0*/  ISETP.GT.AND P3, PT, R2, 0x8, PT ;  /* 0x000000080200780c */ /* 0x000fe40003f64270 */
[----:B-----5:R-:W-:Y:S01]  /*2ed0*/  FSEL R16, R146, -INF , P0 ;  /* 0xff80000092107808 */ /* 0x020fe20000000000 */
[----:B------:R1:W5:Y:S01]  /*2ee0*/  MUFU.TANH R7, R5 ;  /* 0x0000000500077308 */ /* 0x0003620000002400 */
[----:B----4-:R-:W-:Y:S02]  /*2ef0*/  FSEL R17, R123, -INF , P1 ;  /* 0xff8000007b117808 */ /* 0x010fe40000800000 */
[----:B------:R-:W-:Y:S02]  /*2f00*/  ISETP.GT.AND P2, PT, R2, 0x9, PT ;  /* 0x000000090200780c */ /* 0x000fe40003f44270 */
[----:B------:R-:W-:Y:S01]  /*2f10*/  FSEL R18, R116, -INF , P3 ;  /* 0xff80000074127808 */ /* 0x000fe20001800000 */
[----:B--2---:R-:W-:Y:S01]  /*2f20*/  FMUL.FTZ R3, R19, c[0x0][0x320] ;  /* 0x0000c80013037a20 */ /* 0x004fe20000410000 */
[----:B------:R-:W-:-:S02]  /*2f30*/  FSEL R36, R122, -INF , P0 ;  /* 0xff8000007a247808 */ /* 0x000fc40000000000 */
[----:B------:R-:W-:Y:S01]  /*2f40*/  FSEL R46, R152, -INF , P0 ;  /* 0xff800000982e7808 */ /* 0x000fe20000000000 */
[----:B------:R2:W4:Y:S01]  /*2f50*/  MUFU.TANH R8, R3 ;  /* 0x0000000300087308 */ /* 0x0005220000002400 */
[----:B------:R-:W-:Y:S02]  /*2f60*/  FSEL R41, R154, -INF , P0 ;  /* 0xff8000009a297808 */ /* 0x000fe40000000000 */
[----:B------:R-:W-:Y:S02]  /*2f70*/  ISETP.GT.AND P0, PT, R2, 0x10, PT ;  /* 0x000000100200780c */ /* 0x000fe40003f04270 */
[----:B------:R-:W-:Y:S01]  /*2f80*/  FSEL R19, R114, -INF , P2 ;  /* 0xff80000072137808 */ /* 0x000fe20001000000 */
[----:B-1----:R-:W-:Y:S01]  /*2f90*/  FMUL.FTZ R5, R30, c[0x0][0x320] ;  /* 0x0000c8001e057a20 */ /* 0x002fe20000410000 */
[----:B------:R-:W-:Y:S02]  /*2fa0*/  FSEL R37, R120, -INF , P1 ;  /* 0xff80000078257808 */ /* 0x000fe40000800000 */
[----:B------:R-:W-:-:S02]  /*2fb0*/  FSEL R45, R147, -INF , P1 ;  /* 0xff800000932d7808 */ /* 0x000fc40000800000 */
[----:B------:R-:W-:Y:S02]  /*2fc0*/  FSEL R42, R153, -INF , P1 ;  /* 0xff800000992a7808 */ /* 0x000fe40000800000 */
[----:B------:R-:W-:Y:S02]  /*2fd0*/  ISETP.GT.AND P1, PT, R2, 0x11, PT ;  /* 0x000000110200780c */ /* 0x000fe40003f24270 */
[----:B---3--:R-:W-:Y:S01]  /*2fe0*/  FSEL R51, R97, -INF , P0 ;  /* 0xff80000061337808 */ /* 0x008fe20000000000 */
[----:B--2---:R-:W-:Y:S01]  /*2ff0*/  FMUL.FTZ R3, R32, c[0x0][0x320] ;  /* 0x0000c80020037a20 */ /* 0x004fe20000410000 */
[----:B------:R-:W-:Y:S02]  /*3000*/  FSEL R39, R113, -INF , P3 ;  /* 0xff80000071277808 */ /* 0x000fe40001800000 */
[----:B------:R-:W-:Y:S01]  /*3010*/  FSEL R47, R118, -INF , P3 ;  /* 0xff800000762f7808 */ /* 0x000fe20001800000 */
[----:B------:R1:W-:Y:S01]  /*3020*/  MUFU.TANH R32, R3 ;  /* 0x0000000300207308 */ /* 0x0003e20000002400 */
[----:B------:R-:W-:-:S02]  /*3030*/  FSEL R43, R121, -INF , P3 ;  /* 0xff800000792b7808 */ /* 0x000fc40001800000 */
[----:B------:R-:W-:Y:S02]  /*3040*/  ISETP.GT.AND P3, PT, R2, 0x18, PT ;  /* 0x000000180200780c */ /* 0x000fe40003f64270 */
[----:B------:R-:W-:Y:S02]  /*3050*/  FSEL R53, R96, -INF , P1 ;  /* 0xff80000060357808 */ /* 0x000fe40000800000 */
[----:B------:R-:W-:Y:S02]  /*3060*/  FSEL R40, R99, -INF , P2 ;  /* 0xff80000063287808 */ /* 0x000fe40001000000 */
[----:B------:R-:W-:Y:S02]  /*3070*/  FSEL R48, R117, -INF , P2 ;  /* 0xff80000075307808 */ /* 0x000fe40001000000 */
[----:B------:R-:W-:Y:S02]  /*3080*/  FSEL R44, R119, -INF , P2 ;  /* 0xff800000772c7808 */ /* 0x000fe40001000000 */
[----:B------:R-:W-:-:S02]  /*3090*/  ISETP.GT.AND P2, PT, R2, 0x19, PT ;  /* 0x000000190200780c */ /* 0x000fc40003f44270 */
[----:B------:R-:W-:Y:S01]  /*30a0*/  FSEL R52, R83, -INF , P3 ;  /* 0xff80000053347808 */ /* 0x000fe20001800000 */
[----:B-1----:R-:W-:Y:S01]  /*30b0*/  FMUL.FTZ R3, R28, c[0x0][0x320] ;  /* 0x0000c8001c037a20 */ /* 0x002fe20000410000 */
[----:B------:R-:W-:Y:S01]  /*30c0*/  FSEL R101, R101, -INF , P3 ;  /* 0xff80000065657808 */ /* 0x000fe20001800000 */
[----:B------:R1:W-:Y:S01]  /*30d0*/  MUFU.TANH R28, R5 ;  /* 0x00000005001c7308 */ /* 0x0003e20000002400 */
[----:B------:R-:W-:Y:S02]  /*30e0*/  FSEL R160, R160, -INF , P3 ;  /* 0xff800000a0a07808 */ /* 0x000fe40001800000 */
[----:B------:R-:W-:Y:S02]  /*30f0*/  FSEL R133, R133, -INF , P3 ;  /* 0xff80000085857808 */ /* 0x000fe40001800000 */
[----:B------:R-:W-:Y:S02]  /*3100*/  FSEL R55, R89, -INF , P0 ;  /* 0xff80000059377808 */ /* 0x000fe40000000000 */
[----:B------:R-:W-:Y:S01]  /*3110*/  FSEL R134, R134, -INF , P0 ;  /* 0xff80000086867808 */ /* 0x000fe20000000000 */
[----:B------:R2:W3:Y:S01]  /*3120*/  MUFU.TANH R11, R3 ;  /* 0x00000003000b7308 */ /* 0x0004e20000002400 */
[----:B------:R-:W-:-:S02]  /*3130*/  FSEL R106, R112, -INF , P0 ;  /* 0xff800000706a7808 */ /* 0x000fc40000000000 */
[C---:B------:R-:W-:Y:S02]  /*3140*/  ISETP.GT.AND P3, PT, R2.reuse, 0x28, PT ;  /* 0x000000280200780c */ /* 0x040fe40003f64270 */
[----:B------:R-:W-:Y:S02]  /*3150*/  ISETP.GT.AND P0, PT, R2, 0x20, PT ;  /* 0x000000200200780c */ /* 0x000fe40003f04270 */
[----:B------:R-:W-:Y:S01]  /*3160*/  FSEL R54, R82, -INF , P2 ;  /* 0xff80000052367808 */ /* 0x000fe20001000000 */
[----:B-1----:R-:W-:Y:S01]  /*3170*/  FMUL.FTZ R5, R12, c[0x0][0x320] ;  /* 0x0000c8000c057a20 */ /* 0x002fe20000410000 */
[----:B------:R-:W-:Y:S01]  /*3180*/  FSEL R100, R88, -INF , P1 ;  /* 0xff80000058647808 */ /* 0x000fe20000800000 */
[----:B------:R1:W1:Y:S01]  /*3190*/  MUFU.TANH R12, R6 ;  /* 0x00000006000c7308 */ /* 0x0002620000002400 */
[----:B------:R-:W-:Y:S02]  /*31a0*/  FSEL R135, R135, -INF , P1 ;  /* 0xff80000087877808 */ /* 0x000fe40000800000 */
[----:B------:R-:W-:-:S02]  /*31b0*/  FSEL R107, R98, -INF , P1 ;  /* 0xff800000626b7808 */ /* 0x000fc40000800000 */
[----:B-----5:R-:W-:Y:S02]  /*31c0*/  FSEL R176, R7, -INF , P3 ;  /* 0xff80000007b07808 */ /* 0x020fe40001800000 */
[----:B--2---:R-:W-:Y:S01]  /*31d0*/  FMNMX.FTZ R3, R16, R17, !PT ;  /* 0x0000001110037209 */ /* 0x004fe20007810000 */
[----:B------:R2:W5:Y:S01]  /*31e0*/  MUFU.TANH R7, R5 ;  /* 0x0000000500077308 */ /* 0x0005620000002400 */
[----:B------:R-:W-:Y:S02]  /*31f0*/  ISETP.GT.AND P1, PT, R2, 0x21, PT ;  /* 0x000000210200780c */ /* 0x000fe40003f24270 */
[----:B------:R-:W-:Y:S02]  /*3200*/  FMNMX.FTZ R3, R18, R3, !PT ;  /* 0x0000000312037209 */ /* 0x000fe40007810000 */
[----:B------:R-:W-:Y:S02]  /*3210*/  FSEL R173, R72, -INF , P0 ;  /* 0xff80000048ad7808 */ /* 0x000fe40000000000 */
[----:B------:R-:W-:Y:S01]  /*3220*/  FMNMX.FTZ R3, R19, R3, !PT ;  /* 0x0000000313037209 */ /* 0x000fe20007810000 */
[----:B-1----:R-:W-:Y:S01]  /*3230*/  FMUL.FTZ R6, R13, c[0x0][0x320] ;  /* 0x0000c8000d067a20 */ /* 0x002fe20000410000 */
[----:B------:R-:W-:Y:S01]  /*3240*/  FSEL R105, R80, -INF , P2 ;  /* 0xff80000050697808 */ /* 0x000fe20001000000 */
[----:B------:R-:W-:Y:S01]  /*3250*/  FMUL.FTZ R13, R27, c[0x0][0x320] ;  /* 0x0000c8001b0d7a20 */ /* 0x000fe20000410000 */
[----:B------:R-:W-:-:S02]  /*3260*/  FMNMX.FTZ R3, R51, R3, !PT ;  /* 0x0000000333037209 */ /* 0x000fc40007810000 */
[----:B------:R-:W-:Y:S01]  /*3270*/  FSEL R161, R161, -INF , P2 ;  /* 0xff800000a1a17808 */ /* 0x000fe20001000000 */
[----:B------:R-:W1:Y:S01]  /*3280*/  MUFU.TANH R6, R6 ;  /* 0x0000000600067308 */ /* 0x000e620000002400 */
[----:B------:R-:W-:Y:S02]  /*3290*/  FMNMX.FTZ R3, R53, R3, !PT ;  /* 0x0000000335037209 */ /* 0x000fe40007810000 */
[----:B------:R-:W-:Y:S02]  /*32a0*/  FSEL R132, R132, -INF , P2 ;  /* 0xff80000084847808 */ /* 0x000fe40001000000 */
[----:B------:R-:W-:Y:S02]  /*32b0*/  FMNMX.FTZ R3, R52, R3, !PT ;  /* 0x0000000334037209 */ /* 0x000fe40007810000 */
[----:B--2---:R-:W-:Y:S01]  /*32c0*/  FMNMX.FTZ R5, R36, R37, !PT ;  /* 0x0000002524057209 */ /* 0x004fe20007810000 */
[----:B------:R-:W-:Y:S01]  /*32d0*/  MUFU.TANH R13, R13 ;  /* 0x0000000d000d7308 */ /* 0x000fe20000002400 */
[----:B------:R-:W-:-:S02]  /*32e0*/  FMNMX.FTZ R3, R54, R3, !PT ;  /* 0x0000000336037209 */ /* 0x000fc40007810000 */
[----:B------:R-:W-:Y:S02]  /*32f0*/  ISETP.GT.AND P2, PT, R2, 0x29, PT ;  /* 0x000000290200780c */ /* 0x000fe40003f44270 */
[----:B------:R-:W-:Y:S02]  /*3300*/  FSEL R172, R68, -INF , P1 ;  /* 0xff80000044ac7808 */ /* 0x000fe40000800000 */
[----:B------:R-:W-:Y:S02]  /*3310*/  FMNMX.FTZ R3, R173, R3, !PT ;  /* 0x00000003ad037209 */ /* 0x000fe40007810000 */
[----:B------:R-:W-:Y:S02]  /*3320*/  FMNMX.FTZ R5, R39, R5, !PT ;  /* 0x0000000527057209 */ /* 0x000fe40007810000 */
[----:B------:R-:W-:Y:S02]  /*3330*/  FSEL R175, R65, -INF , P0 ;  /* 0xff80000041af7808 */ /* 0x000fe40000000000 */
[----:B------:R-:W-:-:S02]  /*3340*/  FSEL R191, R74, -INF , P0 ;  /* 0xff8000004abf7808 */ /* 0x000fc40000000000 */
[----:B------:R-:W-:Y:S02]  /*3350*/  FSEL R184, R81, -INF , P0 ;  /* 0xff80000051b87808 */ /* 0x000fe40000000000 */
[----:B------:R-:W-:Y:S02]  /*3360*/  FSEL R174, R64, -INF , P1 ;  /* 0xff80000040ae7808 */ /* 0x000fe40000800000 */
[----:B------:R-:W-:Y:S02]  /*3370*/  FSEL R190, R73, -INF , P1 ;  /* 0xff80000049be7808 */ /* 0x000fe40000800000 */
[----:B------:R-:W-:Y:S02]  /*3380*/  FSEL R186, R75, -INF , P1 ;  /* 0xff8000004bba7808 */ /* 0x000fe40000800000 */
[----:B------:R-:W-:Y:S02]  /*3390*/  FSEL R163, R9, -INF , P3 ;  /* 0xff80000009a37808 */ /* 0x000fe40001800000 */
[----:B------:R-:W-:-:S02]  /*33a0*/  FSEL R189, R49, -INF , P3 ;  /* 0xff80000031bd7808 */ /* 0x000fc40001800000 */
[----:B------:R-:W-:Y:S02]  /*33b0*/  FSEL R187, R60, -INF , P3 ;  /* 0xff8000003cbb7808 */ /* 0x000fe40001800000 */
[----:B----4-:R-:W-:Y:S02]  /*33c0*/  FSEL R179, R8, -INF , P2 ;  /* 0xff80000008b37808 */ /* 0x010fe40001000000 */
[----:B------:R-:W-:Y:S02]  /*33d0*/  FSEL R162, R10, -INF , P2 ;  /* 0xff8000000aa27808 */ /* 0x000fe40001000000 */
[----:B------:R-:W-:Y:S02]  /*33e0*/  FSEL R188, R38, -INF , P2 ;  /* 0xff80000026bc7808 */ /* 0x000fe40001000000 */
[----:B------:R-:W-:Y:S02]  /*33f0*/  FSEL R185, R50, -INF , P2 ;  /* 0xff80000032b97808 */ /* 0x000fe40001000000 */
[----:B------:R-:W-:-:S02]  /*3400*/  ISETP.GT.AND P0, PT, R2, 0x30, PT ;  /* 0x000000300200780c */ /* 0x000fc40003f04270 */
[C---:B------:R-:W-:Y:S02]  /*3410*/  ISETP.GT.AND P1, PT, R2.reuse, 0x31, PT ;  /* 0x000000310200780c */ /* 0x040fe40003f24270 */
[C---:B------:R-:W-:Y:S02]  /*3420*/  ISETP.GT.AND P3, PT, R2.reuse, 0x38, PT ;  /* 0x000000380200780c */ /* 0x040fe40003f64270 */
[----:B------:R-:W-:Y:S02]  /*3430*/  ISETP.GT.AND P2, PT, R2, 0x39, PT ;  /* 0x000000390200780c */ /* 0x000fe40003f44270 */
[----:B------:R-:W-:Y:S02]  /*3440*/  FMNMX.FTZ R2, R172, R3, !PT ;  /* 0x00000003ac027209 */ /* 0x000fe40007810000 */
[----:B------:R-:W-:Y:S01]  /*3450*/  FMNMX.FTZ R3, R40, R5, !PT ;  /* 0x0000000528037209 */ /* 0x000fe20007810000 */
[----:B------:R-:W-:Y:S01]  /*3460*/  FMUL.FTZ R5, R31, c[0x0][0x320] ;  /* 0x0000c8001f057a20 */ /* 0x000fe20000410000 */
[----:B------:R-:W-:-:S02]  /*3470*/  FMNMX.FTZ R2, R163, R2, !PT ;  /* 0x00000002a3027209 */ /* 0x000fc40007810000 */
[----:B------:R-:W-:Y:S02]  /*3480*/  FMNMX.FTZ R3, R55, R3, !PT ;  /* 0x0000000337037209 */ /* 0x000fe40007810000 */
[----:B---3--:R-:W-:Y:S02]  /*3490*/  FSEL R205, R11, -INF , P0 ;  /* 0xff8000000bcd7808 */ /* 0x008fe40000000000 */
[----:B------:R-:W-:Y:S01]  /*34a0*/  FMNMX.FTZ R2, R162, R2, !PT ;  /* 0x00000002a2027209 */ /* 0x000fe20007810000 */
[----:B------:R2:W3:Y:S01]  /*34b0*/  MUFU.TANH R11, R5 ;  /* 0x00000005000b7308 */ /* 0x0004e20000002400 */
[----:B------:R-:W-:Y:S02]  /*34c0*/  FMNMX.FTZ R3, R100, R3, !PT ;  /* 0x0000000364037209 */ /* 0x000fe40007810000 */
[----:B------:R-:W-:Y:S02]  /*34d0*/  FSEL R210, R12, -INF , P1 ;  /* 0xff8000000cd27808 */ /* 0x000fe40000800000 */
[----:B------:R-:W-:-:S02]  /*34e0*/  FMNMX.FTZ R2, R205, R2, !PT ;  /* 0x00000002cd027209 */ /* 0x000fc40007810000 */
[----:B------:R-:W-:Y:S02]  /*34f0*/  FMNMX.FTZ R3, R101, R3, !PT ;  /* 0x0000000365037209 */ /* 0x000fe40007810000 */
[----:B-----5:R-:W-:Y:S02]  /*3500*/  FSEL R211, R7, -INF , P3 ;  /* 0xff80000007d37808 */ /* 0x020fe40001800000 */
[----:B------:R-:W-:Y:S02]  /*3510*/  FMNMX.FTZ R2, R210, R2, !PT ;  /* 0x00000002d2027209 */ /* 0x000fe40007810000 */
[----:B------:R-:W-:Y:S02]  /*3520*/  FMNMX.FTZ R3, R105, R3, !PT ;  /* 0x0000000369037209 */ /* 0x000fe40007810000 */
[----:B-1----:R-:W-:Y:S01]  /*3530*/  FSEL R213, R6, -INF , P2 ;  /* 0xff80000006d57808 */ /* 0x002fe20001000000 */
[----:B--2---:R-:W-:Y:S01]  /*3540*/  FMUL.FTZ R5, R14, c[0x0][0x320] ;  /* 0x0000c8000e057a20 */ /* 0x004fe20000410000 */
[----:B------:R-:W-:-:S02]  /*3550*/  FMNMX.FTZ R2, R211, R2, !PT ;  /* 0x00000002d3027209 */ /* 0x000fc40007810000 */
[----:B------:R-:W-:Y:S01]  /*3560*/  FMNMX.FTZ R3, R175, R3, !PT ;  /* 0x00000003af037209 */ /* 0x000fe20007810000 */
[----:B------:R1:W2:Y:S01]  /*3570*/  MUFU.TANH R10, R5 ;  /* 0x00000005000a7308 */ /* 0x0002a20000002400 */
[----:B------:R-:W-:Y:S02]  /*3580*/  FMNMX.FTZ R6, R213, R2, !PT ;  /* 0x00000002d5067209 */ /* 0x000fe40007810000 */
[----:B------:R-:W-:Y:S02]  /*3590*/  FMNMX.FTZ R2, R174, R3, !PT ;  /* 0x00000003ae027209 */ /* 0x000fe40007810000 */
[----:B------:R-:W-:Y:S01]  /*35a0*/  FMNMX.FTZ R3, R41, R42, !PT ;  /* 0x0000002a29037209 */ /* 0x000fe20007810000 */
[----:B------:R-:W4:Y:S01]  /*35b0*/  SHFL.BFLY PT, R7, R6, 0x2, 0x1f ;  /* 0x0c401f0006077f89 */ /* 0x000f2200000e0000 */
[----:B------:R-:W-:Y:S02]  /*35c0*/  FMNMX.FTZ R2, R176, R2, !PT ;  /* 0x00000002b0027209 */ /* 0x000fe40007810000 */
[----:B------:R-:W-:-:S02]  /*35d0*/  FSEL R200, R28, -INF , P0 ;  /* 0xff8000001cc87808 */ /* 0x000fc40000000000 */
[----:B------:R-:W-:Y:S02]  /*35e0*/  FMNMX.FTZ R2, R179, R2, !PT ;  /* 0x00000002b3027209 */ /* 0x000fe40007810000 */
[----:B------:R-:W-:Y:S02]  /*35f0*/  FMNMX.FTZ R3, R43, R3, !PT ;  /* 0x000000032b037209 */ /* 0x000fe40007810000 */
[----:B---3--:R-:W-:Y:S01]  /*3600*/  FSEL R203, R11, -INF , P1 ;  /* 0xff8000000bcb7808 */ /* 0x008fe20000800000 */
[----:B-1----:R-:W-:Y:S01]  /*3610*/  FMUL.FTZ R5, R15, c[0x0][0x320] ;  /* 0x0000c8000f057a20 */ /* 0x002fe20000410000 */
[----:B------:R-:W-:Y:S02]  /*3620*/  FMNMX.FTZ R2, R200, R2, !PT ;  /* 0x00000002c8027209 */ /* 0x000fe40007810000 */
[----:B------:R-:W-:Y:S01]  /*3630*/  FMNMX.FTZ R3, R44, R3, !PT ;  /* 0x000000032c037209 */ /* 0x000fe20007810000 */
[----:B------:R1:W3:Y:S01]  /*3640*/  MUFU.TANH R8, R5 ;  /* 0x0000000500087308 */ /* 0x0002e20000002400 */
[----:B--2---:R-:W-:-:S02]  /*3650*/  FSEL R201, R10, -INF , P3 ;  /* 0xff8000000ac97808 */ /* 0x004fc40001800000 */
[----:B------:R-:W-:Y:S02]  /*3660*/  FMNMX.FTZ R2, R203, R2, !PT ;  /* 0x00000002cb027209 */ /* 0x000fe40007810000 */
[----:B------:R-:W-:Y:S02]  /*3670*/  FMNMX.FTZ R3, R106, R3, !PT ;  /* 0x000000036a037209 */ /* 0x000fe40007810000 */
[----:B------:R-:W-:Y:S02]  /*3680*/  FMNMX.FTZ R2, R201, R2, !PT ;  /* 0x00000002c9027209 */ /* 0x000fe40007810000 */
[----:B------:R-:W-:Y:S02]  /*3690*/  FMNMX.FTZ R3, R107, R3, !PT ;  /* 0x000000036b037209 */ /* 0x000fe40007810000 */
[----:B----4-:R-:W-:Y:S02]  /*36a0*/  FMNMX.FTZ R6, R6, R7, !PT ;  /* 0x0000000706067209 */ /* 0x010fe40007810000 */
[----:B------:R-:W-:-:S02]  /*36b0*/  FMNMX.FTZ R3, R133, R3, !PT ;  /* 0x0000000385037209 */ /* 0x000fc40007810000 */
[----:B------:R-:W-:Y:S01]  /*36c0*/  FSEL R208, R32, -INF , P0 ;  /* 0xff80000020d07808 */ /* 0x000fe20000000000 */
[----:B-1----:R-:W-:Y:S01]  /*36d0*/  FMUL.FTZ R5, R34, c[0x0][0x320] ;  /* 0x0000c80022057a20 */ /* 0x002fe20000410000 */
[----:B---3--:R-:W-:Y:S01]  /*36e0*/  FSEL R209, R8, -INF , P2 ;  /* 0xff80000008d17808 */ /* 0x008fe20001000000 */
[----:B------:R-:W-:Y:S01]  /*36f0*/  FMUL.FTZ R8, R24, c[0x0][0x320] ;  /* 0x0000c80018087a20 */ /* 0x000fe20000410000 */
[----:B------:R-:W1:Y:S01]  /*3700*/  SHFL.BFLY PT, R102, R6, 0x1, 0x1f ;  /* 0x0c201f0006667f89 */ /* 0x000e6200000e0000 */
[----:B------:R2:W3:Y:S01]  /*3710*/  MUFU.TANH R9, R5 ;  /* 0x0000000500097308 */ /* 0x0004e20000002400 */
[----:B------:R-:W-:Y:S02]  /*3720*/  FSEL R214, R26, -INF , P3 ;  /* 0xff8000001ad67808 */ /* 0x000fe40001800000 */
[----:B------:R-:W-:-:S05]  /*3730*/  FSEL R212, R13, -INF , P2 ;  /* 0xff8000000dd47808 */ /* 0x000fca0001000000 */
[----:B------:R4:W5:Y:S01]  /*3740*/  MUFU.TANH R12, R8 ;  /* 0x00000008000c7308 */ /* 0x0009620000002400 */
[----:B--2---:R-:W-:Y:S01]  /*3750*/  FMUL.FTZ R5, R33, c[0x0][0x320] ;  /* 0x0000c80021057a20 */ /* 0x004fe20000410000 */
[----:B---3--:R-:W-:Y:S02]  /*3760*/  FSEL R237, R9, -INF , P0 ;  /* 0xff80000009ed7808 */ /* 0x008fe40000000000 */
[----:B------:R-:W-:-:S04]  /*3770*/  ISETP.GE.AND P0, PT, R145, 0x41, PT ;  /* 0x000000419100780c */ /* 0x000fc80003f06270 */
[----:B------:R2:W3:Y:S01]  /*3780*/  MUFU.TANH R11, R5 ;  /* 0x00000005000b7308 */ /* 0x0004e20000002400 */
[----:B-1----:R-:W-:Y:S01]  /*3790*/  FMNMX.FTZ R102, R6, R102, !PT ;  /* 0x0000006606667209 */ /* 0x002fe20007810000 */
[----:B----4-:R-:W-:Y:S01]  /*37a0*/  FMUL.FTZ R8, R25, c[0x0][0x320] ;  /* 0x0000c80019087a20 */ /* 0x010fe20000410000 */
[----:B-----5:R-:W-:-:S05]  /*37b0*/  FSEL R215, R12, -INF , P3 ;  /* 0xff8000000cd77808 */ /* 0x020fca0001800000 */
[----:B------:R1:W4:Y:S01]  /*37c0*/  MUFU.TANH R10, R8 ;  /* 0x00000008000a7308 */ /* 0x0003220000002400 */
[----:B------:R-:W-:Y:S01]  /*37d0*/  FMUL.FTZ R12, R102, c[0x0][0x2d0] ;  /* 0x0000b400660c7a20 */ /* 0x000fe20000410000 */
[----:B--2---:R-:W-:Y:S02]  /*37e0*/  FMNMX.FTZ R5, R209, R2, !PT ;  /* 0x00000002d1057209 */ /* 0x004fe40007810000 */
[----:B------:R-:W-:Y:S02]  /*37f0*/  FMNMX.FTZ R2, R132, R3, !PT ;  /* 0x0000000384027209 */ /* 0x000fe40007810000 */
[----:B------:R-:W-:Y:S01]  /*3800*/  FMNMX.FTZ R3, R46, R45, !PT ;  /* 0x0000002d2e037209 */ /* 0x000fe20007810000 */
[----:B------:R-:W2:Y:S01]  /*3810*/  SHFL.BFLY PT, R7, R5, 0x2, 0x1f ;  /* 0x0c401f0005077f89 */ /* 0x000ea200000e0000 */
[----:B------:R-:W-:Y:S02]  /*3820*/  FMNMX.FTZ R2, R184, R2, !PT ;  /* 0x00000002b8027209 */ /* 0x000fe40007810000 */
[----:B------:R-:W-:Y:S01]  /*3830*/  FMNMX.FTZ R3, R47, R3, !PT ;  /* 0x000000032f037209 */ /* 0x000fe20007810000 */
[----:B-1----:R-:W-:Y:S01]  /*3840*/  FMUL.FTZ R8, R35, c[0x0][0x320] ;  /* 0x0000c80023087a20 */ /* 0x002fe20000410000 */
[----:B------:R-:W-:-:S02]  /*3850*/  FMNMX.FTZ R2, R186, R2, !PT ;  /* 0x00000002ba027209 */ /* 0x000fc40007810000 */
[----:B------:R-:W-:Y:S02]  /*3860*/  FMNMX.FTZ R3, R48, R3, !PT ;  /* 0x0000000330037209 */ /* 0x000fe40007810000 */
[----:B------:R-:W-:Y:S02]  /*3870*/  FMNMX.FTZ R2, R187, R2, !PT ;  /* 0x00000002bb027209 */ /* 0x000fe40007810000 */
[----:B------:R-:W-:Y:S02]  /*3880*/  FMNMX.FTZ R3, R134, R3, !PT ;  /* 0x0000000386037209 */ /* 0x000fe40007810000 */
[----:B------:R-:W-:Y:S02]  /*3890*/  FMNMX.FTZ R2, R185, R2, !PT ;  /* 0x00000002b9027209 */ /* 0x000fe40007810000 */
[----:B------:R-:W-:Y:S02]  /*38a0*/  FMNMX.FTZ R3, R135, R3, !PT ;  /* 0x0000000387037209 */ /* 0x000fe40007810000 */
[----:B---3--:R-:W-:-:S02]  /*38b0*/  FSEL R15, R11, -INF , P1 ;  /* 0xff8000000b0f7808 */ /* 0x008fc40000800000 */
[----:B------:R-:W-:Y:S01]  /*38c0*/  FMNMX.FTZ R2, R208, R2, !PT ;  /* 0x00000002d0027209 */ /* 0x000fe20007810000 */
[----:B------:R1:W3:Y:S01]  /*38d0*/  MUFU.TANH R11, R8 ;  /* 0x00000008000b7308 */ /* 0x0002e20000002400 */
[----:B------:R-:W-:Y:S02]  /*38e0*/  FMNMX.FTZ R3, R160, R3, !PT ;  /* 0x00000003a0037209 */ /* 0x000fe40007810000 */
[----:B------:R-:W-:Y:S02]  /*38f0*/  FMNMX.FTZ R2, R15, R2, !PT ;  /* 0x000000020f027209 */ /* 0x000fe40007810000 */
[----:B--2---:R-:W-:Y:S02]  /*3900*/  FMNMX.FTZ R9, R5, R7, !PT ;  /* 0x0000000705097209 */ /* 0x004fe40007810000 */
[----:B------:R-:W-:Y:S02]  /*3910*/  FMNMX.FTZ R5, R161, R3, !PT ;  /* 0x00000003a1057209 */ /* 0x000fe40007810000 */
[----:B----4-:R-:W-:-:S02]  /*3920*/  FSEL R222, R10, -INF , P2 ;  /* 0xff8000000ade7808 */ /* 0x010fc40001000000 */
[----:B------:R-:W-:Y:S02]  /*3930*/  FMNMX.FTZ R3, R215, R2, !PT ;  /* 0x00000002d7037209 */ /* 0x000fe40007810000 */
[----:B------:R-:W-:Y:S02]  /*3940*/  FMNMX.FTZ R5, R191, R5, !PT ;  /* 0x00000005bf057209 */ /* 0x000fe40007810000 */
[----:B------:R-:W-:Y:S02]  /*3950*/  @P0 LEA.HI.SX32 R2, R250, 0xfffffffe, 0x1a ;  /* 0xfffffffefa020811 */ /* 0x000fe400078fd2ff */
[----:B------:R-:W-:Y:S02]  /*3960*/  FMNMX.FTZ R10, R222, R3, !PT ;  /* 0x00000003de0a7209 */ /* 0x000fe40007810000 */
[----:B------:R-:W-:Y:S01]  /*3970*/  FMNMX.FTZ R3, R190, R5, !PT ;  /* 0x00000005be037209 */ /* 0x000fe20007810000 */
[----:B------:R-:W-:Y:S01]  /*3980*/  @P0 IMAD R6, R157, R2, RZ ;  /* 0x000000029d060224 */ /* 0x000fe200078e02ff */
[----:B------:R-:W-:Y:S01]  /*3990*/  @P0 SHF.R.S32.HI R7, RZ, 0x1f, R2 ;  /* 0x0000001fff070819 */ /* 0x000fe20000011402 */
[----:B-1----:R-:W1:Y:S01]  /*39a0*/  SHFL.BFLY PT, R8, R10, 0x2, 0x1f ;  /* 0x0c401f000a087f89 */ /* 0x002e6200000e0000 */
[----:B------:R-:W-:Y:S01]  /*39b0*/  FMNMX.FTZ R5, R189, R3, !PT ;  /* 0x00000003bd057209 */ /* 0x000fe20007810000 */
[----:B------:R-:W-:Y:S01]  /*39c0*/  @P0 IMAD.WIDE.U32 R2, R2, R159, R166 ;  /* 0x0000009f02020225 */ /* 0x000fe200078e00a6 */
[----:B---3--:R-:W-:-:S02]  /*39d0*/  FSEL R223, R11, -INF , P1 ;  /* 0xff8000000bdf7808 */ /* 0x008fc40000800000 */
[----:B------:R-:W-:Y:S01]  /*39e0*/  FMNMX.FTZ R5, R188, R5, !PT ;  /* 0x00000005bc057209 */ /* 0x000fe20007810000 */
[----:B------:R-:W-:Y:S01]  /*39f0*/  @P0 IMAD R7, R7, R159, R6 ;  /* 0x0000009f07070224 */ /* 0x000fe200078e0206 */
[----:B------:R-:W-:Y:S01]  /*3a00*/  FSETP.NEU.FTZ.AND P1, PT, R102, -INF , PT ;  /* 0xff8000006600780b */ /* 0x000fe20003f3d000 */
[----:B------:R-:W2:Y:S02]  /*3a10*/  SHFL.BFLY PT, R11, R9, 0x1, 0x1f ;  /* 0x0c201f00090b7f89 */ /* 0x000ea400000e0000 */
[----:B------:R-:W-:Y:S01]  /*3a20*/  @P0 IMAD.IADD R7, R3, 0x1, R7 ;  /* 0x0000000103070824 */ /* 0x000fe200078e0207 */
[----:B------:R-:W-:Y:S02]  /*3a30*/  FMNMX.FTZ R3, R237, R5, !PT ;  /* 0x00000005ed037209 */ /* 0x000fe40007810000 */
[----:B------:R-:W-:Y:S02]  /*3a40*/  FSEL R12, R12, RZ, P1 ;  /* 0x000000ff0c0c7208 */ /* 0x000fe40000800000 */
[----:B------:R-:W-:-:S02]  /*3a50*/  FMNMX.FTZ R3, R223, R3, !PT ;  /* 0x00000003df037209 */ /* 0x000fc40007810000 */
[----:B------:R-:W-:Y:S01]  /*3a60*/  @P0 LEA R6, P1, R2, c[0x0][0x1c8], 0x1 ;  /* 0x0000720002060a11 */ /* 0x000fe200078208ff */
[--C-:B------:R-:W-:Y:S01]  /*3a70*/  FFMA.FTZ R5, R16, c[0x0][0x2d0], -R12.reuse ;  /* 0x0000b40010057a23 */ /* 0x100fe2000001080c */
[----:B------:R-:W-:Y:S02]  /*3a80*/  FMNMX.FTZ R3, R214, R3, !PT ;  /* 0x00000003d6037209 */ /* 0x000fe40007810000 */
[----:B------:R-:W-:Y:S01]  /*3a90*/  @P0 LEA.HI.X R7, R2, c[0x0][0x1cc], R7, 0x1, P1 ;  /* 0x0000730002070a11 */ /* 0x000fe200008f0c07 */
[----:B------:R3:W-:Y:S01]  /*3aa0*/  MUFU.EX2 R249, R5 ;  /* 0x0000000500f97308 */ /* 0x0007e20000000800 */
[--C-:B------:R-:W-:Y:S01]  /*3ab0*/  FFMA.FTZ R2, R17, c[0x0][0x2d0], -R12.reuse ;  /* 0x0000b40011027a23 */ /* 0x100fe2000001080c */
[----:B-1----:R-:W-:Y:S02]  /*3ac0*/  FMNMX.FTZ R10, R10, R8, !PT ;  /* 0x000000080a0a7209 */ /* 0x002fe40007810000 */
[----:B------:R-:W-:Y:S01]  /*3ad0*/  @P0 LEA R8, P1, R158, R6, 0x1 ;  /* 0x000000069e080211 */ /* 0x000fe200078208ff */
[----:B------:R1:W-:Y:S03]  /*3ae0*/  @P0 LDGSTS.E.BYPASS.LTC128B.128 [R233+0x3100], [R6.64], !P4 ;  /* 0x0310000006e90fae */ /* 0x0003e6000e101d44 */
[----:B------:R2:W4:Y:S01]  /*3af0*/  MUFU.EX2 R247, R2 ;  /* 0x0000000200f77308 */ /* 0x0005220000000800 */
[----:B------:R1:W-:Y:S04]  /*3b00*/  @P0 LDGSTS.E.BYPASS.LTC128B.128 [R233+0x4100], [R6.64+0x40], !P6 ;  /* 0x0410004006e90fae */ /* 0x0003e8000f101d44 */
[----:B------:R1:W-:Y:S01]  /*3b10*/  @P0 LDGSTS.E.BYPASS.LTC128B.128 [R233+0x5100], [R6.64+0x80], !P5 ;  /* 0x0510008006e90fae */ /* 0x0003e2000e901d44 */
[----:B---3--:R-:W-:Y:S01]  /*3b20*/  FMNMX.FTZ R5, R212, R3, !PT ;  /* 0x00000003d4057209 */ /* 0x008fe20007810000 */
[----:B------:R-:W-:-:S02]  /*3b30*/  FFMA.FTZ R3, R18, c[0x0][0x2d0], -R12 ;  /* 0x0000b40012037a23 */ /* 0x000fc4000001080c */
[----:B------:R-:W3:Y:S02]  /*3b40*/  SHFL.BFLY PT, R14, R10, 0x1, 0x1f ;  /* 0x0c201f000a0e7f89 */ /* 0x000ee400000e0000 */
[----:B------:R5:W-:Y:S02]  /*3b50*/  MUFU.EX2 R246, R3 ;  /* 0x0000000300f67308 */ /* 0x000be40000000800 */
[----:B------:R-:W1:Y:S01]  /*3b60*/  SHFL.BFLY PT, R13, R5, 0x2, 0x1f ;  /* 0x0c401f00050d7f89 */ /* 0x000e6200000e0000 */
[----:B--2---:R-:W-:Y:S01]  /*3b70*/  FMNMX.FTZ R2, R9, R11, !PT ;  /* 0x0000000b09027209 */ /* 0x004fe20007810000 */
[----:B------:R-:W-:Y:S01]  /*3b80*/  FFMA.FTZ R11, R19, c[0x0][0x2d0], -R12 ;  /* 0x0000b400130b7a23 */ /* 0x000fe2000001080c */
[----:B------:R-:W-:Y:S02]  /*3b90*/  @P0 LEA.HI.X R9, R158, R7, R164, 0x1, P1 ;  /* 0x000000079e090211 */ /* 0x000fe400008f0ca4 */
[C---:B------:R-:W-:Y:S01]  /*3ba0*/  FSETP.NEU.FTZ.AND P1, PT, R2.reuse, -INF , PT ;  /* 0xff8000000200780b */ /* 0x040fe20003f3d000 */
[----:B------:R2:W1:Y:S02]  /*3bb0*/  MUFU.EX2 R248, R11 ;  /* 0x0000000b00f87308 */ /* 0x0004640000000800 */
[----:B------:R4:W-:Y:S04]  /*3bc0*/  @P0 LDGSTS.E.BYPASS.LTC128B.128 [R233+0x3900], [R8.64], !P4 ;  /* 0x0390000008e90fae */ /* 0x0009e8000e101d44 */
[----:B------:R4:W-:Y:S01]  /*3bd0*/  @P0 LDGSTS.E.BYPASS.LTC128B.128 [R233+0x4900], [R8.64+0x40], !P6 ;  /* 0x0490004008e90fae */ /* 0x0009e2000f101d44 */
[----:B-----5:R-:W-:-:S03]  /*3be0*/  FMUL.FTZ R3, R2, c[0x0][0x2d0] ;  /* 0x0000b40002037a20 */ /* 0x020fc60000410000 */
[----:B------:R4:W-:Y:S02]  /*3bf0*/  @P0 LDGSTS.E.BYPASS.LTC128B.128 [R233+0x5900], [R8.64+0x80], !P5 ;  /* 0x0590008008e90fae */ /* 0x0009e4000e901d44 */
[----:B------:R-:W-:Y:S02]  /*3c00*/  FSEL R3, R3, RZ, P1 ;  /* 0x000000ff03037208 */ /* 0x000fe40000800000 */
[----:B------:R-:W-:Y:S01]  /*3c10*/  LDSM.16.MT88.4 R24, [R217+0x100] ;  /* 0x00010000d918783b */ /* 0x000fe20000004200 */
[----:B---3--:R-:W-:Y:S02]  /*3c20*/  FMNMX.FTZ R104, R10, R14, !PT ;  /* 0x0000000e0a687209 */ /* 0x008fe40007810000 */
[----:B-1----:R-:W-:Y:S01]  /*3c30*/  FMNMX.FTZ R4, R5, R13, !PT ;  /* 0x0000000d05047209 */ /* 0x002fe20007810000 */
[--C-:B------:R-:W-:Y:S01]  /*3c40*/  FFMA.FTZ R6, R37, c[0x0][0x2d0], -R3.reuse ;  /* 0x0000b40025067a23 */ /* 0x100fe20000010803 */
[----:B------:R-:W-:Y:S01]  /*3c50*/  LDSM.16.MT88.4 R16, [R218+0x100] ;  /* 0x00010000da10783b */ /* 0x000fe20000004200 */
[--C-:B--2---:R-:W-:Y:S01]  /*3c60*/  FFMA.FTZ R11, R36, c[0x0][0x2d0], -R3.reuse ;  /* 0x0000b400240b7a23 */ /* 0x104fe20000010803 */
[----:B------:R-:W-:Y:S01]  /*3c70*/  FSETP.NEU.FTZ.AND P1, PT, R104, -INF , PT ;  /* 0xff8000006800780b */ /* 0x000fe20003f3d000 */
[----:B------:R1:W-:Y:S01]  /*3c80*/  MUFU.EX2 R243, R6 ;  /* 0x0000000600f37308 */ /* 0x0003e20000000800 */
[--C-:B------:R-:W-:Y:S01]  /*3c90*/  FFMA.FTZ R0, R39, c[0x0][0x2d0], -R3.reuse ;  /* 0x0000b40027007a23 */ /* 0x100fe20000010803 */
[----:B------:R-:W-:Y:S01]  /*3ca0*/  LDSM.16.MT88.4 R20, [R217+0x1100] ;  /* 0x00110000d914783b */ /* 0x000fe20000004200 */
[----:B------:R-:W-:-:S03]  /*3cb0*/  FFMA.FTZ R5, R40, c[0x0][0x2d0], -R3 ;  /* 0x0000b40028057a23 */ /* 0x000fc60000010803 */
[----:B------:R-:W-:Y:S02]  /*3cc0*/  LDSM.16.MT88.4 R28, [R218+0x1100] ;  /* 0x00110000da1c783b */ /* 0x000fe40000004200 */
[----:B------:R2:W-:Y:S02]  /*3cd0*/  MUFU.EX2 R242, R0 ;  /* 0x0000000000f27308 */ /* 0x0005e40000000800 */
[----:B------:R-:W-:Y:S04]  /*3ce0*/  LDSM.16.MT88.4 R32, [R217+0x2100] ;  /* 0x00210000d920783b */ /* 0x000fe80000004200 */
[----:B------:R-:W-:Y:S02]  /*3cf0*/  LDSM.16.MT88.4 R36, [R218+0x2100] ;  /* 0x00210000da24783b */ /* 0x000fe40000004200 */
[----:B------:R-:W-:Y:S02]  /*3d00*/  MUFU.EX2 R245, R11 ;  /* 0x0000000b00f57308 */ /* 0x000fe40000000800 */
[----:B-1----:R-:W1:Y:S04]  /*3d10*/  SHFL.BFLY PT, R6, R4, 0x1, 0x1f ;  /* 0x0c201f0004067f89 */ /* 0x002e6800000e0000 */
[----:B------:R-:W0:Y:S01]  /*3d20*/  LDGDEPBAR ;  /* 0x00000000000079af */ /* 0x000e220000000000 */
[----:B--2---:R-:W-:Y:S01]  /*3d30*/  FMUL.FTZ R0, R104, c[0x0][0x2d0] ;  /* 0x0000b40068007a20 */ /* 0x004fe20000410000 */
[----:B------:R2:W3:Y:S04]  /*3d40*/  MUFU.EX2 R244, R5 ;  /* 0x0000000500f47308 */ /* 0x0004e80000000800 */
[----:B------:R-:W-:-:S05]  /*3d50*/  FSEL R0, R0, RZ, P1 ;  /* 0x000000ff00007208 */ /* 0x000fca0000800000 */
[----:B----4-:R-:W-:-:S04]  /*3d60*/  FFMA.FTZ R9, R43, c[0x0][0x2d0], -R0 ;  /* 0x0000b4002b097a23 */ /* 0x010fc80000010800 */
[----:B------:R-:W-:Y:S01]  /*3d70*/  MUFU.EX2 R240, R9 ;  /* 0x0000000900f07308 */ /* 0x000fe20000000800 */
[----:B--2---:R-:W-:Y:S01]  /*3d80*/  FFMA.FTZ R5, R41, c[0x0][0x2d0], -R0 ;  /* 0x0000b40029057a23 */ /* 0x004fe20000010800 */
[----:B-1----:R-:W-:Y:S02]  /*3d90*/  FMNMX.FTZ R103, R4, R6, !PT ;  /* 0x0000000604677209 */ /* 0x002fe40007810000 */
[----:B------:R-:W-:Y:S02]  /*3da0*/  F2FP.PACK_AB R4, R247, R249 ;  /* 0x000000f9f704723e */ /* 0x000fe400000000ff */
[C---:B------:R-:W-:Y:S01]  /*3db0*/  FSETP.NEU.FTZ.AND P1, PT, R103.reuse, -INF , PT ;  /* 0xff8000006700780b */ /* 0x040fe20003f3d000 */
[----:B------:R-:W-:Y:S01]  /*3dc0*/  FMUL.FTZ R8, R103, c[0x0][0x2d0] ;  /* 0x0000b40067087a20 */ /* 0x000fe20000410000 */
[----:B------:R1:W-:Y:S01]  /*3dd0*/  MUFU.EX2 R239, R5 ;  /* 0x0000000500ef7308 */ /* 0x0003e20000000800 */
[----:B------:R-:W-:Y:S02]  /*3de0*/  F2FP.PACK_AB R6, R248, R246 ;  /* 0x000000f6f806723e */ /* 0x000fe400000000ff */
[----:B---3--:R-:W-:-:S02]  /*3df0*/  F2FP.PACK_AB R7, R244, R242 ;  /* 0x000000f2f407723e */ /* 0x008fc400000000ff */
[----:B------:R-:W-:Y:S01]  /*3e00*/  FSEL R13, R8, RZ, P1 ;  /* 0x000000ff080d7208 */ /* 0x000fe20000800000 */
[----:B------:R-:W-:-:S04]  /*3e10*/  FFMA.FTZ R8, R44, c[0x0][0x2d0], -R0 ;  /* 0x0000b4002c087a23 */ /* 0x000fc80000010800 */
[----:B------:R2:W3:Y:S01]  /*3e20*/  MUFU.EX2 R241, R8 ;  /* 0x0000000800f17308 */ /* 0x0004e20000000800 */
[----:B-1----:R-:W-:Y:S02]  /*3e30*/  FFMA.FTZ R5, R42, c[0x0][0x2d0], -R0 ;  /* 0x0000b4002a057a23 */ /* 0x002fe40000010800 */
[----:B------:R-:W-:Y:S05]  /*3e40*/  LDSM.16.MT88.4 R40, [R218+0x2500] ;  /* 0x00250000da28783b */ /* 0x000fea0000004200 */
[----:B------:R1:W-:Y:S01]  /*3e50*/  MUFU.EX2 R232, R5 ;  /* 0x0000000500e87308 */ /* 0x0003e20000000800 */
[----:B--2---:R-:W-:Y:S01]  /*3e60*/  FFMA.FTZ R8, R46, c[0x0][0x2d0], -R13 ;  /* 0x0000b4002e087a23 */ /* 0x004fe2000001080d */
[----:B---3--:R-:W-:-:S06]  /*3e70*/  F2FP.PACK_AB R10, R241, R240 ;  /* 0x000000f0f10a723e */ /* 0x008fcc00000000ff */
[----:B------:R2:W-:Y:S01]  /*3e80*/  MUFU.EX2 R229, R8 ;  /* 0x0000000800e57308 */ /* 0x0005e20000000800 */
[----:B-1----:R-:W-:-:S07]  /*3e90*/  F2FP.PACK_AB R5, R243, R245 ;  /* 0x000000f5f305723e */ /* 0x002fce00000000ff */
[----:B------:R-:W-:Y:S01]  /*3ea0*/  HMMA.16816.F32 R120, R4, R24, RZ ;  /* 0x000000180478723c */ /* 0x000fe200000018ff */
[----:B--2---:R-:W-:-:S04]  /*3eb0*/  FFMA.FTZ R8, R45, c[0x0][0x2d0], -R13 ;  /* 0x0000b4002d087a23 */ /* 0x004fc8000001080d */
[----:B------:R1:W2:Y:S03]  /*3ec0*/  MUFU.EX2 R228, R8 ;  /* 0x0000000800e47308 */ /* 0x0002a60000000800 */
[C---:B------:R-:W-:Y:S08]  /*3ed0*/  HMMA.16816.F32 R116, R4.reuse, R16, RZ ;  /* 0x000000100474723c */ /* 0x040ff000000018ff */
[----:B------:R-:W-:Y:S01]  /*3ee0*/  HMMA.16816.F32 R112, R4, R20, RZ ;  /* 0x000000140470723c */ /* 0x000fe200000018ff */
[----:B-1----:R-:W-:-:S07]  /*3ef0*/  FFMA.FTZ R8, R47, c[0x0][0x2d0], -R13 ;  /* 0x0000b4002f087a23 */ /* 0x002fce000001080d */
[C---:B------:R-:W-:Y:S01]  /*3f00*/  HMMA.16816.F32 R108, R4.reuse, R28, RZ ;  /* 0x0000001c046c723c */ /* 0x040fe200000018ff */
[----:B--2---:R-:W-:Y:S01]  /*3f10*/  F2FP.PACK_AB R9, R228, R229 ;  /* 0x000000e5e409723e */ /* 0x004fe200000000ff */
[----:B------:R1:W-:Y:S06]  /*3f20*/  MUFU.EX2 R231, R8 ;  /* 0x0000000800e77308 */ /* 0x0003ec0000000800 */
[C---:B------:R-:W-:Y:S08]  /*3f30*/  HMMA.16816.F32 R96, R4.reuse, R32, RZ ;  /* 0x000000200460723c */ /* 0x040ff000000018ff */
[----:B------:R-:W-:Y:S01]  /*3f40*/  HMMA.16816.F32 R92, R4, R36, RZ ;  /* 0x00000024045c723c */ /* 0x000fe200000018ff */
[----:B-1----:R-:W-:-:S04]  /*3f50*/  FFMA.FTZ R8, R48, c[0x0][0x2d0], -R13 ;  /* 0x0000b40030087a23 */ /* 0x002fc8000001080d */
[----:B------:R1:W2:Y:S03]  /*3f60*/  MUFU.EX2 R238, R8 ;  /* 0x0000000800ee7308 */ /* 0x0002a60000000800 */
[C---:B------:R-:W-:Y:S08]  /*3f70*/  HMMA.16816.F32 R88, R4.reuse, R26, RZ ;  /* 0x0000001a0458723c */ /* 0x040ff000000018ff */
[----:B------:R-:W-:Y:S01]  /*3f80*/  HMMA.16816.F32 R84, R4, R18, RZ ;  /* 0x000000120454723c */ /* 0x000fe200000018ff */
[----:B-1----:R-:W-:-:S07]  /*3f90*/  F2FP.PACK_AB R8, R232, R239 ;  /* 0x000000efe808723e */ /* 0x002fce00000000ff */
[----:B------:R-:W-:Y:S01]  /*3fa0*/  HMMA.16816.F32 R80, R4, R22, RZ ;  /* 0x000000160450723c */ /* 0x000fe200000018ff */
[----:B--2---:R-:W-:-:S07]  /*3fb0*/  F2FP.PACK_AB R11, R238, R231 ;  /* 0x000000e7ee0b723e */ /* 0x004fce00000000ff */
[C---:B------:R-:W-:Y:S08]  /*3fc0*/  HMMA.16816.F32 R76, R4.reuse, R30, RZ ;  /* 0x0000001e044c723c */ /* 0x040ff000000018ff */
[C---:B------:R-:W-:Y:S08]  /*3fd0*/  HMMA.16816.F32 R72, R4.reuse, R34, RZ ;  /* 0x000000220448723c */ /* 0x040ff000000018ff */
[----:B------:R-:W-:Y:S07]  /*3fe0*/  HMMA.16816.F32 R64, R4, R38, RZ ;  /* 0x000000260440723c */ /* 0x000fee00000018ff */
[--C-:B------:R-:W-:Y:S01]  /*3ff0*/  FFMA.FTZ R4, R51, c[0x0][0x2d0], -R12.reuse ;  /* 0x0000b40033047a23 */ /* 0x100fe2000001080c */
[C---:B------:R-:W-:Y:S03]  /*4000*/  HMMA.16816.F32 R68, R8.reuse, R24, RZ ;  /* 0x000000180844723c */ /* 0x040fe600000018ff */
[----:B------:R1:W-:Y:S05]  /*4010*/  MUFU.EX2 R230, R4 ;  /* 0x0000000400e67308 */ /* 0x0003ea0000000800 */
[C---:B------:R-:W-:Y:S01]  /*4020*/  HMMA.16816.F32 R136, R8.reuse, R26, RZ ;  /* 0x0000001a0888723c */ /* 0x040fe200000018ff */
[----:B------:R-:W2:Y:S07]  /*4030*/  LDSM.16.MT88.4 R24, [R217+0x500] ;  /* 0x00050000d918783b */ /* 0x000eae0000004200 */
[----:B------:R-:W-:Y:S01]  /*4040*/  HMMA.16816.F32 R60, R8, R16, RZ ;  /* 0x00000010083c723c */ /* 0x000fe200000018ff */
[----:B-1----:R-:W-:-:S04]  /*4050*/  FFMA.FTZ R4, R53, c[0x0][0x2d0], -R12 ;  /* 0x0000b40035047a23 */ /* 0x002fc8000001080c */
[----:B------:R1:W-:Y:S03]  /*4060*/  MUFU.EX2 R236, R4 ;  /* 0x0000000400ec7308 */ /* 0x0003e60000000800 */
[C---:B------:R-:W-:Y:S01]  /*4070*/  HMMA.16816.F32 R128, R8.reuse, R18, RZ ;  /* 0x000000120880723c */ /* 0x040fe200000018ff */
[----:B------:R-:W-:Y:S07]  /*4080*/  LDSM.16.MT88.4 R16, [R217+0x1500] ;  /* 0x00150000d910783b */ /* 0x000fee0000004200 */
[----:B------:R-:W-:Y:S01]  /*4090*/  HMMA.16816.F32 R56, R8, R20, RZ ;  /* 0x000000140838723c */ /* 0x000fe200000018ff */
[----:B-1----:R-:W-:-:S07]  /*40a0*/  FFMA.FTZ R4, R52, c[0x0][0x2d0], -R12 ;  /* 0x0000b40034047a23 */ /* 0x002fce000001080c */
[C---:B------:R-:W-:Y:S01]  /*40b0*/  HMMA.16816.F32 R124, R8.reuse, R22, RZ ;  /* 0x00000016087c723c */ /* 0x040fe200000018ff */
[----:B------:R-:W1:Y:S01]  /*40c0*/  LDSM.16.MT88.4 R20, [R218+0x500] ;  /* 0x00050000da14783b */ /* 0x000e620000004200 */
[----:B------:R3:W-:Y:S06]  /*40d0*/  MUFU.EX2 R235, R4 ;  /* 0x0000000400eb7308 */ /* 0x0007ec0000000800 */
[C---:B------:R-:W-:Y:S08]  /*40e0*/  HMMA.16816.F32 R140, R8.reuse, R30, RZ ;  /* 0x0000001e088c723c */ /* 0x040ff000000018ff */
[----:B------:R-:W-:Y:S01]  /*40f0*/  HMMA.16816.F32 R48, R8, R32, RZ ;  /* 0x000000200830723c */ /* 0x000fe200000018ff */
[----:B---3--:R-:W-:-:S04]  /*4100*/  FFMA.FTZ R4, R54, c[0x0][0x2d0], -R12 ;  /* 0x0000b40036047a23 */ /* 0x008fc8000001080c */
[----:B------:R3:W4:Y:S03]  /*4110*/  MUFU.EX2 R234, R4 ;  /* 0x0000000400ea7308 */ /* 0x0007260000000800 */
[C---:B------:R-:W-:Y:S01]  /*4120*/  HMMA.16816.F32 R152, R8.reuse, R34, RZ ;  /* 0x000000220898723c */ /* 0x040fe200000018ff */
[----:B------:R-:W5:Y:S07]  /*4130*/  LDSM.16.MT88.4 R32, [R217+0x2500] ;  /* 0x00250000d920783b */ /* 0x000f6e0000004200 */
[----:B------:R-:W-:Y:S01]  /*4140*/  HMMA.16816.F32 R44, R8, R36, RZ ;  /* 0x00000024082c723c */ /* 0x000fe200000018ff */
[----:B---3--:R-:W-:-:S07]  /*4150*/  FFMA.FTZ R4, R55, c[0x0][0x2d0], -R3 ;  /* 0x0000b40037047a23 */ /* 0x008fce0000010803 */
[C---:B------:R-:W-:Y:S01]  /*4160*/  HMMA.16816.F32 R156, R8.reuse, R38, RZ ;  /* 0x00000026089c723c */ /* 0x040fe200000018ff */
[----:B----4-:R-:W-:Y:S01]  /*4170*/  F2FP.PACK_AB R6, R234, R235 ;  /* 0x000000ebea06723e */ /* 0x010fe200000000ff */
[----:B------:R-:W-:Y:S01]  /*4180*/  LDSM.16.MT88.4 R36, [R218+0x2900] ;  /* 0x00290000da24783b */ /* 0x000fe20000004200 */
[----:B------:R3:W-:Y:S05]  /*4190*/  MUFU.EX2 R224, R4 ;  /* 0x0000000400e07308 */ /* 0x0007ea0000000800 */
[----:B------:R-:W-:Y:S01]  /*41a0*/  HMMA.16816.F32 R52, R8, R28, RZ ;  /* 0x0000001c0834723c */ /* 0x000fe200000018ff */
[----:B------:R-:W4:Y:S06]  /*41b0*/  LDSM.16.MT88.4 R28, [R218+0x1500] ;  /* 0x00150000da1c783b */ /* 0x000f2c0000004200 */
[----:B------:R-:W-:-:S02]  /*41c0*/  FFMA.FTZ R8, R133, c[0x0][0x2d0], -R0 ;  /* 0x0000b40085087a23 */ /* 0x000fc40000010800 */
[----:B------:R-:W-:Y:S02]  /*41d0*/  FADD.FTZ R9, R229, R228 ;  /* 0x000000e4e5097221 */ /* 0x000fe40000010000 */
[----:B------:R1:W-:Y:S01]  /*41e0*/  MUFU.EX2 R204, R8 ;  /* 0x0000000800cc7308 */ /* 0x0003e20000000800 */
[----:B---3--:R-:W-:Y:S02]  /*41f0*/  FFMA.FTZ R4, R100, c[0x0][0x2d0], -R3 ;  /* 0x0000b40064047a23 */ /* 0x008fe40000010803 */
[----:B------:R-:W-:-:S05]  /*4200*/  FADD.FTZ R11, R231, R9 ;  /* 0x00000009e70b7221 */ /* 0x000fca0000010000 */
[----:B------:R3:W2:Y:S01]  /*4210*/  MUFU.EX2 R227, R4 ;  /* 0x0000000400e37308 */ /* 0x0006a20000000800 */
[----:B-1----:R-:W-:-:S07]  /*4220*/  FFMA.FTZ R8, R132, c[0x0][0x2d0], -R0 ;  /* 0x0000b40084087a23 */ /* 0x002fce0000010800 */
[----:B------:R1:W-:Y:S01]  /*4230*/  MUFU.EX2 R202, R8 ;  /* 0x0000000800ca7308 */ /* 0x0003e20000000800 */
[----:B---3--:R-:W-:Y:S01]  /*4240*/  FFMA.FTZ R4, R101, c[0x0][0x2d0], -R3 ;  /* 0x0000b40065047a23 */ /* 0x008fe20000010803 */
[----:B--2---:R-:W-:-:S06]  /*4250*/  F2FP.PACK_AB R5, R227, R224 ;  /* 0x000000e0e305723e */ /* 0x004fcc00000000ff */
[----:B------:R2:W-:Y:S01]  /*4260*/  MUFU.EX2 R226, R4 ;  /* 0x0000000400e27308 */ /* 0x0005e20000000800 */
[----:B-1----:R-:W-:-:S07]  /*4270*/  FFMA.FTZ R8, R134, c[0x0][0x2d0], -R13 ;  /* 0x0000b40086087a23 */ /* 0x002fce000001080d */
[----:B------:R1:W-:Y:S01]  /*4280*/  MUFU.EX2 R198, R8 ;  /* 0x0000000800c67308 */ /* 0x0003e20000000800 */
[----:B--2---:R-:W-:-:S07]  /*4290*/  FFMA.FTZ R4, R105, c[0x0][0x2d0], -R3 ;  /* 0x0000b40069047a23 */ /* 0x004fce0000010803 */
[----:B------:R2:W3:Y:S01]  /*42a0*/  MUFU.EX2 R225, R4 ;  /* 0x0000000400e17308 */ /* 0x0004e20000000800 */
[----:B-1----:R-:W-:-:S07]  /*42b0*/  FFMA.FTZ R8, R135, c[0x0][0x2d0], -R13 ;  /* 0x0000b40087087a23 */ /* 0x002fce000001080d */
[----:B------:R1:W-:Y:S01]  /*42c0*/  MUFU.EX2 R199, R8 ;  /* 0x0000000800c77308 */ /* 0x0003e20000000800 */
[----:B--2---:R-:W-:Y:S01]  /*42d0*/  FFMA.FTZ R4, R106, c[0x0][0x2d0], -R0 ;  /* 0x0000b4006a047a23 */ /* 0x004fe20000010800 */
[----:B---3--:R-:W-:-:S06]  /*42e0*/  F2FP.PACK_AB R7, R225, R226 ;  /* 0x000000e2e107723e */ /* 0x008fcc00000000ff */
[----:B------:R2:W-:Y:S01]  /*42f0*/  MUFU.EX2 R207, R4 ;  /* 0x0000000400cf7308 */ /* 0x0005e20000000800 */
[----:B-1----:R-:W-:-:S07]  /*4300*/  FFMA.FTZ R8, R160, c[0x0][0x2d0], -R13 ;  /* 0x0000b400a0087a23 */ /* 0x002fce000001080d */
[----:B------:R1:W-:Y:S01]  /*4310*/  MUFU.EX2 R197, R8 ;  /* 0x0000000800c57308 */ /* 0x0003e20000000800 */
[----:B--2---:R-:W-:-:S07]  /*4320*/  FFMA.FTZ R4, R107, c[0x0][0x2d0], -R0 ;  /* 0x0000b4006b047a23 */ /* 0x004fce0000010800 */
[----:B------:R2:W3:Y:S01]  /*4330*/  MUFU.EX2 R206, R4 ;  /* 0x0000000400ce7308 */ /* 0x0004e20000000800 */
[----:B-1----:R-:W-:-:S07]  /*4340*/  FFMA.FTZ R8, R161, c[0x0][0x2d0], -R13 ;  /* 0x0000b400a1087a23 */ /* 0x002fce000001080d */
[----:B------:R1:W1:Y:S01]  /*4350*/  MUFU.EX2 R196, R8 ;  /* 0x0000000800c47308 */ /* 0x0002620000000800 */
[----:B--2---:R-:W-:-:S07]  /*4360*/  F2FP.PACK_AB R4, R236, R230 ;  /* 0x000000e6ec04723e */ /* 0x004fce00000000ff */
[----:B------:R-:W-:Y:S01]  /*4370*/  HMMA.16816.F32 R168, R4, R24, R120 ;  /* 0x0000001804a8723c */ /* 0x000fe20000001878 */
[----:B-1----:R-:W-:-:S07]  /*4380*/  FFMA.FTZ R8, R173, c[0x0][0x2d0], -R12 ;  /* 0x0000b400ad087a23 */ /* 0x002fce000001080c */
[C---:B------:R-:W-:Y:S01]  /*4390*/  HMMA.16816.F32 R164, R4.reuse, R20, R116 ;  /* 0x0000001404a4723c */ /* 0x040fe20000001874 */
[----:B------:R1:W-:Y:S07]  /*43a0*/  MUFU.EX2 R195, R8 ;  /* 0x0000000800c37308 */ /* 0x0003ee0000000800 */
[C---:B------:R-:W-:Y:S08]  /*43b0*/  HMMA.16816.F32 R148, R4.reuse, R16, R112 ;  /* 0x000000100494723c */ /* 0x040ff00000001870 */
[----:B-----5:R-:W-:Y:S01]  /*43c0*/  HMMA.16816.F32 R120, R4, R32, R96 ;  /* 0x000000200478723c */ /* 0x020fe20000001860 */
[----:B-1----:R-:W-:-:S04]  /*43d0*/  FFMA.FTZ R8, R172, c[0x0][0x2d0], -R12 ;  /* 0x0000b400ac087a23 */ /* 0x002fc8000001080c */
[----:B------:R1:W2:Y:S03]  /*43e0*/  MUFU.EX2 R194, R8 ;  /* 0x0000000800c27308 */ /* 0x0002a60000000800 */
[C---:B------:R-:W-:Y:S08]  /*43f0*/  HMMA.16816.F32 R112, R4.reuse, R40, R92 ;  /* 0x000000280470723c */ /* 0x040ff0000000185c */
[----:B------:R-:W-:Y:S01]  /*4400*/  HMMA.16816.F32 R116, R4, R26, R88 ;  /* 0x0000001a0474723c */ /* 0x000fe20000001858 */
[----:B-1----:R-:W-:-:S07]  /*4410*/  FFMA.FTZ R8, R163, c[0x0][0x2d0], -R12 ;  /* 0x0000b400a3087a23 */ /* 0x002fce000001080c */
[C---:B------:R-:W-:Y:S01]  /*4420*/  HMMA.16816.F32 R132, R4.reuse, R22, R84 ;  /* 0x000000160484723c */ /* 0x040fe20000001854 */
[----:B------:R1:W-:Y:S07]  /*4430*/  MUFU.EX2 R193, R8 ;  /* 0x0000000800c17308 */ /* 0x0003ee0000000800 */
[C---:B----4-:R-:W-:Y:S08]  /*4440*/  HMMA.16816.F32 R144, R4.reuse, R28, R108 ;  /* 0x0000001c0490723c */ /* 0x050ff0000000186c */
[----:B------:R-:W-:Y:S01]  /*4450*/  HMMA.16816.F32 R96, R4, R18, R80 ;  /* 0x000000120460723c */ /* 0x000fe20000001850 */
[----:B-1----:R-:W-:-:S04]  /*4460*/  FFMA.FTZ R8, R162, c[0x0][0x2d0], -R12 ;  /* 0x0000b400a2087a23 */ /* 0x002fc8000001080c */
[----:B------:R1:W4:Y:S03]  /*4470*/  MUFU.EX2 R192, R8 ;  /* 0x0000000800c07308 */ /* 0x0003260000000800 */
[C---:B------:R-:W-:Y:S08]  /*4480*/  HMMA.16816.F32 R92, R4.reuse, R30, R76 ;  /* 0x0000001e045c723c */ /* 0x040ff0000000184c */
[----:B------:R-:W-:Y:S01]  /*4490*/  HMMA.16816.F32 R88, R4, R34, R72 ;  /* 0x000000220458723c */ /* 0x000fe20000001848 */
[----:B-1----:R-:W-:-:S07]  /*44a0*/  FFMA.FTZ R8, R175, c[0x0][0x2d0], -R3 ;  /* 0x0000b400af087a23 */ /* 0x002fce0000010803 */
[----:B------:R-:W-:Y:S01]  /*44b0*/  HMMA.16816.F32 R84, R4, R42, R64 ;  /* 0x0000002a0454723c */ /* 0x000fe20000001840 */
[----:B------:R1:W-:Y:S06]  /*44c0*/  MUFU.EX2 R178, R8 ;  /* 0x0000000800b27308 */ /* 0x0003ec0000000800 */
[----:B---3--:R-:W-:Y:S02]  /*44d0*/  F2FP.PACK_AB R4, R206, R207 ;  /* 0x000000cfce04723e */ /* 0x008fe400000000ff */
[----:B------:R-:W-:Y:S02]  /*44e0*/  F2FP.PACK_AB R6, R202, R204 ;  /* 0x000000ccca06723e */ /* 0x000fe400000000ff */
[----:B------:R-:W-:-:S02]  /*44f0*/  F2FP.PACK_AB R5, R199, R198 ;  /* 0x000000c6c705723e */ /* 0x000fc400000000ff */
[----:B------:R-:W-:Y:S01]  /*4500*/  F2FP.PACK_AB R7, R196, R197 ;  /* 0x000000c5c407723e */ /* 0x000fe200000000ff */
[----:B-1----:R-:W-:-:S06]  /*4510*/  FFMA.FTZ R8, R174, c[0x0][0x2d0], -R3 ;  /* 0x0000b400ae087a23 */ /* 0x002fcc0000010803 */
[C---:B------:R-:W-:Y:S01]  /*4520*/  HMMA.16816.F32 R80, R4.reuse, R24, R68 ;  /* 0x000000180450723c */ /* 0x040fe20000001844 */
[----:B------:R1:W3:Y:S07]  /*4530*/  MUFU.EX2 R177, R8 ;  /* 0x0000000800b17308 */ /* 0x0002ee0000000800 */
[C---:B------:R-:W-:Y:S08]  /*4540*/  HMMA.16816.F32 R64, R4.reuse, R32, R48 ;  /* 0x000000200440723c */ /* 0x040ff00000001830 */
[----:B------:R-:W-:Y:S01]  /*4550*/  HMMA.16816.F32 R76, R4, R20, R60 ;  /* 0x00000014044c723c */ /* 0x000fe2000000183c */
[----:B-1----:R-:W-:-:S04]  /*4560*/  FFMA.FTZ R8, R176, c[0x0][0x2d0], -R3 ;  /* 0x0000b400b0087a23 */ /* 0x002fc80000010803 */
[----:B------:R1:W-:Y:S03]  /*4570*/  MUFU.EX2 R175, R8 ;  /* 0x0000000800af7308 */ /* 0x0003e60000000800 */
[C---:B------:R-:W-:Y:S08]  /*4580*/  HMMA.16816.F32 R72, R4.reuse, R16, R56 ;  /* 0x000000100448723c */ /* 0x040ff00000001838 */
[----:B------:R-:W-:Y:S01]  /*4590*/  HMMA.16816.F32 R68, R4, R28, R52 ;  /* 0x0000001c0444723c */ /* 0x000fe20000001834 */
[----:B-1----:R-:W-:-:S07]  /*45a0*/  FFMA.FTZ R8, R179, c[0x0][0x2d0], -R3 ;  /* 0x0000b400b3087a23 */ /* 0x002fce0000010803 */
[C---:B------:R-:W-:Y:S01]  /*45b0*/  HMMA.16816.F32 R180, R4.reuse, R40, R44 ;  /* 0x0000002804b4723c */ /* 0x040fe2000000182c */
[----:B------:R1:W5:Y:S07]  /*45c0*/  MUFU.EX2 R176, R8 ;  /* 0x0000000800b07308 */ /* 0x00036e0000000800 */
[C---:B------:R-:W-:Y:S01]  /*45d0*/  HMMA.16816.F32 R48, R4.reuse, R18, R124 ;  /* 0x000000120430723c */ /* 0x040fe2000000187c */
[----:B------:R-:W2:Y:S07]  /*45e0*/  LDSM.16.MT88.4 R16, [R218+0x900] ;  /* 0x00090000da10783b */ /* 0x000eae0000004200 */
[C---:B------:R-:W-:Y:S01]  /*45f0*/  HMMA.16816.F32 R60, R4.reuse, R26, R136 ;  /* 0x0000001a043c723c */ /* 0x040fe20000001888 */
[--C-:B-1----:R-:W-:Y:S01]  /*4600*/  FFMA.FTZ R8, R184, c[0x0][0x2d0], -R0.reuse ;  /* 0x0000b400b8087a23 */ /* 0x102fe20000010800 */
[----:B------:R-:W1:Y:S03]  /*4610*/  LDSM.16.MT88.4 R24, [R217+0x900] ;  /* 0x00090000d918783b */ /* 0x000e660000004200 */
[----:B------:R3:W-:Y:S01]  /*4620*/  MUFU.EX2 R174, R8 ;  /* 0x0000000800ae7308 */ /* 0x0007e20000000800 */
[----:B------:R-:W-:Y:S02]  /*4630*/  LDSM.16.MT88.4 R136, [R218+0xd00] ;  /* 0x000d0000da88783b */ /* 0x000fe40000004200 */
[C---:B------:R-:W-:Y:S02]  /*4640*/  HMMA.16816.F32 R52, R4.reuse, R22, R128 ;  /* 0x000000160434723c */ /* 0x040fe40000001880 */
[----:B------:R-:W1:Y:S06]  /*4650*/  LDSM.16.MT88.4 R20, [R217+0x1900] ;  /* 0x00190000d914783b */ /* 0x000e6c0000004200 */
[----:B------:R-:W-:Y:S01]  /*4660*/  HMMA.16816.F32 R44, R4, R30, R140 ;  /* 0x0000001e042c723c */ /* 0x000fe2000000188c */
[----:B------:R-:W1:Y:S01]  /*4670*/  LDSM.16.MT88.4 R28, [R218+0x1900] ;  /* 0x00190000da1c783b */ /* 0x000e620000004200 */
[----:B---3--:R-:W-:-:S06]  /*4680*/  FFMA.FTZ R8, R186, c[0x0][0x2d0], -R0 ;  /* 0x0000b400ba087a23 */ /* 0x008fcc0000010800 */
[C---:B------:R-:W-:Y:S01]  /*4690*/  HMMA.16816.F32 R56, R4.reuse, R34, R152 ;  /* 0x000000220438723c */ /* 0x040fe20000001898 */
[----:B------:R3:W1:Y:S01]  /*46a0*/  MUFU.EX2 R107, R8 ;  /* 0x00000008006b7308 */ /* 0x0006620000000800 */
[----:B------:R-:W1:Y:S04]  /*46b0*/  LDSM.16.MT88.4 R32, [R217+0x2900] ;  /* 0x00290000d920783b */ /* 0x000e680000004200 */
[----:B------:R-:W1:Y:S02]  /*46c0*/  LDSM.16.MT88.4 R152, [R217+0x1d00] ;  /* 0x001d0000d998783b */ /* 0x000e640000004200 */
[----:B------:R-:W-:Y:S07]  /*46d0*/  HMMA.16816.F32 R40, R4, R42, R156 ;  /* 0x0000002a0428723c */ /* 0x000fee000000189c */
[----:B--2---:R-:W-:Y:S01]  /*46e0*/  F2FP.PACK_AB R4, R194, R195 ;  /* 0x000000c3c204723e */ /* 0x004fe200000000ff */
[----:B---3--:R-:W-:Y:S01]  /*46f0*/  FFMA.FTZ R8, R187, c[0x0][0x2d0], -R0 ;  /* 0x0000b400bb087a23 */ /* 0x008fe20000010800 */
[----:B----4-:R-:W-:-:S02]  /*4700*/  F2FP.PACK_AB R6, R192, R193 ;  /* 0x000000c1c006723e */ /* 0x010fc400000000ff */
[----:B------:R-:W-:Y:S01]  /*4710*/  F2FP.PACK_AB R5, R177, R178 ;  /* 0x000000b2b105723e */ /* 0x000fe200000000ff */
[----:B------:R2:W-:Y:S01]  /*4720*/  MUFU.EX2 R172, R8 ;  /* 0x0000000800ac7308 */ /* 0x0005e20000000800 */
[----:B-----5:R-:W-:-:S07]  /*4730*/  F2FP.PACK_AB R7, R176, R175 ;  /* 0x000000afb007723e */ /* 0x020fce00000000ff */
[----:B------:R-:W-:Y:S01]  /*4740*/  HMMA.16816.F32 R128, R4, R16, R164 ;  /* 0x000000100480723c */ /* 0x000fe200000018a4 */
[----:B--2---:R-:W-:-:S07]  /*4750*/  FFMA.FTZ R8, R185, c[0x0][0x2d0], -R0 ;  /* 0x0000b400b9087a23 */ /* 0x004fce0000010800 */
[C---:B-1----:R-:W-:Y:S01]  /*4760*/  HMMA.16816.F32 R108, R4.reuse, R24, R168 ;  /* 0x00000018046c723c */ /* 0x042fe200000018a8 */
[----:B------:R-:W-:Y:S01]  /*4770*/  LDSM.16.MT88.4 R168, [R218+0x1d00] ;  /* 0x001d0000daa8783b */ /* 0x000fe20000004200 */
[----:B------:R1:W2:Y:S06]  /*4780*/  MUFU.EX2 R173, R8 ;  /* 0x0000000800ad7308 */ /* 0x0002ac0000000800 */
[C---:B------:R-:W-:Y:S08]  /*4790*/  HMMA.16816.F32 R148, R4.reuse, R20, R148 ;  /* 0x000000140494723c */ /* 0x040ff00000001894 */
[----:B------:R-:W-:Y:S01]  /*47a0*/  HMMA.16816.F32 R160, R4, R28, R144 ;  /* 0x0000001c04a0723c */ /* 0x000fe20000001890 */
[----:B-1----:R-:W-:-:S04]  /*47b0*/  FFMA.FTZ R8, R191, c[0x0][0x2d0], -R13 ;  /* 0x0000b400bf087a23 */ /* 0x002fc8000001080d */
[----:B------:R1:W-:Y:S03]  /*47c0*/  MUFU.EX2 R106, R8 ;  /* 0x00000008006a7308 */ /* 0x0003e60000000800 */
[C---:B------:R-:W-:Y:S01]  /*47d0*/  HMMA.16816.F32 R184, R4.reuse, R32, R120 ;  /* 0x0000002004b8723c */ /* 0x040fe20000001878 */
[----:B------:R-:W-:Y:S07]  /*47e0*/  LDSM.16.MT88.4 R120, [R217+0xd00] ;  /* 0x000d0000d978783b */ /* 0x000fee0000004200 */
[----:B------:R-:W-:Y:S01]  /*47f0*/  HMMA.16816.F32 R116, R4, R26, R116 ;  /* 0x0000001a0474723c */ /* 0x000fe20000001874 */
[----:B-1----:R-:W-:-:S07]  /*4800*/  FFMA.FTZ R8, R190, c[0x0][0x2d0], -R13 ;  /* 0x0000b400be087a23 */ /* 0x002fce000001080d */
[C---:B------:R-:W-:Y:S01]  /*4810*/  HMMA.16816.F32 R132, R4.reuse, R18, R132 ;  /* 0x000000120484723c */ /* 0x040fe20000001884 */
[----:B------:R1:W3:Y:S07]  /*4820*/  MUFU.EX2 R105, R8 ;  /* 0x0000000800697308 */ /* 0x0002ee0000000800 */
[C---:B------:R-:W-:Y:S08]  /*4830*/  HMMA.16816.F32 R96, R4.reuse, R22, R96 ;  /* 0x000000160460723c */ /* 0x040ff00000001860 */
[----:B------:R-:W-:Y:S01]  /*4840*/  HMMA.16816.F32 R164, R4, R30, R92 ;  /* 0x0000001e04a4723c */ /* 0x000fe2000000185c */
[----:B-1----:R-:W-:-:S04]  /*4850*/  FFMA.FTZ R8, R189, c[0x0][0x2d0], -R13 ;  /* 0x0000b400bd087a23 */ /* 0x002fc8000001080d */
[----:B------:R1:W-:Y:S03]  /*4860*/  MUFU.EX2 R101, R8 ;  /* 0x0000000800657308 */ /* 0x0003e60000000800 */
[----:B------:R-:W-:Y:S01]  /*4870*/  HMMA.16816.F32 R88, R4, R34, R88 ;  /* 0x000000220458723c */ /* 0x000fe20000001858 */
[----:B-1----:R-:W-:-:S07]  /*4880*/  FFMA.FTZ R8, R188, c[0x0][0x2d0], -R13 ;  /* 0x0000b400bc087a23 */ /* 0x002fce000001080d */
[C---:B------:R-:W-:Y:S01]  /*4890*/  HMMA.16816.F32 R188, R4.reuse, R36, R112 ;  /* 0x0000002404bc723c */ /* 0x040fe20000001870 */
[----:B------:R1:W4:Y:S07]  /*48a0*/  MUFU.EX2 R100, R8 ;  /* 0x0000000800647308 */ /* 0x00032e0000000800 */
[----:B------:R-:W-:Y:S07]  /*48b0*/  HMMA.16816.F32 R112, R4, R38, R84 ;  /* 0x000000260470723c */ /* 0x000fee0000001854 */
[----:B------:R-:W-:-:S02]  /*48c0*/  F2FP.PACK_AB R4, R107, R174 ;  /* 0x000000ae6b04723e */ /* 0x000fc400000000ff */
[----:B--2---:R-:W-:Y:S01]  /*48d0*/  F2FP.PACK_AB R6, R173, R172 ;  /* 0x000000acad06723e */ /* 0x004fe200000000ff */
[----:B-1----:R-:W-:Y:S01]  /*48e0*/  FFMA.FTZ R8, R205, c[0x0][0x2d0], -R12 ;  /* 0x0000b400cd087a23 */ /* 0x002fe2000001080c */
[----:B---3--:R-:W-:Y:S02]  /*48f0*/  F2FP.PACK_AB R5, R105, R106 ;  /* 0x0000006a6905723e */ /* 0x008fe400000000ff */
[----:B----4-:R-:W-:-:S07]  /*4900*/  F2FP.PACK_AB R7, R100, R101 ;  /* 0x000000656407723e */ /* 0x010fce00000000ff */
[C---:B------:R-:W-:Y:S01]  /*4910*/  HMMA.16816.F32 R60, R4.reuse, R26, R60 ;  /* 0x0000001a043c723c */ /* 0x040fe2000000183c */
[----:B------:R1:W-:Y:S07]  /*4920*/  MUFU.EX2 R27, R8 ;  /* 0x00000008001b7308 */ /* 0x0003ee0000000800 */
[C---:B------:R-:W-:Y:S01]  /*4930*/  HMMA.16816.F32 R156, R4.reuse, R24, R80 ;  /* 0x00000018049c723c */ /* 0x040fe20000001850 */
[----:B------:R-:W2:Y:S07]  /*4940*/  LDSM.16.MT88.4 R80, [R217+0x2d00] ;  /* 0x002d0000d950783b */ /* 0x000eae0000004200 */
[----:B------:R-:W-:Y:S01]  /*4950*/  HMMA.16816.F32 R48, R4, R22, R48 ;  /* 0x000000160430723c */ /* 0x000fe20000001830 */
[----:B-1----:R-:W-:-:S04]  /*4960*/  FFMA.FTZ R8, R210, c[0x0][0x2d0], -R12 ;  /* 0x0000b400d2087a23 */ /* 0x002fc8000001080c */
[----:B------:R1:W3:Y:S03]  /*4970*/  MUFU.EX2 R26, R8 ;  /* 0x00000008001a7308 */ /* 0x0002e60000000800 */
[C---:B------:R-:W-:Y:S08]  /*4980*/  HMMA.16816.F32 R140, R4.reuse, R20, R72 ;  /* 0x00000014048c723c */ /* 0x040ff00000001848 */
[----:B------:R-:W-:Y:S01]  /*4990*/  HMMA.16816.F32 R52, R4, R18, R52 ;  /* 0x000000120434723c */ /* 0x000fe20000001834 */
[----:B-1----:R-:W-:Y:S01]  /*49a0*/  FFMA.FTZ R8, R211, c[0x0][0x2d0], -R12 ;  /* 0x0000b400d3087a23 */ /* 0x002fe2000001080c */
[----:B---3--:R-:W-:-:S06]  /*49b0*/  F2FP.PACK_AB R92, R26, R27 ;  /* 0x0000001b1a5c723e */ /* 0x008fcc00000000ff */
[C---:B------:R-:W-:Y:S01]  /*49c0*/  HMMA.16816.F32 R124, R4.reuse, R16, R76 ;  /* 0x00000010047c723c */ /* 0x040fe2000000184c */
[----:B------:R1:W-:Y:S07]  /*49d0*/  MUFU.EX2 R25, R8 ;  /* 0x0000000800197308 */ /* 0x0003ee0000000800 */
[C---:B------:R-:W-:Y:S08]  /*49e0*/  HMMA.16816.F32 R68, R4.reuse, R28, R68 ;  /* 0x0000001c0444723c */ /* 0x040ff00000001844 */
        /* <DEDUP_REMOVED lines=9> */
[----:B------:R-:W-:Y:S01]  /*4a80*/  HMMA.16816.F32 R40, R4, R38, R40 ;  /* 0x000000260428723c */ /* 0x000fe20000001828 */
[----:B------:R-:W3:Y:S01]  /*4a90*/  LDSM.16.MT88.4 R4, [R218+0x2d00] ;  /* 0x002d0000da04783b */ /* 0x000ee20000004200 */
[----:B-1----:R-:W-:-:S04]  /*4aa0*/  FFMA.FTZ R8, R203, c[0x0][0x2d0], -R3 ;  /* 0x0000b400cb087a23 */ /* 0x002fc80000010803 */
[----:B------:R1:W4:Y:S02]  /*4ab0*/  MUFU.EX2 R22, R8 ;  /* 0x0000000800167308 */ /* 0x0003240000000800 */
[--C-:B-1----:R-:W-:Y:S01]  /*4ac0*/  FFMA.FTZ R8, R201, c[0x0][0x2d0], -R3.reuse ;  /* 0x0000b400c9087a23 */ /* 0x102fe20000010803 */
[----:B----4-:R-:W-:Y:S01]  /*4ad0*/  F2FP.PACK_AB R93, R22, R23 ;  /* 0x00000017165d723e */ /* 0x010fe200000000ff */
[----:B------:R-:W-:-:S04]  /*4ae0*/  FFMA.FTZ R3, R209, c[0x0][0x2d0], -R3 ;  /* 0x0000b400d1037a23 */ /* 0x000fc80000010803 */
[----:B------:R1:W-:Y:S08]  /*4af0*/  MUFU.EX2 R20, R8 ;  /* 0x0000000800147308 */ /* 0x0003f00000000800 */
[----:B------:R4:W5:Y:S01]  /*4b00*/  MUFU.EX2 R21, R3 ;  /* 0x0000000300157308 */ /* 0x0009620000000800 */
[----:B-1----:R-:W-:-:S04]  /*4b10*/  FADD.FTZ R8, R249, R247 ;  /* 0x000000f7f9087221 */ /* 0x002fc80000010000 */
[----:B------:R-:W-:Y:S02]  /*4b20*/  FADD.FTZ R10, R246, R8 ;  /* 0x00000008f60a7221 */ /* 0x000fe40000010000 */
[----:B----4-:R-:W-:Y:S01]  /*4b30*/  FFMA.FTZ R3, R208, c[0x0][0x2d0], -R0 ;  /* 0x0000b400d0037a23 */ /* 0x010fe20000010800 */
[----:B-----5:R-:W-:-:S03]  /*4b40*/  F2FP.PACK_AB R95, R21, R20 ;  /* 0x00000014155f723e */ /* 0x020fc600000000ff */
[----:B------:R1:W-:Y:S04]  /*4b50*/  MUFU.EX2 R19, R3 ;  /* 0x0000000300137308 */ /* 0x0003e80000000800 */
[C---:B------:R-:W-:Y:S08]  /*4b60*/  HMMA.16816.F32 R144, R92.reuse, R152, R148 ;  /* 0x000000985c90723c */ /* 0x040ff00000001894 */
[----:B------:R-:W-:Y:S01]  /*4b70*/  HMMA.16816.F32 R148, R92, R154, R96 ;  /* 0x0000009a5c94723c */ /* 0x000fe20000001860 */
[----:B-1----:R-:W-:-:S04]  /*4b80*/  FFMA.FTZ R3, R15, c[0x0][0x2d0], -R0 ;  /* 0x0000b4000f037a23 */ /* 0x002fc80000010800 */
[----:B------:R1:W4:Y:S03]  /*4b90*/  MUFU.EX2 R18, R3 ;  /* 0x0000000300127308 */ /* 0x0003260000000800 */
[C---:B--2---:R-:W-:Y:S08]  /*4ba0*/  HMMA.16816.F32 R76, R92.reuse, R82, R88 ;  /* 0x000000525c4c723c */ /* 0x044ff00000001858 */
[----:B---3--:R-:W-:Y:S01]  /*4bb0*/  HMMA.16816.F32 R88, R92, R4, R188 ;  /* 0x000000045c58723c */ /* 0x008fe200000018bc */
[--C-:B-1----:R-:W-:Y:S01]  /*4bc0*/  FFMA.FTZ R3, R215, c[0x0][0x2d0], -R0.reuse ;  /* 0x0000b400d7037a23 */ /* 0x102fe20000010800 */
[----:B----4-:R-:W-:Y:S01]  /*4bd0*/  F2FP.PACK_AB R96, R18, R19 ;  /* 0x000000131260723e */ /* 0x010fe200000000ff */
[----:B------:R-:W-:-:S05]  /*4be0*/  FFMA.FTZ R0, R222, c[0x0][0x2d0], -R0 ;  /* 0x0000b400de007a23 */ /* 0x000fca0000010800 */
[C---:B------:R-:W-:Y:S01]  /*4bf0*/  HMMA.16816.F32 R108, R92.reuse, R120, R108 ;  /* 0x000000785c6c723c */ /* 0x040fe2000000186c */
[----:B------:R1:W-:Y:S07]  /*4c00*/  MUFU.EX2 R17, R3 ;  /* 0x0000000300117308 */ /* 0x0003ee0000000800 */
[C---:B------:R-:W-:Y:S01]  /*4c10*/  HMMA.16816.F32 R116, R92.reuse, R122, R116 ;  /* 0x0000007a5c74723c */ /* 0x040fe20000001874 */
[----:B------:R2:W3:Y:S07]  /*4c20*/  MUFU.EX2 R16, R0 ;  /* 0x0000000000107308 */ /* 0x0004ee0000000800 */
[----:B------:R-:W-:Y:S01]  /*4c30*/  HMMA.16816.F32 R128, R92, R136, R128 ;  /* 0x000000885c80723c */ /* 0x000fe20000001880 */
[----:B-1----:R-:W-:-:S04]  /*4c40*/  FADD.FTZ R3, R245, R243 ;  /* 0x000000f3f5037221 */ /* 0x002fc80000010000 */
[----:B------:R-:W-:Y:S02]  /*4c50*/  FADD.FTZ R9, R242, R3 ;  /* 0x00000003f2097221 */ /* 0x000fe40000010000 */
[----:B------:R-:W-:Y:S01]  /*4c60*/  FADD.FTZ R3, R248, R10 ;  /* 0x0000000af8037221 */ /* 0x000fe20000010000 */
[----:B------:R-:W-:Y:S01]  /*4c70*/  HMMA.16816.F32 R132, R92, R138, R132 ;  /* 0x0000008a5c84723c */ /* 0x000fe20000001884 */
[----:B--2---:R-:W-:Y:S01]  /*4c80*/  FFMA.FTZ R0, R237, c[0x0][0x2d0], -R13 ;  /* 0x0000b400ed007a23 */ /* 0x004fe2000001080d */
[----:B---3--:R-:W-:-:S03]  /*4c90*/  F2FP.PACK_AB R98, R16, R17 ;  /* 0x000000111062723e */ /* 0x008fc600000000ff */
[----:B------:R1:W-:Y:S03]  /*4ca0*/  MUFU.EX2 R12, R0 ;  /* 0x00000000000c7308 */ /* 0x0003e60000000800 */
[C---:B------:R-:W-:Y:S08]  /*4cb0*/  HMMA.16816.F32 R160, R92.reuse, R168, R160 ;  /* 0x000000a85ca0723c */ /* 0x040ff000000018a0 */
[----:B------:R-:W-:Y:S01]  /*4cc0*/  HMMA.16816.F32 R164, R92, R170, R164 ;  /* 0x000000aa5ca4723c */ /* 0x000fe200000018a4 */
[----:B-1----:R-:W-:-:S07]  /*4cd0*/  FFMA.FTZ R0, R223, c[0x0][0x2d0], -R13 ;  /* 0x0000b400df007a23 */ /* 0x002fce000001080d */
[C---:B------:R-:W-:Y:S01]  /*4ce0*/  HMMA.16816.F32 R72, R92.reuse, R80, R184 ;  /* 0x000000505c48723c */ /* 0x040fe200000018b8 */
[----:B------:R1:W2:Y:S07]  /*4cf0*/  MUFU.EX2 R14, R0 ;  /* 0x00000000000e7308 */ /* 0x0002ae0000000800 */
[----:B------:R-:W-:Y:S01]  /*4d00*/  HMMA.16816.F32 R92, R92, R6, R112 ;  /* 0x000000065c5c723c */ /* 0x000fe20000001870 */
[----:B-1----:R-:W-:Y:S01]  /*4d10*/  FFMA.FTZ R0, R214, c[0x0][0x2d0], -R13 ;  /* 0x0000b400d6007a23 */ /* 0x002fe2000001080d */
[----:B--2---:R-:W-:-:S03]  /*4d20*/  F2FP.PACK_AB R97, R14, R12 ;  /* 0x0000000c0e61723e */ /* 0x004fc600000000ff */
[----:B------:R1:W-:Y:S02]  /*4d30*/  MUFU.EX2 R15, R0 ;  /* 0x00000000000f7308 */ /* 0x0003e40000000800 */
[----:B-1----:R-:W-:-:S06]  /*4d40*/  FFMA.FTZ R0, R212, c[0x0][0x2d0], -R13 ;  /* 0x0000b400d4007a23 */ /* 0x002fcc000001080d */
[----:B------:R1:W2:Y:S02]  /*4d50*/  MUFU.EX2 R13, R0 ;  /* 0x00000000000d7308 */ /* 0x0002a40000000800 */
[----:B-1----:R-:W-:Y:S01]  /*4d60*/  FADD.FTZ R0, R239, R232 ;  /* 0x000000e8ef007221 */ /* 0x002fe20000010000 */
[----:B--2---:R-:W-:-:S03]  /*4d70*/  F2FP.PACK_AB R99, R13, R15 ;  /* 0x0000000f0d63723e */ /* 0x004fc600000000ff */
[----:B------:R-:W-:-:S04]  /*4d80*/  FADD.FTZ R0, R240, R0 ;  /* 0x00000000f0007221 */ /* 0x000fc80000010000 */
[----:B------:R-:W-:Y:S01]  /*4d90*/  FADD.FTZ R8, R241, R0 ;  /* 0x00000000f1087221 */ /* 0x000fe20000010000 */
[----:B------:R-:W-:Y:S01]  /*4da0*/  HMMA.16816.F32 R84, R96, R4, R84 ;  /* 0x000000046054723c */ /* 0x000fe20000001854 */
[----:B------:R-:W-:Y:S02]  /*4db0*/  FADD.FTZ R0, R244, R9 ;  /* 0x00000009f4007221 */ /* 0x000fe40000010000 */
[----:B------:R-:W-:-:S04]  /*4dc0*/  FADD.FTZ R9, R207, R8 ;  /* 0x00000008cf097221 */ /* 0x000fc80000010000 */
        /* <DEDUP_REMOVED lines=54> */
[----:B------:R-:W-:Y:S01]  /*5130*/  FADD.FTZ R5, R20, R5 ;  /* 0x0000000514057221 */ /* 0x000fe20000010000 */
[----:B------:R1:W-:Y:S01]  /*5140*/  STL [R1], R0 ;  /* 0x0000000001007387 */ /* 0x0003e20000100800 */
[----:B------:R-:W-:Y:S02]  /*5150*/  FADD.FTZ R4, R25, R4 ;  /* 0x0000000419047221 */ /* 0x000fe40000010000 */
[----:B------:R-:W-:Y:S02]  /*5160*/  FADD.FTZ R6, R13, R3 ;  /* 0x000000030d067221 */ /* 0x000fe40000010000 */
[----:B------:R-:W-:-:S03]  /*5170*/  FADD.FTZ R3, R24, R4 ;  /* 0x0000000418037221 */ /* 0x000fc60000010000 */
[----:B------:R2:W-:Y:S01]  /*5180*/  STL [R1+0x4], R6 ;  /* 0x0000040601007387 */ /* 0x0005e20000100800 */
[----:B-1----:R-:W-:-:S05]  /*5190*/  FADD.FTZ R0, R21, R5 ;  /* 0x0000000515007221 */ /* 0x002fca0000010000 */
[----:B------:R2:W-:Y:S04]  /*51a0*/  STL [R1+0xc], R0 ;  /* 0x00000c0001007387 */ /* 0x0005e80000100800 */
[----:B------:R2:W-:Y:S01]  /*51b0*/  STL [R1+0x8], R3 ;  /* 0x0000080301007387 */ /* 0x0005e20000100800 */
[----:B------:R-:W-:Y:S05]  /*51c0*/  @!P0 BRA `(.L_x_28) ;  /* 0x00003ff000008947 */ /* 0x000fea0003800000 */
[----:B------:R-:W3:Y:S04]  /*51d0*/  LDL.64 R32, [R1+0x48] ;  /* 0x0000480001207983 */ /* 0x000ee80000100a00 */
[----:B------:R-:W4:Y:S04]  /*51e0*/  LDL.64 R30, [R1+0x50] ;  /* 0x00005000011e7983 */ /* 0x000f280000100a00 */
[----:B------:R-:W5:Y:S04]  /*51f0*/  LDL.64 R28, [R1+0x40] ;  /* 0x00004000011c7983 */ /* 0x000f680000100a00 */
[----:B--2---:R-:W2:Y:S01]  /*5200*/  LDL.64 R210, [R1+0x38] ;  /* 0x0000380001d27983 */ /* 0x004ea20000100a00 */
[----:B------:R-:W-:Y:S01]  /*5210*/  IMAD.MOV.U32 R106, RZ, RZ, R2 ;  /* 0x000000ffff6a7224 */ /* 0x000fe200078e0002 */
[----:B------:R-:W-:Y:S01]  /*5220*/  LEA.HI.SX32 R234, R250, 0xfffffffe, 0x1a ;  /* 0xfffffffefaea7811 */ /* 0x000fe200078fd2ff */
[----:B------:R-:W-:Y:S01]  /*5230*/  IMAD.MOV.U32 R100, RZ, RZ, R103 ;  /* 0x000000ffff647224 */ /* 0x000fe200078e0067 */
[C---:B------:R-:W-:Y:S01]  /*5240*/  IADD3 R232, R221.reuse, 0x400, RZ ;  /* 0x00000400dde87810 */ /* 0x040fe20007ffe0ff */
[----:B------:R-:W-:Y:S01]  /*5250*/  IMAD.MOV.U32 R3, RZ, RZ, R104 ;  /* 0x000000ffff037224 */ /* 0x000fe200078e0068 */
[C---:B------:R-:W-:Y:S01]  /*5260*/  IADD3 R231, R221.reuse, 0x800, RZ ;  /* 0x00000800dde77810 */ /* 0x040fe20007ffe0ff */
[----:B------:R-:W-:Y:S01]  /*5270*/  IMAD.MOV.U32 R105, RZ, RZ, R102 ;  /* 0x000000ffff697224 */ /* 0x000fe200078e0066 */
[----:B------:R-:W-:-:S02]  /*5280*/  IADD3 R230, R221, 0xc00, RZ ;  /* 0x00000c00dde67810 */ /* 0x000fc40007ffe0ff */
[C---:B------:R-:W-:Y:S02]  /*5290*/  IADD3 R229, R221.reuse, 0x1000, RZ ;  /* 0x00001000dde57810 */ /* 0x040fe40007ffe0ff */
[C---:B------:R-:W-:Y:S02]  /*52a0*/  IADD3 R228, R221.reuse, 0x1400, RZ ;  /* 0x00001400dde47810 */ /* 0x040fe40007ffe0ff */
[C---:B------:R-:W-:Y:S02]  /*52b0*/  IADD3 R227, R221.reuse, 0x1800, RZ ;  /* 0x00001800dde37810 */ /* 0x040fe40007ffe0ff */
[C---:B------:R-:W-:Y:S02]  /*52c0*/  IADD3 R226, R221.reuse, 0x1c00, RZ ;  /* 0x00001c00dde27810 */ /* 0x040fe40007ffe0ff */
[C---:B------:R-:W-:Y:S02]  /*52d0*/  IADD3 R225, R221.reuse, 0x2000, RZ ;  /* 0x00002000dde17810 */ /* 0x040fe40007ffe0ff */
[----:B------:R-:W-:-:S02]  /*52e0*/  IADD3 R224, R221, 0x2400, RZ ;  /* 0x00002400dde07810 */ /* 0x000fc40007ffe0ff */
[C---:B------:R-:W-:Y:S02]  /*52f0*/  IADD3 R223, R221.reuse, 0x2800, RZ ;  /* 0x00002800dddf7810 */ /* 0x040fe40007ffe0ff */
[----:B------:R-:W-:Y:S02]  /*5300*/  IADD3 R222, R221, 0x2c00, RZ ;  /* 0x00002c00ddde7810 */ /* 0x000fe40007ffe0ff */
[C---:B---3--:R-:W-:Y:S02]  /*5310*/  IADD3 R0, P3, R32.reuse, 0x20, RZ ;  /* 0x0000002020007810 */ /* 0x048fe40007f7e0ff */
[----:B------:R-:W-:Y:S02]  /*5320*/  IADD3 R4, P2, R32, 0x40, RZ ;  /* 0x0000004020047810 */ /* 0x000fe40007f5e0ff */
[C---:B----4-:R-:W-:Y:S01]  /*5330*/  IADD3 R2, P1, R30.reuse, 0x20, RZ ;  /* 0x000000201e027810 */ /* 0x050fe20007f3e0ff */
[----:B------:R1:W-:Y:S04]  /*5340*/  STL [R1+0x2c], R0 ;  /* 0x00002c0001007387 */ /* 0x0003e80000100800 */
[----:B------:R5:W-:Y:S04]  /*5350*/  STL [R1+0x24], R4 ;  /* 0x0000240401007387 */ /* 0x000be80000100800 */
[----:B------:R2:W-:Y:S01]  /*5360*/  STL [R1+0x1c], R2 ;  /* 0x00001c0201007387 */ /* 0x0005e20000100800 */
[----:B-1----:R-:W-:Y:S01]  /*5370*/  IADD3 R0, P0, R30, 0x40, RZ ;  /* 0x000000401e007810 */ /* 0x002fe20007f1e0ff */
[----:B-----5:R-:W-:-:S04]  /*5380*/  IMAD.X R4, RZ, RZ, R29, P2 ;  /* 0x000000ffff047224 */ /* 0x020fc800010e061d */
[----:B------:R1:W-:Y:S01]  /*5390*/  STL [R1+0x14], R0 ;  /* 0x0000140001007387 */ /* 0x0003e20000100800 */
[----:B--2---:R-:W-:Y:S02]  /*53a0*/  IMAD.X R2, RZ, RZ, R211, P1 ;  /* 0x000000ffff027224 */ /* 0x004fe400008e06d3 */
[----:B-1----:R-:W-:-:S05]  /*53b0*/  IMAD.X R0, RZ, RZ, R29, P3 ;  /* 0x000000ffff007224 */ /* 0x002fca00018e061d */
[----:B------:R1:W-:Y:S04]  /*53c0*/  STL [R1+0x28], R0 ;  /* 0x0000280001007387 */ /* 0x0003e80000100800 */
[----:B------:R2:W-:Y:S01]  /*53d0*/  STL [R1+0x20], R4 ;  /* 0x0000200401007387 */ /* 0x0005e20000100800 */
[----:B-1----:R-:W-:-:S05]  /*53e0*/  IMAD.X R0, RZ, RZ, R211, P0 ;  /* 0x000000ffff007224 */ /* 0x002fca00000e06d3 */
[----:B------:R2:W-:Y:S04]  /*53f0*/  STL [R1+0x10], R0 ;  /* 0x0000100001007387 */ /* 0x0005e80000100800 */
[----:B------:R2:W-:Y:S02]  /*5400*/  STL [R1+0x18], R2 ;  /* 0x0000180201007387 */ /* 0x0005e40000100800 */
.L_x_29:
[----:B--2---:R-:W2:Y:S01]  /*5410*/  LDL R0, [R1+0x58] ;  /* 0x0000580001007983 */ /* 0x004ea20000100800 */
[----:B------:R-:W-:Y:S04]  /*5420*/  DEPBAR.LE SB0, 0x0 ;  /* 0x000080000000791a */ /* 0x000fe80000000000 */
[----:B------:R-:W3:Y:S01]  /*5430*/  LDL.64 R194, [R1+0x48] ;  /* 0x0000480001c27983 */ /* 0x000ee20000100a00 */
[----:B------:R-:W-:Y:S01]  /*5440*/  IMAD.WIDE.U32 R44, R234, c[0x0][0x208], RZ ;  /* 0x00008200ea2c7a25 */ /* 0x000fe200078e00ff */
[----:B------:R-:W-:Y:S02]  /*5450*/  MOV R54, c[0x0][0x208] ;  /* 0x0000820000367a02 */ /* 0x000fe40000000f00 */
[----:B------:R-:W-:Y:S02]  /*5460*/  MOV R55, c[0x0][0x20c] ;  /* 0x0000830000377a02 */ /* 0x000fe40000000f00 */
[----:B------:R-:W4:Y:S01]  /*5470*/  LDL R101, [R1+0x2c] ;  /* 0x00002c0001657983 */ /* 0x000f220000100800 */
[----:B------:R-:W-:Y:S03]  /*5480*/  SHF.L.U32 R52, R44, 0x6, RZ ;  /* 0x000000062c347819 */ /* 0x000fe600000006ff */
[----:B------:R-:W5:Y:S04]  /*5490*/  LDL R56, [R1+0x28] ;  /* 0x0000280001387983 */ /* 0x000f680000100800 */
[----:B------:R-:W5:Y:S06]  /*54a0*/  LDL.64 R58, [R1+0x40] ;  /* 0x00004000013a7983 */ /* 0x000f6c0000100a00 */
[----:B------:R-:W5:Y:S04]  /*54b0*/  LDL R57, [R1+0x24] ;  /* 0x0000240001397983 */ /* 0x000f680000100800 */
[----:B------:R-:W5:Y:S04]  /*54c0*/  LDL R193, [R1+0x20] ;  /* 0x0000200001c17983 */ /* 0x000f680000100800 */
[----:B------:R-:W-:Y:S08]  /*54d0*/  BAR.SYNC.DEFER_BLOCKING 0x0 ;  /* 0x0000000000007b1d */ /* 0x000ff00000010000 */
[----:B------:R-:W-:Y:S08]  /*54e0*/  LDSM.16.M88.4 R64, [R219+0x6100] ;  /* 0x00610000db40783b */ /* 0x000ff00000000200 */
[----:B------:R-:W1:Y:S08]  /*54f0*/  LDSM.16.M88.4 R16, [R216+0x3100] ;  /* 0x00310000d810783b */ /* 0x000e700000000200 */
[----:B------:R-:W1:Y:S08]  /*5500*/  LDSM.16.M88.4 R60, [R219+0x7100] ;  /* 0x00710000db3c783b */ /* 0x000e700000000200 */
[----:B------:R-:W1:Y:S08]  /*5510*/  LDSM.16.M88.4 R32, [R216+0x3500] ;  /* 0x00350000d820783b */ /* 0x000e700000000200 */
[----:B------:R-:W1:Y:S08]  /*5520*/  LDSM.16.M88.4 R48, [R216+0x3900] ;  /* 0x00390000d830783b */ /* 0x000e700000000200 */
[----:B------:R-:W2:Y:S01]  /*5530*/  LDSM.16.M88.4 R172, [R216+0x3d00] ;  /* 0x003d0000d8ac783b */ /* 0x000ea20000000200 */
[-C--:B-1----:R-:W-:Y:S07]  /*5540*/  HMMA.16816.F32 R4, R64, R16.reuse, RZ ;  /* 0x000000104004723c */ /* 0x082fee00000018ff */
[----:B------:R-:W-:Y:S01]  /*5550*/  LDSM.16.M88.4 R176, [R220+0x6100] ;  /* 0x00610000dcb0783b */ /* 0x000fe20000000200 */
[C---:B------:R-:W-:Y:S07]  /*5560*/  HMMA.16816.F32 R8, R60.reuse, R16, RZ ;  /* 0x000000103c08723c */ /* 0x040fee00000018ff */
[----:B------:R-:W1:Y:S01]  /*5570*/  LDSM.16.M88.4 R180, [R221] ;  /* 0x00000000ddb4783b */ /* 0x000e620000000200 */
[-C--:B------:R-:W-:Y:S07]  /*5580*/  HMMA.16816.F32 R12, R60, R18.reuse, RZ ;  /* 0x000000123c0c723c */ /* 0x080fee00000018ff */
[----:B------:R-:W1:Y:S01]  /*5590*/  LDSM.16.M88.4 R184, [R220+0x7100] ;  /* 0x00710000dcb8783b */ /* 0x000e620000000200 */
[C---:B------:R-:W-:Y:S07]  /*55a0*/  HMMA.16816.F32 R16, R64.reuse, R18, RZ ;  /* 0x000000124010723c */ /* 0x040fee00000018ff */
[----:B------:R-:W1:Y:S01]  /*55b0*/  LDSM.16.M88.4 R188, [R232] ;  /* 0x00000000e8bc783b */ /* 0x000e620000000200 */
[-C--:B------:R-:W-:Y:S07]  /*55c0*/  HMMA.16816.F32 R20, R64, R32.reuse, RZ ;  /* 0x000000204014723c */ /* 0x080fee00000018ff */
[----:B------:R-:W-:Y:S01]  /*55d0*/  LDSM.16.M88.4 R196, [R230] ;  /* 0x00000000e6c4783b */ /* 0x000fe20000000200 */
[C---:B------:R-:W-:Y:S08]  /*55e0*/  HMMA.16816.F32 R24, R60.reuse, R32, RZ ;  /* 0x000000203c18723c */ /* 0x040ff000000018ff */
[-C--:B------:R-:W-:Y:S08]  /*55f0*/  HMMA.16816.F32 R28, R60, R34.reuse, RZ ;  /* 0x000000223c1c723c */ /* 0x080ff000000018ff */
[C---:B------:R-:W-:Y:S08]  /*5600*/  HMMA.16816.F32 R32, R64.reuse, R34, RZ ;  /* 0x000000224020723c */ /* 0x040ff000000018ff */
[-C--:B------:R-:W-:Y:S08]  /*5610*/  HMMA.16816.F32 R36, R64, R48.reuse, RZ ;  /* 0x000000304024723c */ /* 0x080ff000000018ff */
[C---:B------:R-:W-:Y:S02]  /*5620*/  HMMA.16816.F32 R40, R60.reuse, R48, RZ ;  /* 0x000000303c28723c */ /* 0x040fe400000018ff */
[----:B--2---:R-:W-:Y:S02]  /*5630*/  ISETP.NE.AND P4, PT, R0, RZ, PT ;  /* 0x000000ff0000720c */ /* 0x004fe40003f85270 */
[----:B------:R-:W-:Y:S02]  /*5640*/  SHF.R.S32.HI R0, RZ, 0x1f, R234 ;  /* 0x0000001fff007819 */ /* 0x000fe400000114ea */
[----:B---3--:R-:W-:Y:S03]  /*5650*/  IADD3 R2, P3, R52, R194, RZ ;  /* 0x000000c234027210 */ /* 0x008fe60007f7e0ff */
[----:B------:R-:W-:Y:S03]  /*5660*/  IMAD R0, R0, c[0x0][0x208], RZ ;  /* 0x0000820000007a24 */ /* 0x000fe600078e02ff */
[----:B------:R-:W-:Y:S01]  /*5670*/  LEA R208, P2, R2, c[0x0][0x1f8], 0x1 ;  /* 0x00007e0002d07a11 */ /* 0x000fe200078408ff */
[----:B------:R-:W-:Y:S01]  /*5680*/  IMAD R0, R234, c[0x0][0x20c], R0 ;  /* 0x00008300ea007a24 */ /* 0x000fe200078e0200 */
[----:B----4-:R-:W-:Y:S04]  /*5690*/  IADD3 R48, P1, R52, R101, RZ ;  /* 0x0000006534307210 */ /* 0x010fe80007f3e0ff */
[----:B------:R-:W-:Y:S02]  /*56a0*/  IADD3 R0, R45, R0, RZ ;  /* 0x000000002d007210 */ /* 0x000fe40007ffe0ff */
[----:B------:R-:W-:Y:S02]  /*56b0*/  LEA R206, P0, R48, c[0x0][0x1f8], 0x1 ;  /* 0x00007e0030ce7a11 */ /* 0x000fe400078008ff */
[----:B------:R-:W-:Y:S02]  /*56c0*/  SHF.L.U64.HI R0, R44, 0x6, R0 ;  /* 0x000000062c007819 */ /* 0x000fe40000010200 */
[-C--:B------:R-:W-:Y:S02]  /*56d0*/  HMMA.16816.F32 R44, R60, R50.reuse, RZ ;  /* 0x000000323c2c723c */ /* 0x080fe400000018ff */
[C---:B-----5:R-:W-:Y:S02]  /*56e0*/  IADD3.X R49, R0.reuse, R59, RZ, P3, !PT ;  /* 0x0000003b00317210 */ /* 0x060fe40001ffe4ff */
[----:B------:R-:W-:Y:S02]  /*56f0*/  IADD3.X R53, R0, R56, RZ, P1, !PT ;  /* 0x0000003800357210 */ /* 0x000fe40000ffe4ff */
[----:B------:R-:W-:Y:S02]  /*5700*/  LEA.HI.X R209, R2, c[0x0][0x1fc], R49, 0x1, P2 ;  /* 0x00007f0002d17a11 */ /* 0x000fe400010f0c31 */
[----:B------:R-:W-:Y:S02]  /*5710*/  LEA.HI.X R207, R48, c[0x0][0x1fc], R53, 0x1, P0 ;  /* 0x00007f0030cf7a11 */ /* 0x000fe400000f0c35 */
[C---:B------:R-:W-:Y:S02]  /*5720*/  HMMA.16816.F32 R48, R64.reuse, R50, RZ ;  /* 0x000000324030723c */ /* 0x040fe400000018ff */
[----:B------:R-:W-:Y:S02]  /*5730*/  LEA R2, P0, R54, R52, 0x5 ;  /* 0x0000003436027211 */ /* 0x000fe400078028ff */
[----:B------:R-:W-:Y:S02]  /*5740*/  IADD3 R102, P3, R52, R57, RZ ;  /* 0x0000003934667210 */ /* 0x000fe40007f7e0ff */
[----:B------:R-:W-:Y:S02]  /*5750*/  IADD3 R104, P1, R2, R101, RZ ;  /* 0x0000006502687210 */ /* 0x000fe40007f3e0ff */
[----:B------:R-:W-:Y:S02]  /*5760*/  LEA.HI.X R101, R54, R0, R55, 0x5, P0 ;  /* 0x0000000036657211 */ /* 0x000fe400000f2c37 */
[-C--:B------:R-:W-:Y:S02]  /*5770*/  HMMA.16816.F32 R52, R64, R172.reuse, RZ ;  /* 0x000000ac4034723c */ /* 0x080fe400000018ff */
[C---:B------:R-:W-:Y:S02]  /*5780*/  IADD3 R103, P2, R2.reuse, R194, RZ ;  /* 0x000000c202677210 */ /* 0x040fe40007f5e0ff */
[C---:B------:R-:W-:Y:S02]  /*5790*/  IADD3.X R192, R101.reuse, R56, RZ, P1, !PT ;  /* 0x0000003865c07210 */ /* 0x040fe40000ffe4ff */
[----:B------:R-:W-:Y:S02]  /*57a0*/  IADD3 R2, P0, R2, R57, RZ ;  /* 0x0000003902027210 */ /* 0x000fe40007f1e0ff */
[C---:B------:R-:W-:Y:S02]  /*57b0*/  IADD3.X R107, R101.reuse, R59, RZ, P2, !PT ;  /* 0x0000003b656b7210 */ /* 0x040fe400017fe4ff */
[C---:B------:R-:W-:Y:S02]  /*57c0*/  HMMA.16816.F32 R56, R60.reuse, R172, RZ ;  /* 0x000000ac3c38723c */ /* 0x040fe400000018ff */
[-C--:B------:R-:W-:Y:S02]  /*57d0*/  IADD3.X R0, R0, R193.reuse, RZ, P3, !PT ;  /* 0x000000c100007210 */ /* 0x080fe40001ffe4ff */
[C---:B------:R-:W-:Y:S02]  /*57e0*/  LEA R202, P1, R104.reuse, c[0x0][0x1f8], 0x1 ;  /* 0x00007e0068ca7a11 */ /* 0x040fe400078208ff */
[----:B------:R-:W-:Y:S02]  /*57f0*/  IADD3.X R101, R101, R193, RZ, P0, !PT ;  /* 0x000000c165657210 */ /* 0x000fe400007fe4ff */
[-C--:B------:R-:W-:Y:S01]  /*5800*/  HMMA.16816.F32 R60, R60, R174.reuse, RZ ;  /* 0x000000ae3c3c723c */ /* 0x080fe200000018ff */
[----:B------:R-:W-:Y:S02]  /*5810*/  LEA.HI.X R203, R104, c[0x0][0x1fc], R192, 0x1, P1 ;  /* 0x00007f0068cb7a11 */ /* 0x000fe400008f0cc0 */
[----:B------:R-:W2:Y:S01]  /*5820*/  LDSM.16.M88.4 R192, [R231] ;  /* 0x00000000e7c0783b */ /* 0x000ea20000000200 */
[C---:B------:R-:W-:Y:S02]  /*5830*/  LEA R200, P3, R102.reuse, c[0x0][0x1f8], 0x1 ;  /* 0x00007e0066c87a11 */ /* 0x040fe400078608ff */
[C---:B------:R-:W-:Y:S02]  /*5840*/  LEA R204, P2, R103.reuse, c[0x0][0x1f8], 0x1 ;  /* 0x00007e0067cc7a11 */ /* 0x040fe400078408ff */
[----:B------:R-:W-:Y:S03]  /*5850*/  HMMA.16816.F32 R64, R64, R174, RZ ;  /* 0x000000ae4040723c */ /* 0x000fe600000018ff */
[----:B------:R-:W-:Y:S01]  /*5860*/  @!PT LDS RZ, [RZ] ;  /* 0x00000000fffff984 */ /* 0x000fe20000000800 */
[----:B------:R-:W-:Y:S01]  /*5870*/  @!PT LDS RZ, [RZ] ;  /* 0x00000000fffff984 */ /* 0x000fe20000000800 */
[----:B------:R-:W-:Y:S01]  /*5880*/  @!PT LDS RZ, [RZ] ;  /* 0x00000000fffff984 */ /* 0x000fe20000000800 */
[----:B------:R3:W-:Y:S01]  /*5890*/  LDGSTS.E.BYPASS.LTC128B.128 [R233+0x100], [R208.64], !P4 ;  /* 0x00100000d0e97fae */ /* 0x0007e2000e101d44 */
[----:B------:R-:W-:Y:S02]  /*58a0*/  LEA.HI.X R201, R102, c[0x0][0x1fc], R0, 0x1, P3 ;  /* 0x00007f0066c97a11 */ /* 0x000fe400018f0c00 */
[----:B------:R-:W-:Y:S02]  /*58b0*/  LEA.HI.X R205, R103, c[0x0][0x1fc], R107, 0x1, P2 ;  /* 0x00007f0067cd7a11 */ /* 0x000fe400010f0c6b */
[-C--:B-1----:R-:W-:Y:S03]  /*58c0*/  HMMA.16816.F32 R4, R176, R180.reuse, R4 ;  /* 0x000000b4b004723c */ /* 0x082fe60000001804 */
[----:B------:R1:W-:Y:S02]  /*58d0*/  LDGSTS.E.BYPASS.LTC128B.128 [R233+0x1100], [R206.64], !P6 ;  /* 0x01100000cee97fae */ /* 0x0003e4000f101d44 */
[C---:B------:R-:W-:Y:S03]  /*58e0*/  LEA R172, P0, R2.reuse, c[0x0][0x1f8], 0x1 ;  /* 0x00007e0002ac7a11 */ /* 0x040fe600078008ff */
[C---:B------:R-:W-:Y:S03]  /*58f0*/  HMMA.16816.F32 R8, R184.reuse, R180, R8 ;  /* 0x000000b4b808723c */ /* 0x040fe60000001808 */
[----:B------:R4:W-:Y:S01]  /*5900*/  LDGSTS.E.BYPASS.LTC128B.128 [R233+0x2100], [R200.64], !P5 ;  /* 0x02100000c8e97fae */ /* 0x0009e2000e901d44 */
[----:B------:R-:W-:Y:S02]  /*5910*/  LEA.HI.X R173, R2, c[0x0][0x1fc], R101, 0x1, P0 ;  /* 0x00007f0002ad7a11 */ /* 0x000fe400000f0c65 */
[C---:B------:R-:W-:Y:S02]  /*5920*/  ISETP.GT.AND P0, PT, R234.reuse, RZ, PT ;  /* 0x000000ffea00720c */ /* 0x040fe40003f04270 */
[-C--:B------:R-:W-:Y:S03]  /*5930*/  HMMA.16816.F32 R12, R184, R182.reuse, R12 ;  /* 0x000000b6b80c723c */ /* 0x080fe6000000180c */
[----:B------:R1:W-:Y:S01]  /*5940*/  LDGSTS.E.BYPASS.LTC128B.128 [R233+0x900], [R204.64], !P4 ;  /* 0x00900000cce97fae */ /* 0x0003e2000e101d44 */
[----:B------:R-:W-:Y:S04]  /*5950*/  IADD3 R234, R234, -0x1, RZ ;  /* 0xffffffffeaea7810 */ /* 0x000fe80007ffe0ff */
[C---:B------:R-:W-:Y:S03]  /*5960*/  HMMA.16816.F32 R16, R176.reuse, R182, R16 ;  /* 0x000000b6b010723c */ /* 0x040fe60000001810 */
[----:B------:R4:W-:Y:S05]  /*5970*/  LDGSTS.E.BYPASS.LTC128B.128 [R233+0x1900], [R202.64], !P6 ;  /* 0x01900000cae97fae */ /* 0x0009ea000f101d44 */
[-C--:B------:R-:W-:Y:S03]  /*5980*/  HMMA.16816.F32 R20, R176, R188.reuse, R20 ;  /* 0x000000bcb014723c */ /* 0x080fe60000001814 */
[----:B------:R5:W-:Y:S05]  /*5990*/  LDGSTS.E.BYPASS.LTC128B.128 [R233+0x2900], [R172.64], !P5 ;  /* 0x02900000ace97fae */ /* 0x000bea000e901d44 */
[C---:B------:R-:W-:Y:S03]  /*59a0*/  HMMA.16816.F32 R24, R184.reuse, R188, R24 ;  /* 0x000000bcb818723c */ /* 0x040fe60000001818 */
[----:B------:R-:W-:Y:S05]  /*59b0*/  LDSM.16.M88.4 R180, [R216+0x4500] ;  /* 0x00450000d8b4783b */ /* 0x000fea0000000200 */
[-C--:B------:R-:W-:Y:S03]  /*59c0*/  HMMA.16816.F32 R28, R184, R190.reuse, R28 ;  /* 0x000000beb81c723c */ /* 0x080fe6000000181c */
[----:B------:R-:W0:Y:S05]  /*59d0*/  LDGDEPBAR ;  /* 0x00000000000079af */ /* 0x000e2a0000000000 */
[C---:B------:R-:W-:Y:S03]  /*59e0*/  HMMA.16816.F32 R32, R176.reuse, R190, R32 ;  /* 0x000000beb020723c */ /* 0x040fe60000001820 */
[----:B----4-:R-:W-:Y:S05]  /*59f0*/  LDSM.16.M88.4 R200, [R216+0x4100] ;  /* 0x00410000d8c8783b */ /* 0x010fea0000000200 */
[-C--:B--2---:R-:W-:Y:S03]  /*5a00*/  HMMA.16816.F32 R36, R176, R192.reuse, R36 ;  /* 0x000000c0b024723c */ /* 0x084fe60000001824 */
[----:B-----5:R-:W2:Y:S05]  /*5a10*/  LDSM.16.M88.4 R172, [R219+0x8100] ;  /* 0x00810000dbac783b */ /* 0x020eaa0000000200 */
[C---:B------:R-:W-:Y:S03]  /*5a20*/  HMMA.16816.F32 R40, R184.reuse, R192, R40 ;  /* 0x000000c0b828723c */ /* 0x040fe60000001828 */
[----:B-1----:R-:W1:Y:S05]  /*5a30*/  LDSM.16.M88.4 R204, [R219+0x9100] ;  /* 0x00910000dbcc783b */ /* 0x002e6a0000000200 */
[-C--:B------:R-:W-:Y:S03]  /*5a40*/  HMMA.16816.F32 R44, R184, R194.reuse, R44 ;  /* 0x000000c2b82c723c */ /* 0x080fe6000000182c */
[----:B------:R-:W-:Y:S05]  /*5a50*/  LDSM.16.M88.4 R188, [R220+0x8100] ;  /* 0x00810000dcbc783b */ /* 0x000fea0000000200 */
[C---:B------:R-:W-:Y:S03]  /*5a60*/  HMMA.16816.F32 R48, R176.reuse, R194, R48 ;  /* 0x000000c2b030723c */ /* 0x040fe60000001830 */
[----:B------:R-:W-:Y:S05]  /*5a70*/  LDSM.16.M88.4 R192, [R229] ;  /* 0x00000000e5c0783b */ /* 0x000fea0000000200 */
[-C--:B------:R-:W-:Y:S03]  /*5a80*/  HMMA.16816.F32 R52, R176, R196.reuse, R52 ;  /* 0x000000c4b034723c */ /* 0x080fe60000001834 */
[----:B---3--:R-:W-:Y:S05]  /*5a90*/  LDSM.16.M88.4 R208, [R228] ;  /* 0x00000000e4d0783b */ /* 0x008fea0000000200 */
[C---:B------:R-:W-:Y:S03]  /*5aa0*/  HMMA.16816.F32 R56, R184.reuse, R196, R56 ;  /* 0x000000c4b838723c */ /* 0x040fe60000001838 */
[----:B------:R-:W-:Y:S05]  /*5ab0*/  LDSM.16.M88.4 R212, [R225] ;  /* 0x00000000e1d4783b */ /* 0x000fea0000000200 */
[-C--:B------:R-:W-:Y:S03]  /*5ac0*/  HMMA.16816.F32 R60, R184, R198.reuse, R60 ;  /* 0x000000c6b83c723c */ /* 0x080fe6000000183c */
[----:B------:R-:W-:Y:S05]  /*5ad0*/  LDSM.16.M88.4 R184, [R216+0x4d00] ;  /* 0x004d0000d8b8783b */ /* 0x000fea0000000200 */
[----:B------:R-:W-:Y:S03]  /*5ae0*/  HMMA.16816.F32 R64, R176, R198, R64 ;  /* 0x000000c6b040723c */ /* 0x000fe60000001840 */
[----:B------:R-:W3:Y:S05]  /*5af0*/  LDSM.16.M88.4 R176, [R216+0x4900] ;  /* 0x00490000d8b0783b */ /* 0x000eea0000000200 */
[-C--:B--2---:R-:W-:Y:S03]  /*5b00*/  HMMA.16816.F32 R4, R172, R200.reuse, R4 ;  /* 0x000000c8ac04723c */ /* 0x084fe60000001804 */
[----:B------:R-:W2:Y:S05]  /*5b10*/  LDSM.16.M88.4 R196, [R220+0x9100] ;  /* 0x00910000dcc4783b */ /* 0x000eaa0000000200 */
[C---:B-1----:R-:W-:Y:S08]  /*5b20*/  HMMA.16816.F32 R8, R204.reuse, R200, R8 ;  /* 0x000000c8cc08723c */ /* 0x042ff00000001808 */
[-C--:B------:R-:W-:Y:S08]  /*5b30*/  HMMA.16816.F32 R12, R204, R202.reuse, R12 ;  /* 0x000000cacc0c723c */ /* 0x080ff0000000180c */
[C---:B------:R-:W-:Y:S01]  /*5b40*/  HMMA.16816.F32 R16, R172.reuse, R202, R16 ;  /* 0x000000caac10723c */ /* 0x040fe20000001810 */
[----:B------:R-:W1:Y:S07]  /*5b50*/  LDSM.16.M88.4 R200, [R227] ;  /* 0x00000000e3c8783b */ /* 0x000e6e0000000200 */
[-C--:B------:R-:W-:Y:S08]  /*5b60*/  HMMA.16816.F32 R20, R172, R180.reuse, R20 ;  /* 0x000000b4ac14723c */ /* 0x080ff00000001814 */
[C---:B------:R-:W-:Y:S08]  /*5b70*/  HMMA.16816.F32 R24, R204.reuse, R180, R24 ;  /* 0x000000b4cc18723c */ /* 0x040ff00000001818 */
[-C--:B------:R-:W-:Y:S08]  /*5b80*/  HMMA.16816.F32 R28, R204, R182.reuse, R28 ;  /* 0x000000b6cc1c723c */ /* 0x080ff0000000181c */
[C---:B------:R-:W-:Y:S01]  /*5b90*/  HMMA.16816.F32 R32, R172.reuse, R182, R32 ;  /* 0x000000b6ac20723c */ /* 0x040fe20000001820 */
[----:B------:R-:W4:Y:S07]  /*5ba0*/  LDSM.16.M88.4 R180, [R226] ;  /* 0x00000000e2b4783b */ /* 0x000f2e0000000200 */
[-C--:B---3--:R-:W-:Y:S08]  /*5bb0*/  HMMA.16816.F32 R36, R172, R176.reuse, R36 ;  /* 0x000000b0ac24723c */ /* 0x088ff00000001824 */
        /* <DEDUP_REMOVED lines=9> */
[----:B------:R-:W3:Y:S07]  /*5c50*/  LDSM.16.M88.4 R172, [R219+0xa100] ;  /* 0x00a10000dbac783b */ /* 0x000eee0000000200 */
[-C--:B------:R-:W-:Y:S01]  /*5c60*/  HMMA.16816.F32 R4, R188, R192.reuse, R4 ;  /* 0x000000c0bc04723c */ /* 0x080fe20000001804 */
[----:B------:R-:W5:Y:S07]  /*5c70*/  LDSM.16.M88.4 R184, [R219+0xb100] ;  /* 0x00b10000dbb8783b */ /* 0x000f6e0000000200 */
[C---:B--2---:R-:W-:Y:S08]  /*5c80*/  HMMA.16816.F32 R8, R196.reuse, R192, R8 ;  /* 0x000000c0c408723c */ /* 0x044ff00000001808 */
[-C--:B------:R-:W-:Y:S08]  /*5c90*/  HMMA.16816.F32 R12, R196, R194.reuse, R12 ;  /* 0x000000c2c40c723c */ /* 0x080ff0000000180c */
[C---:B------:R-:W-:Y:S01]  /*5ca0*/  HMMA.16816.F32 R16, R188.reuse, R194, R16 ;  /* 0x000000c2bc10723c */ /* 0x040fe20000001810 */
[----:B------:R-:W2:Y:S07]  /*5cb0*/  LDSM.16.M88.4 R192, [R216+0x5500] ;  /* 0x00550000d8c0783b */ /* 0x000eae0000000200 */
[-C--:B------:R-:W-:Y:S08]  /*5cc0*/  HMMA.16816.F32 R20, R188, R208.reuse, R20 ;  /* 0x000000d0bc14723c */ /* 0x080ff00000001814 */
[C---:B------:R-:W-:Y:S08]  /*5cd0*/  HMMA.16816.F32 R24, R196.reuse, R208, R24 ;  /* 0x000000d0c418723c */ /* 0x040ff00000001818 */
[-C--:B------:R-:W-:Y:S08]  /*5ce0*/  HMMA.16816.F32 R28, R196, R210.reuse, R28 ;  /* 0x000000d2c41c723c */ /* 0x080ff0000000181c */
[C---:B------:R-:W-:Y:S01]  /*5cf0*/  HMMA.16816.F32 R32, R188.reuse, R210, R32 ;  /* 0x000000d2bc20723c */ /* 0x040fe20000001820 */
[----:B------:R-:W-:Y:S07]  /*5d00*/  LDSM.16.M88.4 R208, [R220+0xa100] ;  /* 0x00a10000dcd0783b */ /* 0x000fee0000000200 */
[-C--:B-1----:R-:W-:Y:S08]  /*5d10*/  HMMA.16816.F32 R36, R188, R200.reuse, R36 ;  /* 0x000000c8bc24723c */ /* 0x082ff00000001824 */
[C---:B------:R-:W-:Y:S08]  /*5d20*/  HMMA.16816.F32 R40, R196.reuse, R200, R40 ;  /* 0x000000c8c428723c */ /* 0x040ff00000001828 */
[-C--:B------:R-:W-:Y:S08]  /*5d30*/  HMMA.16816.F32 R44, R196, R202.reuse, R44 ;  /* 0x000000cac42c723c */ /* 0x080ff0000000182c */
[C---:B------:R-:W-:Y:S01]  /*5d40*/  HMMA.16816.F32 R48, R188.reuse, R202, R48 ;  /* 0x000000cabc30723c */ /* 0x040fe20000001830 */
[----:B------:R-:W1:Y:S07]  /*5d50*/  LDSM.16.M88.4 R200, [R216+0x5900] ;  /* 0x00590000d8c8783b */ /* 0x000e6e0000000200 */
[-C--:B----4-:R-:W-:Y:S08]  /*5d60*/  HMMA.16816.F32 R52, R188, R180.reuse, R52 ;  /* 0x000000b4bc34723c */ /* 0x090ff00000001834 */
[C---:B------:R-:W-:Y:S08]  /*5d70*/  HMMA.16816.F32 R56, R196.reuse, R180, R56 ;  /* 0x000000b4c438723c */ /* 0x040ff00000001838 */
[-C--:B------:R-:W-:Y:S08]  /*5d80*/  HMMA.16816.F32 R60, R196, R182.reuse, R60 ;  /* 0x000000b6c43c723c */ /* 0x080ff0000000183c */
[----:B------:R-:W-:Y:S08]  /*5d90*/  HMMA.16816.F32 R64, R188, R182, R64 ;  /* 0x000000b6bc40723c */ /* 0x000ff00000001840 */
[-C--:B---3--:R-:W-:Y:S08]  /*5da0*/  HMMA.16816.F32 R4, R172, R176.reuse, R4 ;  /* 0x000000b0ac04723c */ /* 0x088ff00000001804 */
[C---:B-----5:R-:W-:Y:S08]  /*5db0*/  HMMA.16816.F32 R8, R184.reuse, R176, R8 ;  /* 0x000000b0b808723c */ /* 0x060ff00000001808 */
[-C--:B------:R-:W-:Y:S08]  /*5dc0*/  HMMA.16816.F32 R12, R184, R178.reuse, R12 ;  /* 0x000000b2b80c723c */ /* 0x080ff0000000180c */
[C---:B------:R-:W-:Y:S01]  /*5dd0*/  HMMA.16816.F32 R16, R172.reuse, R178, R16 ;  /* 0x000000b2ac10723c */ /* 0x040fe20000001810 */
[----:B------:R-:W3:Y:S07]  /*5de0*/  LDSM.16.M88.4 R176, [R220+0xb100] ;  /* 0x00b10000dcb0783b */ /* 0x000eee0000000200 */
[-C--:B--2---:R-:W-:Y:S08]  /*5df0*/  HMMA.16816.F32 R20, R172, R192.reuse, R20 ;  /* 0x000000c0ac14723c */ /* 0x084ff00000001814 */
[C---:B------:R-:W-:Y:S08]  /*5e00*/  HMMA.16816.F32 R24, R184.reuse, R192, R24 ;  /* 0x000000c0b818723c */ /* 0x040ff00000001818 */
[-C--:B------:R-:W-:Y:S08]  /*5e10*/  HMMA.16816.F32 R28, R184, R194.reuse, R28 ;  /* 0x000000c2b81c723c */ /* 0x080ff0000000181c */
[C---:B------:R-:W-:Y:S08]  /*5e20*/  HMMA.16816.F32 R32, R172.reuse, R194, R32 ;  /* 0x000000c2ac20723c */ /* 0x040ff00000001820 */
[-C--:B-1----:R-:W-:Y:S08]  /*5e30*/  HMMA.16816.F32 R36, R172, R200.reuse, R36 ;  /* 0x000000c8ac24723c */ /* 0x082ff00000001824 */
[C---:B------:R-:W-:Y:S08]  /*5e40*/  HMMA.16816.F32 R40, R184.reuse, R200, R40 ;  /* 0x000000c8b828723c */ /* 0x040ff00000001828 */
[-C--:B------:R-:W-:Y:S08]  /*5e50*/  HMMA.16816.F32 R44, R184, R202.reuse, R44 ;  /* 0x000000cab82c723c */ /* 0x080ff0000000182c */
[C---:B------:R-:W-:Y:S08]  /*5e60*/  HMMA.16816.F32 R48, R172.reuse, R202, R48 ;  /* 0x000000caac30723c */ /* 0x040ff00000001830 */
[-C--:B------:R-:W-:Y:S08]  /*5e70*/  HMMA.16816.F32 R52, R172, R204.reuse, R52 ;  /* 0x000000ccac34723c */ /* 0x080ff00000001834 */
[C---:B------:R-:W-:Y:S08]  /*5e80*/  HMMA.16816.F32 R56, R184.reuse, R204, R56 ;  /* 0x000000ccb838723c */ /* 0x040ff00000001838 */
[-C--:B------:R-:W-:Y:S08]  /*5e90*/  HMMA.16816.F32 R60, R184, R206.reuse, R60 ;  /* 0x000000ceb83c723c */ /* 0x080ff0000000183c */
[----:B------:R-:W-:Y:S08]  /*5ea0*/  HMMA.16816.F32 R64, R172, R206, R64 ;  /* 0x000000ceac40723c */ /* 0x000ff00000001840 */
[-C--:B------:R-:W-:Y:S08]  /*5eb0*/  HMMA.16816.F32 R4, R208, R212.reuse, R4 ;  /* 0x000000d4d004723c */ /* 0x080ff00000001804 */
        /* <DEDUP_REMOVED lines=15> */
[----:B------:R-:W1:Y:S01]  /*5fb0*/  MUFU.TANH R181, R6 ;  /* 0x0000000600b57308 */ /* 0x000e620000002400 */
[----:B------:R-:W-:Y:S02]  /*5fc0*/  FMUL.FTZ R14, R14, c[0x0][0x320] ;  /* 0x0000c8000e0e7a20 */ /* 0x000fe40000410000 */
[----:B------:R-:W-:Y:S02]  /*5fd0*/  FMUL.FTZ R15, R15, c[0x0][0x320] ;  /* 0x0000c8000f0f7a20 */ /* 0x000fe40000410000 */
[----:B------:R-:W-:Y:S02]  /*5fe0*/  FMUL.FTZ R16, R16, c[0x0][0x320] ;  /* 0x0000c80010107a20 */ /* 0x000fe40000410000 */
[----:B------:R-:W-:Y:S02]  /*5ff0*/  FMUL.FTZ R18, R18, c[0x0][0x320] ;  /* 0x0000c80012127a20 */ /* 0x000fe40000410000 */
[----:B------:R-:W-:Y:S01]  /*6000*/  FMUL.FTZ R17, R17, c[0x0][0x320] ;  /* 0x0000c80011117a20 */ /* 0x000fe20000410000 */
[----:B------:R-:W-:Y:S01]  /*6010*/  MUFU.TANH R184, R12 ;  /* 0x0000000c00b87308 */ /* 0x000fe20000002400 */
[----:B------:R-:W-:Y:S09]  /*6020*/  FMUL.FTZ R19, R19, c[0x0][0x320] ;  /* 0x0000c80013137a20 */ /* 0x000ff20000410000 */
[----:B------:R2:W3:Y:S01]  /*6030*/  MUFU.TANH R180, R7 ;  /* 0x0000000700b47308 */ /* 0x0004e20000002400 */
[----:B-1----:R-:W-:Y:S09]  /*6040*/  FMNMX.FTZ R2, R181, R100, !PT ;  /* 0x00000064b5027209 */ /* 0x002ff20007810000 */
[----:B------:R-:W-:Y:S10]  /*6050*/  MUFU.TANH R17, R17 ;  /* 0x0000001100117308 */ /* 0x000ff40000002400 */
[----:B------:R-:W1:Y:S01]  /*6060*/  MUFU.TANH R182, R8 ;  /* 0x0000000800b67308 */ /* 0x000e620000002400 */
[----:B--2---:R-:W2:Y:S01]  /*6070*/  LDSM.16.M88.4 R4, [R224] ;  /* 0x00000000e004783b */ /* 0x004ea20000000200 */
[----:B---3--:R-:W-:Y:S08]  /*6080*/  FMNMX.FTZ R2, R180, R2, !PT ;  /* 0x00000002b4027209 */ /* 0x008ff00007810000 */
[----:B------:R-:W-:Y:S10]  /*6090*/  MUFU.TANH R183, R13 ;  /* 0x0000000d00b77308 */ /* 0x000ff40000002400 */
[----:B------:R-:W3:Y:S01]  /*60a0*/  MUFU.TANH R185, R9 ;  /* 0x0000000900b97308 */ /* 0x000ee20000002400 */
[----:B-1----:R-:W-:Y:S09]  /*60b0*/  FMNMX.FTZ R0, R182, R105, !PT ;  /* 0x00000069b6007209 */ /* 0x002ff20007810000 */
[----:B------:R-:W-:Y:S10]  /*60c0*/  MUFU.TANH R187, R14 ;  /* 0x0000000e00bb7308 */ /* 0x000ff40000002400 */
[----:B------:R-:W-:Y:S01]  /*60d0*/  MUFU.TANH R188, R10 ;  /* 0x0000000a00bc7308 */ /* 0x000fe20000002400 */
[-C--:B--2---:R-:W-:Y:S03]  /*60e0*/  HMMA.16816.F32 R20, R208, R4.reuse, R20 ;  /* 0x00000004d014723c */ /* 0x084fe60000001814 */
[----:B---3--:R-:W-:Y:S06]  /*60f0*/  FMNMX.FTZ R0, R185, R0, !PT ;  /* 0x00000000b9007209 */ /* 0x008fec0007810000 */
[----:B------:R-:W-:Y:S03]  /*6100*/  MUFU.TANH R186, R15 ;  /* 0x0000000f00ba7308 */ /* 0x000fe60000002400 */
[----:B------:R-:W-:Y:S01]  /*6110*/  FMNMX.FTZ R0, R184, R0, !PT ;  /* 0x00000000b8007209 */ /* 0x000fe20007810000 */
[C---:B------:R-:W-:Y:S04]  /*6120*/  HMMA.16816.F32 R24, R176.reuse, R4, R24 ;  /* 0x00000004b018723c */ /* 0x040fe80000001818 */
[----:B------:R-:W-:Y:S02]  /*6130*/  FMNMX.FTZ R0, R183, R0, !PT ;  /* 0x00000000b7007209 */ /* 0x000fe40007810000 */
[----:B------:R1:W-:Y:S02]  /*6140*/  MUFU.TANH R189, R11 ;  /* 0x0000000b00bd7308 */ /* 0x0003e40000002400 */
[-C--:B------:R-:W-:Y:S04]  /*6150*/  HMMA.16816.F32 R28, R176, R6.reuse, R28 ;  /* 0x00000006b01c723c */ /* 0x080fe8000000181c */
[----:B------:R-:W-:Y:S04]  /*6160*/  FMUL.FTZ R23, R23, c[0x0][0x320] ;  /* 0x0000c80017177a20 */ /* 0x000fe80000410000 */
[C---:B------:R-:W-:Y:S01]  /*6170*/  HMMA.16816.F32 R32, R208.reuse, R6, R32 ;  /* 0x00000006d020723c */ /* 0x040fe20000001820 */
[----:B------:R-:W-:Y:S01]  /*6180*/  MUFU.TANH R16, R16 ;  /* 0x0000001000107308 */ /* 0x000fe20000002400 */
[----:B------:R-:W-:Y:S02]  /*6190*/  LDSM.16.M88.4 R4, [R222] ;  /* 0x00000000de04783b */ /* 0x000fe40000000200 */
[----:B------:R-:W-:Y:S02]  /*61a0*/  FMUL.FTZ R22, R22, c[0x0][0x320] ;  /* 0x0000c80016167a20 */ /* 0x000fe40000410000 */
[----:B------:R-:W-:Y:S02]  /*61b0*/  FMUL.FTZ R21, R21, c[0x0][0x320] ;  /* 0x0000c80015157a20 */ /* 0x000fe40000410000 */
[----:B------:R-:W-:Y:S03]  /*61c0*/  FMUL.FTZ R24, R24, c[0x0][0x320] ;  /* 0x0000c80018187a20 */ /* 0x000fe60000410000 */
[----:B------:R2:W-:Y:S01]  /*61d0*/  MUFU.TANH R197, R23 ;  /* 0x0000001700c57308 */ /* 0x0005e20000002400 */
[----:B------:R-:W-:Y:S02]  /*61e0*/  FMUL.FTZ R20, R20, c[0x0][0x320] ;  /* 0x0000c80014147a20 */ /* 0x000fe40000410000 */
[----:B------:R-:W-:Y:S01]  /*61f0*/  FMUL.FTZ R25, R25, c[0x0][0x320] ;  /* 0x0000c80019197a20 */ /* 0x000fe20000410000 */
[----:B-1----:R-:W1:Y:S01]  /*6200*/  LDSM.16.M88.4 R8, [R223] ;  /* 0x00000000df08783b */ /* 0x002e620000000200 */
[----:B------:R-:W-:Y:S01]  /*6210*/  FMUL.FTZ R28, R28, c[0x0][0x320] ;  /* 0x0000c8001c1c7a20 */ /* 0x000fe20000410000 */
[----:B------:R-:W-:Y:S04]  /*6220*/  DEPBAR.LE SB0, 0x0 ;  /* 0x000080000000791a */ /* 0x000fe80000000000 */
[----:B------:R-:W-:Y:S01]  /*6230*/  MUFU.TANH R201, R28 ;  /* 0x0000001c00c97308 */ /* 0x000fe20000002400 */
[----:B------:R-:W-:Y:S01]  /*6240*/  FMUL.FTZ R29, R29, c[0x0][0x320] ;  /* 0x0000c8001d1d7a20 */ /* 0x000fe20000410000 */
[----:B------:R-:W-:Y:S01]  /*6250*/  BAR.SYNC.DEFER_BLOCKING 0x0 ;  /* 0x0000000000007b1d */ /* 0x000fe20000010000 */
[----:B------:R-:W-:Y:S02]  /*6260*/  FMUL.FTZ R32, R32, c[0x0][0x320] ;  /* 0x0000c80020207a20 */ /* 0x000fe40000410000 */
[----:B------:R-:W-:Y:S02]  /*6270*/  FMUL.FTZ R33, R33, c[0x0][0x320] ;  /* 0x0000c80021217a20 */ /* 0x000fe40000410000 */
[----:B------:R-:W-:Y:S02]  /*6280*/  FMUL.FTZ R34, R34, c[0x0][0x320] ;  /* 0x0000c80022227a20 */ /* 0x000fe40000410000 */
[----:B------:R-:W-:Y:S01]  /*6290*/  FMUL.FTZ R30, R30, c[0x0][0x320] ;  /* 0x0000c8001e1e7a20 */ /* 0x000fe20000410000 */
[----:B------:R-:W-:Y:S01]  /*62a0*/  MUFU.TANH R191, R33 ;  /* 0x0000002100bf7308 */ /* 0x000fe20000002400 */
[----:B------:R-:W-:Y:S02]  /*62b0*/  FMUL.FTZ R35, R35, c[0x0][0x320] ;  /* 0x0000c80023237a20 */ /* 0x000fe40000410000 */
[----:B------:R-:W-:Y:S01]  /*62c0*/  FMUL.FTZ R26, R26, c[0x0][0x320] ;  /* 0x0000c8001a1a7a20 */ /* 0x000fe20000410000 */
[----:B--2---:R-:W2:Y:S01]  /*62d0*/  LDL R23, [R1+0x14] ;  /* 0x0000140001177983 */ /* 0x004ea20000100800 */
[----:B------:R-:W-:Y:S02]  /*62e0*/  FMUL.FTZ R31, R31, c[0x0][0x320] ;  /* 0x0000c8001f1f7a20 */ /* 0x000fe40000410000 */
[----:B------:R-:W-:Y:S03]  /*62f0*/  FMUL.FTZ R27, R27, c[0x0][0x320] ;  /* 0x0000c8001b1b7a20 */ /* 0x000fe60000410000 */
[----:B------:R3:W-:Y:S10]  /*6300*/  MUFU.TANH R190, R32 ;  /* 0x0000002000be7308 */ /* 0x0007f40000002400 */
[----:B------:R4:W-:Y:S01]  /*6310*/  MUFU.TANH R196, R22 ;  /* 0x0000001600c47308 */ /* 0x0009e20000002400 */
[-C--:B-1----:R-:W-:Y:S09]  /*6320*/  HMMA.16816.F32 R36, R208, R8.reuse, R36 ;  /* 0x00000008d024723c */ /* 0x082ff20000001824 */
[----:B------:R1:W-:Y:S01]  /*6330*/  MUFU.TANH R200, R29 ;  /* 0x0000001d00c87308 */ /* 0x0003e20000002400 */
[C---:B------:R-:W-:Y:S01]  /*6340*/  HMMA.16816.F32 R40, R176.reuse, R8, R40 ;  /* 0x00000008b028723c */ /* 0x040fe20000001828 */
[----:B---3--:R-:W3:Y:S06]  /*6350*/  LDL.64 R32, [R1+0x50] ;  /* 0x0000500001207983 */ /* 0x008eec0000100a00 */
[----:B------:R-:W-:Y:S02]  /*6360*/  MOV R8, c[0x0][0x1e0] ;  /* 0x0000780000087a02 */ /* 0x000fe40000000f00 */
[----:B------:R5:W-:Y:S01]  /*6370*/  MUFU.TANH R193, R21 ;  /* 0x0000001500c17308 */ /* 0x000be20000002400 */
[-C--:B------:R-:W-:Y:S01]  /*6380*/  HMMA.16816.F32 R44, R176, R10.reuse, R44 ;  /* 0x0000000ab02c723c */ /* 0x080fe2000000182c */
[----:B----4-:R-:W4:Y:S02]  /*6390*/  LDL R22, [R1+0x18] ;  /* 0x0000180001167983 */ /* 0x010f240000100800 */
[----:B------:R-:W-:Y:S01]  /*63a0*/  SHF.L.U32 R8, R8, 0x5, RZ ;  /* 0x0000000508087819 */ /* 0x000fe200000006ff */
[----:B------:R-:W-:Y:S04]  /*63b0*/  FMUL.FTZ R36, R36, c[0x0][0x320] ;  /* 0x0000c80024247a20 */ /* 0x000fe80000410000 */
[C---:B------:R-:W-:Y:S01]  /*63c0*/  HMMA.16816.F32 R48, R208.reuse, R10, R48 ;  /* 0x0000000ad030723c */ /* 0x040fe20000001830 */
[----:B------:R5:W5:Y:S03]  /*63d0*/  MUFU.TANH R199, R24 ;  /* 0x0000001800c77308 */ /* 0x000b660000002400 */
[----:B------:R-:W-:Y:S01]  /*63e0*/  FMUL.FTZ R37, R37, c[0x0][0x320] ;  /* 0x0000c80025257a20 */ /* 0x000fe20000410000 */
[----:B-1----:R-:W2:Y:S01]  /*63f0*/  LDL.64 R28, [R1+0x38] ;  /* 0x00003800011c7983 */ /* 0x002ea20000100a00 */
[----:B------:R-:W-:Y:S02]  /*6400*/  FMUL.FTZ R38, R38, c[0x0][0x320] ;  /* 0x0000c80026267a20 */ /* 0x000fe40000410000 */
[-C--:B------:R-:W-:Y:S03]  /*6410*/  HMMA.16816.F32 R52, R208, R4.reuse, R52 ;  /* 0x00000004d034723c */ /* 0x080fe60000001834 */
[----:B------:R-:W1:Y:S01]  /*6420*/  MUFU.TANH R192, R20 ;  /* 0x0000001400c07308 */ /* 0x000e620000002400 */
[----:B------:R-:W-:Y:S02]  /*6430*/  FMUL.FTZ R39, R39, c[0x0][0x320] ;  /* 0x0000c80027277a20 */ /* 0x000fe40000410000 */
[----:B------:R-:W-:Y:S01]  /*6440*/  FMUL.FTZ R43, R43, c[0x0][0x320] ;  /* 0x0000c8002b2b7a20 */ /* 0x000fe20000410000 */
[----:B-----5:R-:W5:Y:S01]  /*6450*/  LDL R21, [R1+0x10] ;  /* 0x0000100001157983 */ /* 0x020f620000100800 */
[C---:B------:R-:W-:Y:S04]  /*6460*/  HMMA.16816.F32 R56, R176.reuse, R4, R56 ;  /* 0x00000004b038723c */ /* 0x040fe80000001838 */
[----:B------:R-:W-:Y:S01]  /*6470*/  FMUL.FTZ R45, R45, c[0x0][0x320] ;  /* 0x0000c8002d2d7a20 */ /* 0x000fe20000410000 */
[----:B------:R-:W1:Y:S01]  /*6480*/  MUFU.TANH R18, R18 ;  /* 0x0000001200127308 */ /* 0x000e620000002400 */
[----:B------:R-:W-:Y:S01]  /*6490*/  FMUL.FTZ R44, R44, c[0x0][0x320] ;  /* 0x0000c8002c2c7a20 */ /* 0x000fe20000410000 */
[----:B------:R-:W-:Y:S01]  /*64a0*/  FMNMX.FTZ R4, R175, R3, !PT ;  /* 0x00000003af047209 */ /* 0x000fe20007810000 */
[-C--:B------:R-:W-:Y:S01]  /*64b0*/  HMMA.16816.F32 R60, R176, R6.reuse, R60 ;  /* 0x00000006b03c723c */ /* 0x080fe2000000183c */
[----:B------:R-:W2:Y:S03]  /*64c0*/  LDL R24, [R1+0x1c] ;  /* 0x00001c0001187983 */ /* 0x000ea60000100800 */
[----:B------:R-:W-:Y:S01]  /*64d0*/  FMNMX.FTZ R4, R174, R4, !PT ;  /* 0x00000004ae047209 */ /* 0x000fe20007810000 */
[----:B------:R-:W-:Y:S01]  /*64e0*/  FMUL.FTZ R49, R49, c[0x0][0x320] ;  /* 0x0000c80031317a20 */ /* 0x000fe20000410000 */
[----:B------:R-:W-:Y:S01]  /*64f0*/  FMNMX.FTZ R0, R199, R0, !PT ;  /* 0x00000000c7007209 */ /* 0x000fe20007810000 */
[----:B------:R-:W-:Y:S01]  /*6500*/  MUFU.TANH R176, R43 ;  /* 0x0000002b00b07308 */ /* 0x000fe20000002400 */
[----:B------:R-:W-:Y:S01]  /*6510*/  FMUL.FTZ R55, R55, c[0x0][0x320] ;  /* 0x0000c80037377a20 */ /* 0x000fe20000410000 */
[----:B------:R-:W-:Y:S01]  /*6520*/  FMNMX.FTZ R4, R16, R4, !PT ;  /* 0x0000000410047209 */ /* 0x000fe20007810000 */
[----:B------:R-:W-:Y:S04]  /*6530*/  HMMA.16816.F32 R64, R208, R6, R64 ;  /* 0x00000006d040723c */ /* 0x000fe80000001840 */
[----:B------:R-:W-:Y:S01]  /*6540*/  FMUL.FTZ R52, R52, c[0x0][0x320] ;  /* 0x0000c80034347a20 */ /* 0x000fe20000410000 */
[----:B------:R-:W-:Y:S01]  /*6550*/  FMNMX.FTZ R4, R17, R4, !PT ;  /* 0x0000000411047209 */ /* 0x000fe20007810000 */
[----:B------:R-:W-:Y:S01]  /*6560*/  FMUL.FTZ R53, R53, c[0x0][0x320] ;  /* 0x0000c80035357a20 */ /* 0x000fe20000410000 */
[----:B------:R-:W1:Y:S01]  /*6570*/  MUFU.TANH R19, R19 ;  /* 0x0000001300137308 */ /* 0x000e620000002400 */
[----:B------:R-:W-:Y:S01]  /*6580*/  FMUL.FTZ R54, R54, c[0x0][0x320] ;  /* 0x0000c80036367a20 */ /* 0x000fe20000410000 */
[----:B-1----:R-:W-:Y:S03]  /*6590*/  FMNMX.FTZ R4, R192, R4, !PT ;  /* 0x00000004c0047209 */ /* 0x002fe60007810000 */
[----:B------:R-:W-:Y:S01]  /*65a0*/  FMNMX.FTZ R2, R18, R2, !PT ;  /* 0x0000000212027209 */ /* 0x000fe20007810000 */
[----:B------:R-:W-:Y:S01]  /*65b0*/  FMUL.FTZ R50, R50, c[0x0][0x320] ;  /* 0x0000c80032327a20 */ /* 0x000fe20000410000 */
[----:B------:R-:W-:Y:S01]  /*65c0*/  FMNMX.FTZ R4, R193, R4, !PT ;  /* 0x00000004c1047209 */ /* 0x000fe20007810000 */
[----:B------:R-:W-:Y:S01]  /*65d0*/  FMUL.FTZ R51, R51, c[0x0][0x320] ;  /* 0x0000c80033337a20 */ /* 0x000fe20000410000 */
[----:B------:R-:W-:Y:S01]  /*65e0*/  FMNMX.FTZ R5, R188, R106, !PT ;  /* 0x0000006abc057209 */ /* 0x000fe20007810000 */
[----:B------:R-:W1:Y:S01]  /*65f0*/  MUFU.TANH R241, R55 ;  /* 0x0000003700f17308 */ /* 0x000e620000002400 */
        /* <DEDUP_REMOVED lines=9> */
[----:B------:R-:W1:Y:S01]  /*6690*/  MUFU.TANH R214, R36 ;  /* 0x0000002400d67308 */ /* 0x000e620000002400 */
[----:B------:R-:W-:Y:S01]  /*66a0*/  FMUL.FTZ R67, R67, c[0x0][0x320] ;  /* 0x0000c80043437a20 */ /* 0x000fe20000410000 */
[----:B------:R-:W-:Y:S01]  /*66b0*/  FMNMX.FTZ R5, R186, R5, !PT ;  /* 0x00000005ba057209 */ /* 0x000fe20007810000 */
[----:B------:R-:W-:Y:S01]  /*66c0*/  FMUL.FTZ R64, R64, c[0x0][0x320] ;  /* 0x0000c80040407a20 */ /* 0x000fe20000410000 */
[----:B------:R-:W-:Y:S01]  /*66d0*/  FMNMX.FTZ R2, R19, R2, !PT ;  /* 0x0000000213027209 */ /* 0x000fe20007810000 */
[----:B------:R-:W-:Y:S02]  /*66e0*/  FMUL.FTZ R61, R61, c[0x0][0x320] ;  /* 0x0000c8003d3d7a20 */ /* 0x000fe40000410000 */
[----:B------:R-:W-:Y:S01]  /*66f0*/  FMUL.FTZ R42, R42, c[0x0][0x320] ;  /* 0x0000c8002a2a7a20 */ /* 0x000fe20000410000 */
[----:B------:R-:W-:Y:S01]  /*6700*/  FMNMX.FTZ R2, R196, R2, !PT ;  /* 0x00000002c4027209 */ /* 0x000fe20007810000 */
[----:B------:R-:W-:Y:S01]  /*6710*/  FMUL.FTZ R58, R58, c[0x0][0x320] ;  /* 0x0000c8003a3a7a20 */ /* 0x000fe20000410000 */
[----:B------:R-:W1:Y:S01]  /*6720*/  MUFU.TANH R194, R34 ;  /* 0x0000002200c27308 */ /* 0x000e620000002400 */
[----:B------:R-:W-:Y:S01]  /*6730*/  FMUL.FTZ R59, R59, c[0x0][0x320] ;  /* 0x0000c8003b3b7a20 */ /* 0x000fe20000410000 */
[----:B------:R-:W-:Y:S01]  /*6740*/  FMNMX.FTZ R2, R197, R2, !PT ;  /* 0x00000002c5027209 */ /* 0x000fe20007810000 */
[----:B------:R-:W-:Y:S01]  /*6750*/  FMUL.FTZ R62, R62, c[0x0][0x320] ;  /* 0x0000c8003e3e7a20 */ /* 0x000fe20000410000 */
[----:B-1----:R-:W-:Y:S01]  /*6760*/  MOV R211, R241 ;  /* 0x000000f100d37202 */ /* 0x002fe20000000f00 */
[----:B------:R-:W-:Y:S02]  /*6770*/  FMUL.FTZ R48, R48, c[0x0][0x320] ;  /* 0x0000c80030307a20 */ /* 0x000fe40000410000 */
[----:B------:R-:W-:Y:S02]  /*6780*/  FMUL.FTZ R40, R40, c[0x0][0x320] ;  /* 0x0000c80028287a20 */ /* 0x000fe40000410000 */
[----:B------:R-:W-:Y:S01]  /*6790*/  FMUL.FTZ R41, R41, c[0x0][0x320] ;  /* 0x0000c80029297a20 */ /* 0x000fe20000410000 */
[----:B------:R-:W1:Y:S01]  /*67a0*/  MUFU.TANH R215, R37 ;  /* 0x0000002500d77308 */ /* 0x000e620000002400 */
[----:B------:R-:W-:Y:S02]  /*67b0*/  FMUL.FTZ R46, R46, c[0x0][0x320] ;  /* 0x0000c8002e2e7a20 */ /* 0x000fe40000410000 */
[----:B------:R-:W-:Y:S01]  /*67c0*/  FMUL.FTZ R47, R47, c[0x0][0x320] ;  /* 0x0000c8002f2f7a20 */ /* 0x000fe20000410000 */
[----:B------:R-:W-:Y:S06]  /*67d0*/  FMNMX.FTZ R4, R214, R4, !PT ;  /* 0x00000004d6047209 */ /* 0x000fec0007810000 */
[----:B------:R-:W1:Y:S01]  /*67e0*/  MUFU.TANH R195, R35 ;  /* 0x0000002300c37308 */ /* 0x000e620000002400 */
[----:B------:R-:W-:Y:S09]  /*67f0*/  FMNMX.FTZ R2, R194, R2, !PT ;  /* 0x00000002c2027209 */ /* 0x000ff20007810000 */
[----:B------:R-:W1:Y:S02]  /*6800*/  MUFU.TANH R243, R45 ;  /* 0x0000002d00f37308 */ /* 0x000e640000002400 */
[----:B-1----:R-:W-:Y:S08]  /*6810*/  FMNMX.FTZ R4, R215, R4, !PT ;  /* 0x00000004d7047209 */ /* 0x002ff00007810000 */
[----:B------:R-:W1:Y:S01]  /*6820*/  MUFU.TANH R202, R48 ;  /* 0x0000003000ca7308 */ /* 0x000e620000002400 */
[----:B------:R-:W-:Y:S09]  /*6830*/  FMNMX.FTZ R2, R195, R2, !PT ;  /* 0x00000002c3027209 */ /* 0x000ff20007810000 */
[----:B------:R-:W1:Y:S01]  /*6840*/  MUFU.TANH R236, R38 ;  /* 0x0000002600ec7308 */ /* 0x000e620000002400 */
[----:B------:R-:W-:Y:S09]  /*6850*/  MOV R210, R243 ;  /* 0x000000f300d27202 */ /* 0x000ff20000000f00 */
[----:B------:R-:W1:Y:S02]  /*6860*/  MUFU.TANH R198, R25 ;  /* 0x0000001900c67308 */ /* 0x000e640000002400 */
[----:B-1----:R-:W-:Y:S08]  /*6870*/  FMNMX.FTZ R4, R202, R4, !PT ;  /* 0x00000004ca047209 */ /* 0x002ff00007810000 */
[----:B------:R-:W1:Y:S01]  /*6880*/  MUFU.TANH R242, R44 ;  /* 0x0000002c00f27308 */ /* 0x000e620000002400 */
[----:B------:R-:W-:Y:S09]  /*6890*/  FMNMX.FTZ R2, R236, R2, !PT ;  /* 0x00000002ec027209 */ /* 0x000ff20007810000 */
[----:B------:R-:W1:Y:S01]  /*68a0*/  MUFU.TANH R212, R49 ;  /* 0x0000003100d47308 */ /* 0x000e620000002400 */
[----:B------:R-:W-:Y:S04]  /*68b0*/  FMNMX.FTZ R0, R198, R0, !PT ;  /* 0x00000000c6007209 */ /* 0x000fe80007810000 */
[----:B------:R-:W-:Y:S05]  /*68c0*/  FMNMX.FTZ R0, R201, R0, !PT ;  /* 0x00000000c9007209 */ /* 0x000fea0007810000 */
[----:B------:R-:W1:Y:S01]  /*68d0*/  MUFU.TANH R247, R39 ;  /* 0x0000002700f77308 */ /* 0x000e620000002400 */
[----:B------:R-:W-:Y:S02]  /*68e0*/  FMNMX.FTZ R0, R200, R0, !PT ;  /* 0x00000000c8007209 */ /* 0x000fe40007810000 */
[----:B-1----:R-:W-:Y:S07]  /*68f0*/  MOV R209, R242 ;  /* 0x000000f200d17202 */ /* 0x002fee0000000f00 */
[----:B------:R-:W1:Y:S01]  /*6900*/  MUFU.TANH R249, R52 ;  /* 0x0000003400f97308 */ /* 0x000e620000002400 */
[----:B------:R-:W-:Y:S09]  /*6910*/  FMNMX.FTZ R4, R212, R4, !PT ;  /* 0x00000004d4047209 */ /* 0x000ff20007810000 */
[----:B------:R-:W1:Y:S01]  /*6920*/  MUFU.TANH R250, R50 ;  /* 0x0000003200fa7308 */ /* 0x000e620000002400 */
[----:B------:R-:W-:Y:S09]  /*6930*/  FMNMX.FTZ R2, R247, R2, !PT ;  /* 0x00000002f7027209 */ /* 0x000ff20007810000 */
[----:B------:R-:W1:Y:S02]  /*6940*/  MUFU.TANH R244, R53 ;  /* 0x0000003500f47308 */ /* 0x000e640000002400 */
[----:B-1----:R-:W-:Y:S08]  /*6950*/  FMNMX.FTZ R4, R249, R4, !PT ;  /* 0x00000004f9047209 */ /* 0x002ff00007810000 */
        /* <DEDUP_REMOVED lines=11> */
[----:B-1----:R-:W-:Y:S04]  /*6a10*/  FMNMX.FTZ R2, R240, R2, !PT ;  /* 0x00000002f0027209 */ /* 0x002fe80007810000 */
[----:B------:R-:W-:Y:S04]  /*6a20*/  FMNMX.FTZ R2, R211, R2, !PT ;  /* 0x00000002d3027209 */ /* 0x000fe80007810000 */
[----:B------:R-:W1:Y:S01]  /*6a30*/  MUFU.TANH R243, R66 ;  /* 0x0000004200f37308 */ /* 0x000e620000002400 */
[----:B------:R-:W-:Y:S04]  /*6a40*/  FMNMX.FTZ R0, R248, R0, !PT ;  /* 0x00000000f8007209 */ /* 0x000fe80007810000 */
[----:B------:R-:W-:Y:S05]  /*6a50*/  FMNMX.FTZ R0, R209, R0, !PT ;  /* 0x00000000d1007209 */ /* 0x000fea0007810000 */
[----:B------:R-:W3:Y:S01]  /*6a60*/  MUFU.TANH R242, R67 ;  /* 0x0000004300f27308 */ /* 0x000ee20000002400 */
[----:B------:R-:W-:Y:S02]  /*6a70*/  FMNMX.FTZ R0, R210, R0, !PT ;  /* 0x00000000d2007209 */ /* 0x000fe40007810000 */
[----:B------:R-:W-:Y:S05]  /*6a80*/  FMNMX.FTZ R4, R179, R4, !PT ;  /* 0x00000004b3047209 */ /* 0x000fea0007810000 */
[----:B------:R-:W4:Y:S02]  /*6a90*/  SHFL.BFLY PT, R7, R4, 0x2, 0x1f ;  /* 0x0c401f0004077f89 */ /* 0x000f2400000e0000 */
[----:B------:R-:W4:Y:S01]  /*6aa0*/  MUFU.TANH R51, R56 ;  /* 0x0000003800337308 */ /* 0x000f220000002400 */
[----:B-1----:R-:W-:Y:S09]  /*6ab0*/  FMNMX.FTZ R2, R243, R2, !PT ;  /* 0x00000002f3027209 */ /* 0x002ff20007810000 */
[----:B------:R-:W1:Y:S01]  /*6ac0*/  MUFU.TANH R49, R57 ;  /* 0x0000003900317308 */ /* 0x000e620000002400 */
[----:B---3--:R-:W-:Y:S05]  /*6ad0*/  FMNMX.FTZ R2, R242, R2, !PT ;  /* 0x00000002f2027209 */ /* 0x008fea0007810000 */
[----:B------:R-:W3:Y:S04]  /*6ae0*/  SHFL.BFLY PT, R6, R2, 0x2, 0x1f ;  /* 0x0c401f0002067f89 */ /* 0x000ee800000e0000 */
[----:B------:R-:W2:Y:S01]  /*6af0*/  MUFU.TANH R50, R60 ;  /* 0x0000003c00327308 */ /* 0x000ea20000002400 */
[----:B----4-:R-:W-:Y:S02]  /*6b00*/  FMNMX.FTZ R4, R4, R7, !PT ;  /* 0x0000000704047209 */ /* 0x010fe40007810000 */
[----:B------:R-:W-:Y:S03]  /*6b10*/  FMNMX.FTZ R0, R51, R0, !PT ;  /* 0x0000000033007209 */ /* 0x000fe60007810000 */
[----:B------:R-:W4:Y:S04]  /*6b20*/  SHFL.BFLY PT, R104, R4, 0x1, 0x1f ;  /* 0x0c201f0004687f89 */ /* 0x000f2800000e0000 */
[----:B------:R-:W5:Y:S01]  /*6b30*/  MUFU.TANH R48, R61 ;  /* 0x0000003d00307308 */ /* 0x000f620000002400 */
[----:B-1----:R-:W-:Y:S09]  /*6b40*/  FMNMX.FTZ R0, R49, R0, !PT ;  /* 0x0000000031007209 */ /* 0x002ff20007810000 */
[----:B------:R-:W1:Y:S01]  /*6b50*/  MUFU.TANH R203, R26 ;  /* 0x0000001a00cb7308 */ /* 0x000e620000002400 */
[----:B---3--:R-:W-:Y:S02]  /*6b60*/  FMNMX.FTZ R2, R2, R6, !PT ;  /* 0x0000000602027209 */ /* 0x008fe40007810000 */
[----:B--2---:R-:W-:Y:S03]  /*6b70*/  FMNMX.FTZ R0, R50, R0, !PT ;  /* 0x0000000032007209 */ /* 0x004fe60007810000 */
[----:B------:R-:W2:Y:S04]  /*6b80*/  SHFL.BFLY PT, R103, R2, 0x1, 0x1f ;  /* 0x0c201f0002677f89 */ /* 0x000ea800000e0000 */
[----:B------:R-:W3:Y:S01]  /*6b90*/  MUFU.TANH R204, R27 ;  /* 0x0000001b00cc7308 */ /* 0x000ee20000002400 */
[----:B----4-:R-:W-:Y:S02]  /*6ba0*/  FMNMX.FTZ R104, R4, R104, !PT ;  /* 0x0000006804687209 */ /* 0x010fe40007810000 */
[----:B-----5:R-:W-:Y:S03]  /*6bb0*/  FMNMX.FTZ R0, R48, R0, !PT ;  /* 0x0000000030007209 */ /* 0x020fe60007810000 */
[----:B------:R-:W-:Y:S02]  /*6bc0*/  FMUL.FTZ R173, R104, c[0x0][0x2d0] ;  /* 0x0000b40068ad7a20 */ /* 0x000fe40000410000 */
[----:B------:R-:W4:Y:S02]  /*6bd0*/  SHFL.BFLY PT, R102, R0, 0x2, 0x1f ;  /* 0x0c401f0000667f89 */ /* 0x000f2400000e0000 */
[----:B------:R-:W5:Y:S01]  /*6be0*/  MUFU.TANH R213, R30 ;  /* 0x0000001e00d57308 */ /* 0x000f620000002400 */
[--C-:B------:R-:W-:Y:S01]  /*6bf0*/  FFMA.FTZ R40, R193, c[0x0][0x2d0], -R173.reuse ;  /* 0x0000b400c1287a23 */ /* 0x100fe200000108ad */
[----:B-1----:R-:W-:Y:S08]  /*6c00*/  FMNMX.FTZ R5, R203, R5, !PT ;  /* 0x00000005cb057209 */ /* 0x002ff00007810000 */
[----:B------:R-:W1:Y:S01]  /*6c10*/  MUFU.TANH R235, R31 ;  /* 0x0000001f00eb7308 */ /* 0x000e620000002400 */
[----:B--2---:R-:W-:Y:S02]  /*6c20*/  FMNMX.FTZ R103, R2, R103, !PT ;  /* 0x0000006702677209 */ /* 0x004fe40007810000 */
[----:B---3--:R-:W-:Y:S02]  /*6c30*/  FMNMX.FTZ R5, R204, R5, !PT ;  /* 0x00000005cc057209 */ /* 0x008fe40007810000 */
[----:B------:R-:W-:Y:S05]  /*6c40*/  MOV R27, c[0x0][0x1e0] ;  /* 0x00007800001b7a02 */ /* 0x000fea0000000f00 */
[----:B------:R-:W2:Y:S01]  /*6c50*/  MUFU.TANH R239, R42 ;  /* 0x0000002a00ef7308 */ /* 0x000ea20000002400 */
[----:B----4-:R-:W-:Y:S02]  /*6c60*/  FMNMX.FTZ R102, R0, R102, !PT ;  /* 0x0000006600667209 */ /* 0x010fe40007810000 */
[----:B-----5:R-:W-:Y:S02]  /*6c70*/  FMNMX.FTZ R5, R213, R5, !PT ;  /* 0x00000005d5057209 */ /* 0x020fe40007810000 */
[----:B------:R-:W-:Y:S01]  /*6c80*/  MOV R30, 0x5 ;  /* 0x00000005001e7802 */ /* 0x000fe20000000f00 */
[----:B------:R-:W3:Y:S04]  /*6c90*/  SHFL.BFLY PT, R6, R102, 0x1, 0x1f ;  /* 0x0c201f0066067f89 */ /* 0x000ee800000e0000 */
[----:B------:R-:W4:Y:S01]  /*6ca0*/  MUFU.TANH R177, R46 ;  /* 0x0000002e00b17308 */ /* 0x000f220000002400 */
[----:B------:R-:W-:Y:S02]  /*6cb0*/  SHF.L.U64.HI R27, R27, R30, c[0x0][0x1e4] ;  /* 0x000079001b1b7619 */ /* 0x000fe4000001021e */
[----:B-1----:R-:W-:Y:S07]  /*6cc0*/  FMNMX.FTZ R0, R235, R5, !PT ;  /* 0x00000005eb007209 */ /* 0x002fee0007810000 */
[----:B------:R-:W1:Y:S01]  /*6cd0*/  MUFU.TANH R178, R47 ;  /* 0x0000002f00b27308 */ /* 0x000e620000002400 */
[----:B--2---:R-:W-:Y:S01]  /*6ce0*/  FMNMX.FTZ R5, R239, R0, !PT ;  /* 0x00000000ef057209 */ /* 0x004fe20007810000 */
[----:B------:R-:W-:Y:S03]  /*6cf0*/  FMUL.FTZ R0, R63, c[0x0][0x320] ;  /* 0x0000c8003f007a20 */ /* 0x000fe60000410000 */
[----:B------:R-:W-:Y:S01]  /*6d00*/  FMNMX.FTZ R4, R176, R5, !PT ;  /* 0x00000005b0047209 */ /* 0x000fe20007810000 */
[--C-:B------:R-:W-:Y:S04]  /*6d10*/  FFMA.FTZ R5, R17, c[0x0][0x2d0], -R173.reuse ;  /* 0x0000b40011057a23 */ /* 0x100fe800000108ad */
[----:B------:R2:W-:Y:S01]  /*6d20*/  MUFU.TANH R172, R0 ;  /* 0x0000000000ac7308 */ /* 0x0005e20000002400 */
[----:B---3--:R-:W-:Y:S01]  /*6d30*/  FMNMX.FTZ R102, R102, R6, !PT ;  /* 0x0000000666667209 */ /* 0x008fe20007810000 */
[----:B------:R-:W-:Y:S01]  /*6d40*/  @P0 IMAD.WIDE.U32 R6, R234, c[0x0][0x1e0], RZ ;  /* 0x00007800ea060a25 */ /* 0x000fe200078e00ff */
[----:B----4-:R-:W-:Y:S07]  /*6d50*/  FMNMX.FTZ R4, R177, R4, !PT ;  /* 0x00000004b1047209 */ /* 0x010fee0007810000 */
[----:B------:R-:W3:Y:S01]  /*6d60*/  MUFU.EX2 R20, R5 ;  /* 0x0000000500147308 */ /* 0x000ee20000000800 */
[----:B-1----:R-:W-:Y:S01]  /*6d70*/  FMNMX.FTZ R2, R178, R4, !PT ;  /* 0x00000004b2027209 */ /* 0x002fe20007810000 */
[----:B------:R-:W-:Y:S02]  /*6d80*/  FFMA.FTZ R4, R175, c[0x0][0x2d0], -R173 ;  /* 0x0000b400af047a23 */ /* 0x000fe400000108ad */
[----:B------:R-:W-:Y:S06]  /*6d90*/  FMUL.FTZ R175, R102, c[0x0][0x2d0] ;  /* 0x0000b40066af7a20 */ /* 0x000fec0000410000 */
[----:B------:R1:W-:Y:S01]  /*6da0*/  MUFU.EX2 R42, R4 ;  /* 0x00000004002a7308 */ /* 0x0003e20000000800 */
[----:B------:R-:W-:Y:S02]  /*6db0*/  FFMA.FTZ R11, R182, c[0x0][0x2d0], -R175 ;  /* 0x0000b400b60b7a23 */ /* 0x000fe400000108af */
[----:B--2---:R-:W-:Y:S04]  /*6dc0*/  FADD.FTZ R0, -R104, R3 ;  /* 0x0000000368007221 */ /* 0x004fe80000010100 */
[----:B------:R-:W-:Y:S03]  /*6dd0*/  FMUL.FTZ R0, R0, c[0x0][0x2d0] ;  /* 0x0000b40000007a20 */ /* 0x000fe60000410000 */
[----:B------:R-:W2:Y:S01]  /*6de0*/  MUFU.TANH R25, R58 ;  /* 0x0000003a00197308 */ /* 0x000ea20000002400 */
[----:B---3--:R-:W-:Y:S09]  /*6df0*/  MOV R182, R20 ;  /* 0x0000001400b67202 */ /* 0x008ff20000000f00 */
[----:B------:R3:W4:Y:S01]  /*6e00*/  MUFU.EX2 R101, R0 ;  /* 0x0000000000657308 */ /* 0x0007220000000800 */
[--C-:B-1----:R-:W-:Y:S02]  /*6e10*/  FFMA.FTZ R4, R174, c[0x0][0x2d0], -R173.reuse ;  /* 0x0000b400ae047a23 */ /* 0x102fe400000108ad */
[----:B------:R-:W-:Y:S07]  /*6e20*/  FMUL.FTZ R174, R103, c[0x0][0x2d0] ;  /* 0x0000b40067ae7a20 */ /* 0x000fee0000410000 */
[----:B------:R1:W-:Y:S01]  /*6e30*/  MUFU.EX2 R26, R4 ;  /* 0x00000004001a7308 */ /* 0x0003e20000000800 */
[--C-:B------:R-:W-:Y:S02]  /*6e40*/  FFMA.FTZ R5, R18, c[0x0][0x2d0], -R174.reuse ;  /* 0x0000b40012057a23 */ /* 0x100fe400000108ae */
[--C-:B------:R-:W-:Y:S01]  /*6e50*/  FFMA.FTZ R64, R195, c[0x0][0x2d0], -R174.reuse ;  /* 0x0000b400c3407a23 */ /* 0x100fe200000108ae */
[----:B--2---:R-:W-:Y:S01]  /*6e60*/  FMNMX.FTZ R2, R25, R2, !PT ;  /* 0x0000000219027209 */ /* 0x004fe20007810000 */
[--C-:B------:R-:W-:Y:S02]  /*6e70*/  FFMA.FTZ R56, R197, c[0x0][0x2d0], -R174.reuse ;  /* 0x0000b400c5387a23 */ /* 0x100fe400000108ae */
[----:B------:R-:W-:Y:S03]  /*6e80*/  FFMA.FTZ R60, R194, c[0x0][0x2d0], -R174 ;  /* 0x0000b400c23c7a23 */ /* 0x000fe600000108ae */
[----:B------:R2:W-:Y:S01]  /*6e90*/  MUFU.EX2 R246, R5 ;  /* 0x0000000500f67308 */ /* 0x0005e20000000800 */
[----:B---3--:R-:W-:Y:S02]  /*6ea0*/  FADD.FTZ R0, -R103, R100 ;  /* 0x0000006467007221 */ /* 0x008fe40000010100 */
[C---:B----4-:R-:W-:Y:S01]  /*6eb0*/  FMUL.FTZ R33, R101.reuse, R137 ;  /* 0x0000008965217220 */ /* 0x050fe20000410000 */
[----:B------:R-:W-:Y:S01]  /*6ec0*/  MOV R137, R242 ;  /* 0x000000f200897202 */ /* 0x000fe20000000f00 */
[----:B------:R-:W-:Y:S05]  /*6ed0*/  FMUL.FTZ R3, R0, c[0x0][0x2d0] ;  /* 0x0000b40000037a20 */ /* 0x000fea0000410000 */
[----:B------:R-:W3:Y:S01]  /*6ee0*/  MUFU.TANH R44, R59 ;  /* 0x0000003b002c7308 */ /* 0x000ee20000002400 */
[C---:B------:R-:W-:Y:S02]  /*6ef0*/  FMUL.FTZ R65, R101.reuse, R169 ;  /* 0x000000a965417220 */ /* 0x040fe40000410000 */
[C---:B------:R-:W-:Y:S02]  /*6f00*/  FMUL.FTZ R68, R101.reuse, R68 ;  /* 0x0000004465447220 */ /* 0x040fe40000410000 */
[----:B-1----:R-:W-:Y:S02]  /*6f10*/  FFMA.FTZ R4, R16, c[0x0][0x2d0], -R173 ;  /* 0x0000b40010047a23 */ /* 0x002fe400000108ad */
[C---:B------:R-:W-:Y:S02]  /*6f20*/  FMUL.FTZ R69, R101.reuse, R69 ;  /* 0x0000004565457220 */ /* 0x040fe40000410000 */
[C---:B------:R-:W-:Y:S01]  /*6f30*/  FMUL.FTZ R80, R101.reuse, R80 ;  /* 0x0000005065507220 */ /* 0x040fe20000410000 */
[----:B------:R1:W-:Y:S01]  /*6f40*/  MUFU.EX2 R245, R4 ;  /* 0x0000000400f57308 */ /* 0x0003e20000000800 */
[C---:B------:R-:W-:Y:S02]  /*6f50*/  FMUL.FTZ R81, R101.reuse, R81 ;  /* 0x0000005165517220 */ /* 0x040fe40000410000 */
[C---:B------:R-:W-:Y:S01]  /*6f60*/  FMUL.FTZ R84, R101.reuse, R84 ;  /* 0x0000005465547220 */ /* 0x040fe20000410000 */
[----:B--2---:R-:W-:Y:S01]  /*6f70*/  @P0 SHF.L.U32 R5, R6, 0x6, RZ ;  /* 0x0000000606050819 */ /* 0x004fe200000006ff */
[C---:B------:R-:W-:Y:S02]  /*6f80*/  FMUL.FTZ R85, R101.reuse, R85 ;  /* 0x0000005565557220 */ /* 0x040fe40000410000 */
[C---:B------:R-:W-:Y:S02]  /*6f90*/  FMUL.FTZ R96, R101.reuse, R96 ;  /* 0x0000006065607220 */ /* 0x040fe40000410000 */
[----:B------:R-:W-:Y:S01]  /*6fa0*/  FMUL.FTZ R97, R101, R97 ;  /* 0x0000006165617220 */ /* 0x000fe20000410000 */
[----:B------:R-:W-:Y:S01]  /*6fb0*/  MUFU.EX2 R43, R11 ;  /* 0x0000000b002b7308 */ /* 0x000fe20000000800 */
[----:B---3--:R-:W-:Y:S09]  /*6fc0*/  FMNMX.FTZ R2, R44, R2, !PT ;  /* 0x000000022c027209 */ /* 0x008ff20007810000 */
[----:B------:R-:W2:Y:S01]  /*6fd0*/  MUFU.TANH R107, R62 ;  /* 0x0000003e006b7308 */ /* 0x000ea20000002400 */
[--C-:B-1----:R-:W-:Y:S09]  /*6fe0*/  FFMA.FTZ R4, R181, c[0x0][0x2d0], -R174.reuse ;  /* 0x0000b400b5047a23 */ /* 0x102ff200000108ae */
[----:B------:R1:W-:Y:S10]  /*6ff0*/  MUFU.EX2 R45, R4 ;  /* 0x00000004002d7308 */ /* 0x0003f40000000800 */
[----:B------:R3:W4:Y:S01]  /*7000*/  MUFU.EX2 R100, R3 ;  /* 0x0000000300647308 */ /* 0x0007220000000800 */
[----:B--2---:R-:W-:Y:S01]  /*7010*/  FMNMX.FTZ R0, R107, R2, !PT ;  /* 0x000000026b007209 */ /* 0x004fe20007810000 */
[----:B------:R-:W-:Y:S03]  /*7020*/  FADD.FTZ R2, -R102, R105 ;  /* 0x0000006966027221 */ /* 0x000fe60000010100 */
[----:B------:R-:W-:Y:S01]  /*7030*/  FMNMX.FTZ R0, R172, R0, !PT ;  /* 0x00000000ac007209 */ /* 0x000fe20007810000 */
[----:B-1----:R-:W-:Y:S04]  /*7040*/  FFMA.FTZ R4, R180, c[0x0][0x2d0], -R174 ;  /* 0x0000b400b4047a23 */ /* 0x002fe800000108ae */
[----:B------:R1:W-:Y:S01]  /*7050*/  MUFU.EX2 R181, R4 ;  /* 0x0000000400b57308 */ /* 0x0003e20000000800 */
[----:B---3--:R-:W-:Y:S02]  /*7060*/  FMUL.FTZ R3, R2, c[0x0][0x2d0] ;  /* 0x0000b40002037a20 */ /* 0x008fe40000410000 */
[----:B------:R-:W2:Y:S01]  /*7070*/  SHFL.BFLY PT, R2, R0, 0x2, 0x1f ;  /* 0x0c401f0000027f89 */ /* 0x000ea200000e0000 */
[C---:B----4-:R-:W-:Y:S01]  /*7080*/  FMUL.FTZ R34, R100.reuse, R138 ;  /* 0x0000008a64227220 */ /* 0x050fe20000410000 */
[----:B------:R-:W-:Y:S01]  /*7090*/  MOV R138, R241 ;  /* 0x000000f1008a7202 */ /* 0x000fe20000000f00 */
[C---:B------:R-:W-:Y:S04]  /*70a0*/  FMUL.FTZ R35, R100.reuse, R139 ;  /* 0x0000008b64237220 */ /* 0x040fe80000410000 */
[----:B------:R-:W3:Y:S01]  /*70b0*/  MUFU.EX2 R3, R3 ;  /* 0x0000000300037308 */ /* 0x000ee20000000800 */
[----:B------:R-:W-:Y:S01]  /*70c0*/  MOV R139, R51 ;  /* 0x00000033008b7202 */ /* 0x000fe20000000f00 */
[C---:B------:R-:W-:Y:S02]  /*70d0*/  FMUL.FTZ R51, R100.reuse, R155 ;  /* 0x0000009b64337220 */ /* 0x040fe40000410000 */
[C---:B------:R-:W-:Y:S02]  /*70e0*/  FMUL.FTZ R66, R100.reuse, R170 ;  /* 0x000000aa64427220 */ /* 0x040fe40000410000 */
[C---:B------:R-:W-:Y:S02]  /*70f0*/  FMUL.FTZ R67, R100.reuse, R171 ;  /* 0x000000ab64437220 */ /* 0x040fe40000410000 */
[C---:B------:R-:W-:Y:S02]  /*7100*/  FMUL.FTZ R70, R100.reuse, R70 ;  /* 0x0000004664467220 */ /* 0x040fe40000410000 */
[C---:B------:R-:W-:Y:S01]  /*7110*/  FMUL.FTZ R71, R100.reuse, R71 ;  /* 0x0000004764477220 */ /* 0x040fe20000410000 */
[----:B-1----:R-:W-:Y:S01]  /*7120*/  @P0 SHF.R.S32.HI R4, RZ, 0x1f, R234 ;  /* 0x0000001fff040819 */ /* 0x002fe200000114ea */
[C---:B------:R-:W-:Y:S02]  /*7130*/  FMUL.FTZ R82, R100.reuse, R82 ;  /* 0x0000005264527220 */ /* 0x040fe40000410000 */
[----:B------:R-:W-:Y:S02]  /*7140*/  FMUL.FTZ R83, R100, R83 ;  /* 0x0000005364537220 */ /* 0x000fe40000410000 */
[----:B------:R-:W-:Y:S02]  /*7150*/  @P0 IMAD R4, R4, c[0x0][0x1e0], RZ ;  /* 0x0000780004040a24 */ /* 0x000fe400078e02ff */
[----:B------:R-:W-:Y:S01]  /*7160*/  FMUL.FTZ R86, R100, R86 ;  /* 0x0000005664567220 */ /* 0x000fe20000410000 */
[----:B--2---:R-:W-:Y:S01]  /*7170*/  FMNMX.FTZ R0, R0, R2, !PT ;  /* 0x0000000200007209 */ /* 0x004fe20007810000 */
[----:B------:R-:W-:Y:S02]  /*7180*/  @P0 IMAD R4, R234, c[0x0][0x1e4], R4 ;  /* 0x00007900ea040a24 */ /* 0x000fe400078e0204 */
[----:B------:R-:W-:Y:S02]  /*7190*/  FMUL.FTZ R87, R100, R87 ;  /* 0x0000005764577220 */ /* 0x000fe40000410000 */
[----:B------:R-:W1:Y:S01]  /*71a0*/  SHFL.BFLY PT, R2, R0, 0x1, 0x1f ;  /* 0x0c201f0000027f89 */ /* 0x000e6200000e0000 */
[----:B------:R-:W-:Y:S01]  /*71b0*/  @P0 IADD3 R4, R7, R4, RZ ;  /* 0x0000000407040210 */ /* 0x000fe20007ffe0ff */
[----:B---3--:R-:W-:Y:S01]  /*71c0*/  FMUL.FTZ R28, R3, R132 ;  /* 0x00000084031c7220 */ /* 0x008fe20000410000 */
[----:B------:R-:W-:Y:S01]  /*71d0*/  @P0 IADD3 R7, P2, R5, R32, RZ ;  /* 0x0000002005070210 */ /* 0x000fe20007f5e0ff */
[C---:B------:R-:W-:Y:S01]  /*71e0*/  FMUL.FTZ R41, R3.reuse, R145 ;  /* 0x0000009103297220 */ /* 0x040fe20000410000 */
[----:B------:R-:W-:Y:S01]  /*71f0*/  @P0 SHF.L.U64.HI R4, R6, 0x6, R4 ;  /* 0x0000000606040819 */ /* 0x000fe20000010204 */
[----:B------:R-:W-:Y:S01]  /*7200*/  FMUL.FTZ R57, R3, R161 ;  /* 0x000000a103397220 */ /* 0x000fe20000410000 */
[----:B------:R-:W-:Y:S01]  /*7210*/  @P0 LEA R14, P1, R7, c[0x0][0x1c8], 0x1 ;  /* 0x00007200070e0a11 */ /* 0x000fe200078208ff */
[C---:B------:R-:W-:Y:S01]  /*7220*/  FMUL.FTZ R61, R3.reuse, R165 ;  /* 0x000000a5033d7220 */ /* 0x040fe20000410000 */
[----:B------:R-:W-:Y:S01]  /*7230*/  @P0 IADD3.X R6, R4, R29, RZ, P2, !PT ;  /* 0x0000001d04060210 */ /* 0x000fe200017fe4ff */
[C---:B------:R-:W-:Y:S01]  /*7240*/  FMUL.FTZ R72, R3.reuse, R72 ;  /* 0x0000004803487220 */ /* 0x040fe20000410000 */
[----:B------:R-:W-:Y:S01]  /*7250*/  MOV R132, R43 ;  /* 0x0000002b00847202 */ /* 0x000fe20000000f00 */
[----:B------:R-:W-:Y:S01]  /*7260*/  FMUL.FTZ R73, R3, R73 ;  /* 0x0000004903497220 */ /* 0x000fe20000410000 */
[----:B------:R-:W-:Y:S01]  /*7270*/  @P0 LEA.HI.X R15, R7, c[0x0][0x1cc], R6, 0x1, P1 ;  /* 0x00007300070f0a11 */ /* 0x000fe200008f0c06 */
[----:B------:R-:W-:Y:S01]  /*7280*/  FMUL.FTZ R76, R3, R76 ;  /* 0x0000004c034c7220 */ /* 0x000fe20000410000 */
[----:B------:R-:W-:Y:S01]  /*7290*/  @P0 IADD3 R6, P3, R5, R24, RZ ;  /* 0x0000001805060210 */ /* 0x000fe20007f7e0ff */
[----:B------:R-:W-:Y:S01]  /*72a0*/  FMUL.FTZ R77, R3, R77 ;  /* 0x0000004d034d7220 */ /* 0x000fe20000410000 */
[----:B------:R-:W-:Y:S01]  /*72b0*/  @P0 IADD3 R7, P2, R5, R23, RZ ;  /* 0x0000001705070210 */ /* 0x000fe20007f5e0ff */
[----:B------:R2:W-:Y:S01]  /*72c0*/  @P0 LDGSTS.E.BYPASS.LTC128B.128 [R233+0x3100], [R14.64], !P4 ;  /* 0x031000000ee90fae */ /* 0x0005e2000e101d44 */
[----:B------:R-:W-:Y:S01]  /*72d0*/  @P0 IADD3 R5, P1, R8, R5, RZ ;  /* 0x0000000508050210 */ /* 0x000fe20007f3e0ff */
[C---:B------:R-:W-:Y:S01]  /*72e0*/  FMUL.FTZ R88, R3.reuse, R88 ;  /* 0x0000005803587220 */ /* 0x040fe20000410000 */
[----:B------:R-:W-:Y:S01]  /*72f0*/  @P0 IADD3.X R8, R4, R22, RZ, P3, !PT ;  /* 0x0000001604080210 */ /* 0x000fe20001ffe4ff */
[C---:B------:R-:W-:Y:S01]  /*7300*/  FMUL.FTZ R89, R3.reuse, R89 ;  /* 0x0000005903597220 */ /* 0x040fe20000410000 */
[----:B------:R-:W-:Y:S01]  /*7310*/  @P0 LEA R10, P3, R6, c[0x0][0x1c8], 0x1 ;  /* 0x00007200060a0a11 */ /* 0x000fe200078608ff */
[C---:B------:R-:W-:Y:S01]  /*7320*/  FMUL.FTZ R92, R3.reuse, R92 ;  /* 0x0000005c035c7220 */ /* 0x040fe20000410000 */
[----:B------:R-:W-:Y:S01]  /*7330*/  @P0 IADD3.X R9, R4, R21, RZ, P2, !PT ;  /* 0x0000001504090210 */ /* 0x000fe200017fe4ff */
[----:B------:R-:W-:Y:S01]  /*7340*/  FMUL.FTZ R93, R3, R93 ;  /* 0x0000005d035d7220 */ /* 0x000fe20000410000 */
[----:B------:R-:W-:Y:S01]  /*7350*/  @P0 LEA R12, P2, R7, c[0x0][0x1c8], 0x1 ;  /* 0x00007200070c0a11 */ /* 0x000fe200078408ff */
[----:B------:R-:W-:Y:S01]  /*7360*/  FMUL.FTZ R98, R100, R98 ;  /* 0x0000006264627220 */ /* 0x000fe20000410000 */
[----:B------:R-:W-:Y:S01]  /*7370*/  @P0 LEA.HI.X R11, R6, c[0x0][0x1cc], R8, 0x1, P3 ;  /* 0x00007300060b0a11 */ /* 0x000fe200018f0c08 */
[----:B------:R-:W-:Y:S01]  /*7380*/  FFMA.FTZ R6, R185, c[0x0][0x2d0], -R175 ;  /* 0x0000b400b9067a23 */ /* 0x000fe200000108af */
[----:B------:R-:W-:Y:S01]  /*7390*/  @P0 LEA.HI.X R13, R7, c[0x0][0x1cc], R9, 0x1, P2 ;  /* 0x00007300070d0a11 */ /* 0x000fe200010f0c09 */
[----:B------:R-:W-:Y:S01]  /*73a0*/  FMUL.FTZ R99, R100, R99 ;  /* 0x0000006364637220 */ /* 0x000fe20000410000 */
[C---:B------:R-:W-:Y:S01]  /*73b0*/  @P0 IADD3 R7, P2, R5.reuse, R24, RZ ;  /* 0x0000001805070210 */ /* 0x040fe20007f5e0ff */
[----:B------:R3:W-:Y:S01]  /*73c0*/  @P0 LDGSTS.E.BYPASS.LTC128B.128 [R233+0x4100], [R10.64], !P6 ;  /* 0x041000000ae90fae */ /* 0x0007e2000f101d44 */
[----:B------:R4:W-:Y:S01]  /*73d0*/  MUFU.EX2 R24, R6 ;  /* 0x0000000600187308 */ /* 0x0009e20000000800 */
[----:B------:R-:W-:Y:S01]  /*73e0*/  @P0 IADD3 R9, P3, R5, R32, RZ ;  /* 0x0000002005090210 */ /* 0x000fe20007f7e0ff */
[----:B------:R-:W-:Y:S01]  /*73f0*/  FMUL.FTZ R32, R101, R136 ;  /* 0x0000008865207220 */ /* 0x000fe20000410000 */
[----:B------:R-:W-:Y:S02]  /*7400*/  @P0 IADD3.X R4, R27, R4, RZ, P1, !PT ;  /* 0x000000041b040210 */ /* 0x000fe40000ffe4ff */
[----:B------:R-:W-:Y:S02]  /*7410*/  @P0 IADD3 R5, P1, R5, R23, RZ ;  /* 0x0000001705050210 */ /* 0x000fe40007f3e0ff */
[C---:B------:R-:W-:Y:S01]  /*7420*/  @P0 IADD3.X R17, R4.reuse, R29, RZ, P3, !PT ;  /* 0x0000001d04110210 */ /* 0x040fe20001ffe4ff */
[----:B------:R5:W-:Y:S01]  /*7430*/  @P0 LDGSTS.E.BYPASS.LTC128B.128 [R233+0x5100], [R12.64], !P5 ;  /* 0x051000000ce90fae */ /* 0x000be2000e901d44 */
[----:B------:R-:W-:Y:S01]  /*7440*/  @P0 LEA R8, P3, R9, c[0x0][0x1c8], 0x1 ;  /* 0x0000720009080a11 */ /* 0x000fe200078608ff */
[----:B------:R-:W-:Y:S01]  /*7450*/  FMUL.FTZ R29, R3, R133 ;  /* 0x00000085031d7220 */ /* 0x000fe20000410000 */
[C---:B------:R-:W-:Y:S02]  /*7460*/  @P0 IADD3.X R18, R4.reuse, R22, RZ, P2, !PT ;  /* 0x0000001604120210 */ /* 0x040fe400017fe4ff */
[----:B------:R-:W-:Y:S01]  /*7470*/  @P0 LEA.HI.X R9, R9, c[0x0][0x1cc], R17, 0x1, P3 ;  /* 0x0000730009090a11 */ /* 0x000fe200018f0c11 */
[----:B------:R-:W-:Y:S01]  /*7480*/  FMUL.FTZ R17, R101, R121 ;  /* 0x0000007965117220 */ /* 0x000fe20000410000 */
[----:B------:R-:W-:Y:S02]  /*7490*/  @P0 IADD3.X R16, R4, R21, RZ, P1, !PT ;  /* 0x0000001504100210 */ /* 0x000fe40000ffe4ff */
[----:B------:R-:W-:Y:S01]  /*74a0*/  @P0 LEA R4, P1, R5, c[0x0][0x1c8], 0x1 ;  /* 0x0000720005040a11 */ /* 0x000fe200078208ff */
[----:B------:R2:W-:Y:S01]  /*74b0*/  @P0 LDGSTS.E.BYPASS.LTC128B.128 [R233+0x3900], [R8.64], !P4 ;  /* 0x0390000008e90fae */ /* 0x0005e2000e101d44 */
[----:B-1----:R-:W-:Y:S01]  /*74c0*/  FMNMX.FTZ R2, R0, R2, !PT ;  /* 0x0000000200027209 */ /* 0x002fe20007810000 */
[----:B------:R-:W-:Y:S01]  /*74d0*/  FFMA.FTZ R0, R19, c[0x0][0x2d0], -R174 ;  /* 0x0000b40013007a23 */ /* 0x000fe200000108ae */
[----:B------:R-:W-:Y:S01]  /*74e0*/  @P0 LEA.HI.X R5, R5, c[0x0][0x1cc], R16, 0x1, P1 ;  /* 0x0000730005050a11 */ /* 0x000fe200008f0c10 */
[--C-:B------:R-:W-:Y:S01]  /*74f0*/  FFMA.FTZ R19, R184, c[0x0][0x2d0], -R175.reuse ;  /* 0x0000b400b8137a23 */ /* 0x100fe200000108af */
[----:B------:R-:W-:Y:S01]  /*7500*/  MOV R136, R243 ;  /* 0x000000f300887202 */ /* 0x000fe20000000f00 */
[----:B------:R-:W-:Y:S01]  /*7510*/  FMUL.FTZ R105, R2, c[0x0][0x2d0] ;  /* 0x0000b40002697a20 */ /* 0x000fe20000410000 */
[----:B----4-:R-:W-:Y:S01]  /*7520*/  @P0 LEA R6, P2, R7, c[0x0][0x1c8], 0x1 ;  /* 0x0000720007060a11 */ /* 0x010fe200078408ff */
[----:B------:R-:W1:Y:S01]  /*7530*/  MUFU.EX2 R20, R19 ;  /* 0x0000001300147308 */ /* 0x000e620000000800 */
[----:B------:R-:W-:Y:S01]  /*7540*/  FFMA.FTZ R16, R183, c[0x0][0x2d0], -R175 ;  /* 0x0000b400b7107a23 */ /* 0x000fe200000108af */
[----:B------:R-:W-:Y:S01]  /*7550*/  MOV R184, R25 ;  /* 0x0000001900b87202 */ /* 0x000fe20000000f00 */
[----:B---3--:R-:W-:Y:S01]  /*7560*/  FFMA.FTZ R10, R188, c[0x0][0x2d0], -R105 ;  /* 0x0000b400bc0a7a23 */ /* 0x008fe20000010869 */
[----:B------:R-:W-:Y:S01]  /*7570*/  @P0 LEA.HI.X R7, R7, c[0x0][0x1cc], R18, 0x1, P2 ;  /* 0x0000730007070a11 */ /* 0x000fe200010f0c12 */
[----:B------:R-:W-:Y:S01]  /*7580*/  FMUL.FTZ R18, R100, R122 ;  /* 0x0000007a64127220 */ /* 0x000fe20000410000 */
[----:B------:R-:W-:Y:S01]  /*7590*/  MOV R145, R247 ;  /* 0x000000f700917202 */ /* 0x000fe20000000f00 */
[C---:B------:R-:W-:Y:S01]  /*75a0*/  FMUL.FTZ R25, R3.reuse, R129 ;  /* 0x0000008103197220 */ /* 0x040fe20000410000 */
[----:B------:R-:W-:Y:S01]  /*75b0*/  MOV R129, R44 ;  /* 0x0000002c00817202 */ /* 0x000fe20000000f00 */
[----:B------:R3:W-:Y:S01]  /*75c0*/  @P0 LDGSTS.E.BYPASS.LTC128B.128 [R233+0x4900], [R6.64], !P6 ;  /* 0x0490000006e90fae */ /* 0x0007e2000f101d44 */
[----:B------:R4:W3:Y:S01]  /*75d0*/  MUFU.EX2 R180, R0 ;  /* 0x0000000000b47308 */ /* 0x0008e20000000800 */
[C---:B-----5:R-:W-:Y:S01]  /*75e0*/  FMUL.FTZ R12, R3.reuse, R116 ;  /* 0x00000074030c7220 */ /* 0x060fe20000410000 */
[----:B------:R-:W-:Y:S01]  /*75f0*/  MOV R185, R249 ;  /* 0x000000f900b97202 */ /* 0x000fe20000000f00 */
[----:B------:R-:W-:Y:S01]  /*7600*/  FMUL.FTZ R13, R3, R117 ;  /* 0x00000075030d7220 */ /* 0x000fe20000410000 */
[----:B------:R-:W-:Y:S01]  /*7610*/  MOV R188, R248 ;  /* 0x000000f800bc7202 */ /* 0x000fe20000000f00 */
[----:B------:R-:W-:Y:S01]  /*7620*/  FFMA.FTZ R44, R190, c[0x0][0x2d0], -R173 ;  /* 0x0000b400be2c7a23 */ /* 0x000fe200000108ad */
[----:B------:R-:W-:Y:S01]  /*7630*/  MOV R133, R246 ;  /* 0x000000f600857202 */ /* 0x000fe20000000f00 */
[----:B------:R5:W-:Y:S01]  /*7640*/  @P0 LDGSTS.E.BYPASS.LTC128B.128 [R233+0x5900], [R4.64], !P5 ;  /* 0x0590000004e90fae */ /* 0x000be2000e901d44 */
[----:B------:R-:W-:Y:S02]  /*7650*/  FFMA.FTZ R107, R107, c[0x0][0x2d0], -R105 ;  /* 0x0000b4006b6b7a23 */ /* 0x000fe40000010869 */
[----:B------:R5:W-:Y:S01]  /*7660*/  MUFU.EX2 R252, R16 ;  /* 0x0000001000fc7308 */ /* 0x000be20000000800 */
[C---:B--2---:R-:W-:Y:S02]  /*7670*/  FMUL.FTZ R8, R3.reuse, R108 ;  /* 0x0000006c03087220 */ /* 0x044fe40000410000 */
[----:B------:R-:W-:Y:S01]  /*7680*/  FMUL.FTZ R9, R3, R109 ;  /* 0x0000006d03097220 */ /* 0x000fe20000410000 */
[----:B-1----:R-:W-:Y:S01]  /*7690*/  MOV R183, R20 ;  /* 0x0000001400b77202 */ /* 0x002fe20000000f00 */
[----:B------:R-:W-:Y:S01]  /*76a0*/  LDSM.16.MT88.4 R36, [R218+0x100] ;  /* 0x00010000da24783b */ /* 0x000fe20000004200 */
[----:B------:R-:W-:Y:S04]  /*76b0*/  FMUL.FTZ R19, R100, R123 ;  /* 0x0000007b64137220 */ /* 0x000fe80000410000 */
[----:B------:R-:W-:Y:S03]  /*76c0*/  MUFU.EX2 R205, R10 ;  /* 0x0000000a00cd7308 */ /* 0x000fe60000000800 */
[----:B------:R-:W1:Y:S01]  /*76d0*/  LDSM.16.MT88.4 R20, [R217+0x100] ;  /* 0x00010000d914783b */ /* 0x000e620000004200 */
[----:B----4-:R-:W-:Y:S02]  /*76e0*/  FADD.FTZ R0, -R2, R106 ;  /* 0x0000006a02007221 */ /* 0x010fe40000010100 */
[----:B------:R-:W-:Y:S02]  /*76f0*/  FFMA.FTZ R106, R199, c[0x0][0x2d0], -R175 ;  /* 0x0000b400c76a7a23 */ /* 0x000fe400000108af */
[----:B------:R-:W-:Y:S02]  /*7700*/  FMUL.FTZ R0, R0, c[0x0][0x2d0] ;  /* 0x0000b40000007a20 */ /* 0x000fe40000410000 */
[----:B---3--:R-:W-:Y:S01]  /*7710*/  FMUL.FTZ R6, R100, R114 ;  /* 0x0000007264067220 */ /* 0x008fe20000410000 */
[----:B------:R-:W-:Y:S01]  /*7720*/  F2FP.PACK_AB R114, R182, R245 ;  /* 0x000000f5b672723e */ /* 0x000fe200000000ff */
[----:B------:R-:W-:Y:S01]  /*7730*/  FMUL.FTZ R7, R100, R115 ;  /* 0x0000007364077220 */ /* 0x000fe20000410000 */
[----:B------:R-:W-:Y:S01]  /*7740*/  F2FP.PACK_AB R115, R180, R246 ;  /* 0x000000f6b473723e */ /* 0x000fe200000000ff */
[----:B-----5:R-:W-:Y:S01]  /*7750*/  FFMA.FTZ R4, R189, c[0x0][0x2d0], -R105 ;  /* 0x0000b400bd047a23 */ /* 0x020fe20000010869 */
[----:B------:R-:W2:Y:S01]  /*7760*/  MUFU.EX2 R0, R0 ;  /* 0x0000000000007308 */ /* 0x000ea20000000800 */
[----:B------:R-:W-:Y:S01]  /*7770*/  FMUL.FTZ R5, R101, R113 ;  /* 0x0000007165057220 */ /* 0x000fe20000410000 */
[----:B------:R-:W-:Y:S01]  /*7780*/  F2FP.PACK_AB R113, R181, R45 ;  /* 0x0000002db571723e */ /* 0x000fe200000000ff */
[----:B------:R-:W-:Y:S01]  /*7790*/  FMUL.FTZ R16, R101, R120 ;  /* 0x0000007865107220 */ /* 0x000fe20000410000 */
[----:B------:R-:W3:Y:S01]  /*77a0*/  LDSM.16.MT88.4 R52, [R217+0x1100] ;  /* 0x00110000d934783b */ /* 0x000ee20000004200 */
[----:B------:R-:W-:Y:S01]  /*77b0*/  MOV R189, R48 ;  /* 0x0000003000bd7202 */ /* 0x000fe20000000f00 */
[----:B------:R-:W-:Y:S01]  /*77c0*/  FFMA.FTZ R48, R191, c[0x0][0x2d0], -R173 ;  /* 0x0000b400bf307a23 */ /* 0x000fe200000108ad */
[----:B------:R-:W-:Y:S03]  /*77d0*/  MOV R191, R185 ;  /* 0x000000b900bf7202 */ /* 0x000fe60000000f00 */
[----:B------:R4:W5:Y:S02]  /*77e0*/  MUFU.EX2 R206, R4 ;  /* 0x0000000400ce7308 */ /* 0x0009640000000800 */
[----:B------:R-:W-:Y:S08]  /*77f0*/  LDSM.16.MT88.4 R120, [R217+0x2100] ;  /* 0x00210000d978783b */ /* 0x000ff00000004200 */
[----:B------:R1:W-:Y:S01]  /*7800*/  MUFU.EX2 R243, R106 ;  /* 0x0000006a00f37308 */ /* 0x0003e20000000800 */
[----:B------:R-:W0:Y:S01]  /*7810*/  LDGDEPBAR ;  /* 0x00000000000079af */ /* 0x000e220000000000 */
[----:B--2---:R-:W-:Y:S01]  /*7820*/  FMUL.FTZ R10, R0, R110 ;  /* 0x0000006e000a7220 */ /* 0x004fe20000410000 */
[----:B------:R-:W-:Y:S01]  /*7830*/  F2FP.PACK_AB R110, R252, R183 ;  /* 0x000000b7fc6e723e */ /* 0x000fe200000000ff */
[C---:B------:R-:W-:Y:S02]  /*7840*/  FMUL.FTZ R11, R0.reuse, R111 ;  /* 0x0000006f000b7220 */ /* 0x040fe40000410000 */
[C---:B------:R-:W-:Y:S02]  /*7850*/  FMUL.FTZ R14, R0.reuse, R118 ;  /* 0x00000076000e7220 */ /* 0x040fe40000410000 */
[C---:B------:R-:W-:Y:S02]  /*7860*/  FMUL.FTZ R15, R0.reuse, R119 ;  /* 0x00000077000f7220 */ /* 0x040fe40000410000 */
[----:B------:R2:W-:Y:S01]  /*7870*/  MUFU.EX2 R249, R44 ;  /* 0x0000002c00f97308 */ /* 0x0005e20000000800 */
[C---:B------:R-:W-:Y:S01]  /*7880*/  FMUL.FTZ R27, R0.reuse, R131 ;  /* 0x00000083001b7220 */ /* 0x040fe20000410000 */
[----:B------:R-:W-:Y:S01]  /*7890*/  MOV R131, R42 ;  /* 0x0000002a00837202 */ /* 0x000fe20000000f00 */
[----:B----4-:R-:W-:Y:S01]  /*78a0*/  FFMA.FTZ R4, R187, c[0x0][0x2d0], -R105 ;  /* 0x0000b400bb047a23 */ /* 0x010fe20000010869 */
[----:B------:R-:W-:Y:S01]  /*78b0*/  MOV R187, R26 ;  /* 0x0000001a00bb7202 */ /* 0x000fe20000000f00 */
[----:B------:R-:W-:Y:S01]  /*78c0*/  FMUL.FTZ R26, R0, R130 ;  /* 0x00000082001a7220 */ /* 0x000fe20000410000 */
[----:B-----5:R-:W-:Y:S01]  /*78d0*/  F2FP.PACK_AB R109, R206, R205 ;  /* 0x000000cdce6d723e */ /* 0x020fe200000000ff */
[C---:B------:R-:W-:Y:S01]  /*78e0*/  FMUL.FTZ R30, R0.reuse, R134 ;  /* 0x00000086001e7220 */ /* 0x040fe20000410000 */
[----:B------:R-:W4:Y:S01]  /*78f0*/  LDSM.16.MT88.4 R116, [R218+0x1100] ;  /* 0x00110000da74783b */ /* 0x000f220000004200 */
[----:B------:R-:W-:Y:S01]  /*7900*/  FMUL.FTZ R31, R0, R135 ;  /* 0x00000087001f7220 */ /* 0x000fe20000410000 */
[----:B------:R5:W-:Y:S01]  /*7910*/  MUFU.EX2 R207, R4 ;  /* 0x0000000400cf7308 */ /* 0x000be20000000800 */
[----:B------:R-:W-:Y:S01]  /*7920*/  MOV R130, R45 ;  /* 0x0000002d00827202 */ /* 0x000fe20000000f00 */
[C---:B------:R-:W-:Y:S01]  /*7930*/  FMUL.FTZ R45, R3.reuse, R149 ;  /* 0x00000095032d7220 */ /* 0x040fe20000410000 */
[----:B------:R-:W-:Y:S01]  /*7940*/  MOV R134, R245 ;  /* 0x000000f500867202 */ /* 0x000fe20000000f00 */
[----:B-1----:R-:W-:Y:S01]  /*7950*/  FFMA.FTZ R106, R198, c[0x0][0x2d0], -R175 ;  /* 0x0000b400c66a7a23 */ /* 0x002fe200000108af */
[----:B------:R-:W-:Y:S01]  /*7960*/  MOV R135, R244 ;  /* 0x000000f400877202 */ /* 0x000fe20000000f00 */
[C---:B------:R-:W-:Y:S02]  /*7970*/  FMUL.FTZ R46, R0.reuse, R150 ;  /* 0x00000096002e7220 */ /* 0x040fe40000410000 */
[C---:B------:R-:W-:Y:S02]  /*7980*/  FMUL.FTZ R47, R0.reuse, R151 ;  /* 0x00000097002f7220 */ /* 0x040fe40000410000 */
[----:B------:R1:W-:Y:S01]  /*7990*/  MUFU.EX2 R242, R106 ;  /* 0x0000006a00f27308 */ /* 0x0003e20000000800 */
[C---:B------:R-:W-:Y:S02]  /*79a0*/  FMUL.FTZ R58, R0.reuse, R162 ;  /* 0x000000a2003a7220 */ /* 0x040fe40000410000 */
[C---:B------:R-:W-:Y:S02]  /*79b0*/  FMUL.FTZ R59, R0.reuse, R163 ;  /* 0x000000a3003b7220 */ /* 0x040fe40000410000 */
[C---:B--2---:R-:W-:Y:S02]  /*79c0*/  FMUL.FTZ R44, R3.reuse, R148 ;  /* 0x00000094032c7220 */ /* 0x044fe40000410000 */
[C---:B------:R-:W-:Y:S02]  /*79d0*/  FMUL.FTZ R62, R0.reuse, R166 ;  /* 0x000000a6003e7220 */ /* 0x040fe40000410000 */
[C---:B------:R-:W-:Y:S01]  /*79e0*/  FMUL.FTZ R63, R0.reuse, R167 ;  /* 0x000000a7003f7220 */ /* 0x040fe20000410000 */
[----:B------:R2:W-:Y:S01]  /*79f0*/  MUFU.EX2 R248, R48 ;  /* 0x0000003000f87308 */ /* 0x0005e20000000800 */
[C---:B------:R-:W-:Y:S02]  /*7a00*/  FMUL.FTZ R74, R0.reuse, R74 ;  /* 0x0000004a004a7220 */ /* 0x040fe40000410000 */
[----:B------:R-:W-:Y:S02]  /*7a10*/  FMUL.FTZ R75, R0, R75 ;  /* 0x0000004b004b7220 */ /* 0x000fe40000410000 */
[----:B-----5:R-:W-:Y:S01]  /*7a20*/  FFMA.FTZ R4, R186, c[0x0][0x2d0], -R105 ;  /* 0x0000b400ba047a23 */ /* 0x020fe20000010869 */
[----:B------:R-:W-:Y:S01]  /*7a30*/  MOV R186, R24 ;  /* 0x0000001800ba7202 */ /* 0x000fe20000000f00 */
[----:B------:R-:W-:Y:S01]  /*7a40*/  FMUL.FTZ R24, R3, R128 ;  /* 0x0000008003187220 */ /* 0x000fe20000410000 */
[----:B------:R-:W-:Y:S01]  /*7a50*/  MOV R128, R250 ;  /* 0x000000fa00807202 */ /* 0x000fe20000000f00 */
[----:B------:R-:W-:Y:S01]  /*7a60*/  FMUL.FTZ R78, R0, R78 ;  /* 0x0000004e004e7220 */ /* 0x000fe20000410000 */
[----:B------:R5:W3:Y:S01]  /*7a70*/  MUFU.EX2 R208, R4 ;  /* 0x0000000400d07308 */ /* 0x000ae20000000800 */
[----:B------:R-:W-:Y:S01]  /*7a80*/  F2FP.PACK_AB R108, R186, R43 ;  /* 0x0000002bba6c723e */ /* 0x000fe200000000ff */
[C---:B------:R-:W-:Y:S01]  /*7a90*/  FMUL.FTZ R43, R0.reuse, R147 ;  /* 0x00000093002b7220 */ /* 0x040fe20000410000 */
[----:B------:R-:W-:Y:S01]  /*7aa0*/  MOV R147, R135 ;  /* 0x0000008700937202 */ /* 0x000fe20000000f00 */
[--C-:B-1----:R-:W-:Y:S01]  /*7ab0*/  FFMA.FTZ R106, R201, c[0x0][0x2d0], -R175.reuse ;  /* 0x0000b400c96a7a23 */ /* 0x102fe200000108af */
[----:B------:R-:W-:Y:S01]  /*7ac0*/  MOV R135, R133 ;  /* 0x0000008500877202 */ /* 0x000fe20000000f00 */
[C---:B------:R-:W-:Y:S01]  /*7ad0*/  FMUL.FTZ R79, R0.reuse, R79 ;  /* 0x0000004f004f7220 */ /* 0x040fe20000410000 */
[----:B------:R-:W-:Y:S01]  /*7ae0*/  MOV R133, R131 ;  /* 0x0000008300857202 */ /* 0x000fe20000000f00 */
[C---:B------:R-:W-:Y:S02]  /*7af0*/  FMUL.FTZ R90, R0.reuse, R90 ;  /* 0x0000005a005a7220 */ /* 0x040fe40000410000 */
[----:B------:R1:W-:Y:S01]  /*7b00*/  MUFU.EX2 R241, R106 ;  /* 0x0000006a00f17308 */ /* 0x0003e20000000800 */
[C---:B------:R-:W-:Y:S02]  /*7b10*/  FMUL.FTZ R91, R0.reuse, R91 ;  /* 0x0000005b005b7220 */ /* 0x040fe40000410000 */
[C---:B------:R-:W-:Y:S02]  /*7b20*/  FMUL.FTZ R94, R0.reuse, R94 ;  /* 0x0000005e005e7220 */ /* 0x040fe40000410000 */
[C---:B--2---:R-:W-:Y:S02]  /*7b30*/  FMUL.FTZ R48, R101.reuse, R152 ;  /* 0x0000009865307220 */ /* 0x044fe40000410000 */
[----:B------:R-:W-:Y:S02]  /*7b40*/  FMUL.FTZ R95, R0, R95 ;  /* 0x0000005f005f7220 */ /* 0x000fe40000410000 */
[--C-:B------:R-:W-:Y:S01]  /*7b50*/  FFMA.FTZ R128, R128, c[0x0][0x2d0], -R174.reuse ;  /* 0x0000b40080807a23 */ /* 0x100fe200000108ae */
[----:B------:R2:W-:Y:S01]  /*7b60*/  MUFU.EX2 R250, R40 ;  /* 0x0000002800fa7308 */ /* 0x0005e20000000800 */
[----:B-----5:R-:W-:Y:S01]  /*7b70*/  FMUL.FTZ R4, R101, R112 ;  /* 0x0000007065047220 */ /* 0x020fe20000410000 */
[----:B------:R-:W-:Y:S01]  /*7b80*/  F2FP.PACK_AB R112, R187, R42 ;  /* 0x0000002abb70723e */ /* 0x000fe200000000ff */
[----:B------:R-:W-:Y:S01]  /*7b90*/  FMUL.FTZ R42, R0, R146 ;  /* 0x00000092002a7220 */ /* 0x000fe20000410000 */
[----:B---3--:R-:W-:Y:S02]  /*7ba0*/  F2FP.PACK_AB R111, R208, R207 ;  /* 0x000000cfd06f723e */ /* 0x008fe400000000ff */
[----:B------:R-:W-:Y:S04]  /*7bb0*/  MOV R146, R236 ;  /* 0x000000ec00927202 */ /* 0x000fe80000000f00 */
[----:B------:R3:W-:Y:S01]  /*7bc0*/  MUFU.EX2 R244, R64 ;  /* 0x0000004000f47308 */ /* 0x0007e20000000800 */
[-C--:B------:R-:W-:Y:S05]  /*7bd0*/  HMMA.16816.F32 R4, R112, R20.reuse, R4 ;  /* 0x000000147004723c */ /* 0x080fea0000001804 */
[----:B-1----:R-:W-:Y:S03]  /*7be0*/  FFMA.FTZ R106, R200, c[0x0][0x2d0], -R175 ;  /* 0x0000b400c86a7a23 */ /* 0x002fe600000108af */
[C---:B------:R-:W-:Y:S01]  /*7bf0*/  HMMA.16816.F32 R8, R108.reuse, R20, R8 ;  /* 0x000000146c08723c */ /* 0x040fe20000001808 */
[----:B------:R-:W-:Y:S03]  /*7c00*/  MUFU.EX2 R107, R107 ;  /* 0x0000006b006b7308 */ /* 0x000fe60000000800 */
[----:B--2---:R-:W-:Y:S01]  /*7c10*/  FMUL.FTZ R40, R3, R144 ;  /* 0x0000009003287220 */ /* 0x004fe20000410000 */
[----:B------:R-:W-:Y:S02]  /*7c20*/  MOV R144, R237 ;  /* 0x000000ed00907202 */ /* 0x000fe40000000f00 */
[C---:B------:R-:W-:Y:S01]  /*7c30*/  FMUL.FTZ R20, R101.reuse, R124 ;  /* 0x0000007c65147220 */ /* 0x040fe20000410000 */
[-C--:B------:R-:W-:Y:S03]  /*7c40*/  HMMA.16816.F32 R12, R108, R22.reuse, R12 ;  /* 0x000000166c0c723c */ /* 0x080fe6000000180c */
[----:B------:R1:W-:Y:S01]  /*7c50*/  MUFU.EX2 R246, R56 ;  /* 0x0000003800f67308 */ /* 0x0003e20000000800 */
[C---:B------:R-:W-:Y:S02]  /*7c60*/  FMUL.FTZ R21, R101.reuse, R125 ;  /* 0x0000007d65157220 */ /* 0x040fe40000410000 */
[----:B---3--:R-:W-:Y:S02]  /*7c70*/  FMUL.FTZ R64, R101, R168 ;  /* 0x000000a865407220 */ /* 0x008fe40000410000 */
[C---:B------:R-:W-:Y:S01]  /*7c80*/  HMMA.16816.F32 R16, R112.reuse, R22, R16 ;  /* 0x000000167010723c */ /* 0x040fe20000001810 */
[----:B------:R-:W-:Y:S04]  /*7c90*/  LDSM.16.MT88.4 R168, [R218+0x1d00] ;  /* 0x001d0000daa8783b */ /* 0x000fe80000004200 */
[----:B------:R2:W-:Y:S02]  /*7ca0*/  MUFU.EX2 R245, R60 ;  /* 0x0000003c00f57308 */ /* 0x0005e40000000800 */
[C---:B------:R-:W-:Y:S02]  /*7cb0*/  FMUL.FTZ R22, R100.reuse, R126 ;  /* 0x0000007e64167220 */ /* 0x040fe40000410000 */
[----:B------:R-:W-:Y:S02]  /*7cc0*/  FMUL.FTZ R23, R100, R127 ;  /* 0x0000007f64177220 */ /* 0x000fe40000410000 */
[----:B------:R-:W-:Y:S05]  /*7cd0*/  LDSM.16.MT88.4 R124, [R218+0x500] ;  /* 0x00050000da7c783b */ /* 0x000fea0000004200 */
[-C--:B------:R-:W-:Y:S03]  /*7ce0*/  HMMA.16816.F32 R20, R112, R36.reuse, R20 ;  /* 0x000000247014723c */ /* 0x080fe60000001814 */
[C---:B-1----:R-:W-:Y:S05]  /*7cf0*/  FMUL.FTZ R56, R3.reuse, R160 ;  /* 0x000000a003387220 */ /* 0x042fea0000410000 */
[C---:B------:R-:W-:Y:S04]  /*7d00*/  HMMA.16816.F32 R24, R108.reuse, R36, R24 ;  /* 0x000000246c18723c */ /* 0x040fe80000001818 */
[----:B--2---:R-:W-:Y:S03]  /*7d10*/  FMUL.FTZ R60, R3, R164 ;  /* 0x000000a4033c7220 */ /* 0x004fe60000410000 */
[----:B------:R-:W-:Y:S01]  /*7d20*/  FFMA.FTZ R36, R192, c[0x0][0x2d0], -R173 ;  /* 0x0000b400c0247a23 */ /* 0x000fe200000108ad */
[-C--:B------:R-:W-:Y:S03]  /*7d30*/  HMMA.16816.F32 R28, R108, R38.reuse, R28 ;  /* 0x000000266c1c723c */ /* 0x080fe6000000181c */
[----:B------:R1:W2:Y:S01]  /*7d40*/  MUFU.EX2 R251, R36 ;  /* 0x0000002400fb7308 */ /* 0x0002a20000000800 */
[----:B------:R-:W-:Y:S01]  /*7d50*/  MOV R192, R50 ;  /* 0x0000003200c07202 */ /* 0x000fe20000000f00 */
[C---:B------:R-:W-:Y:S02]  /*7d60*/  FMUL.FTZ R50, R100.reuse, R154 ;  /* 0x0000009a64327220 */ /* 0x040fe40000410000 */
[C---:B------:R-:W-:Y:S01]  /*7d70*/  FMUL.FTZ R37, R101.reuse, R141 ;  /* 0x0000008d65257220 */ /* 0x040fe20000410000 */
[C---:B------:R-:W-:Y:S04]  /*7d80*/  HMMA.16816.F32 R32, R112.reuse, R38, R32 ;  /* 0x000000267020723c */ /* 0x040fe80000001820 */
[----:B------:R-:W-:Y:S02]  /*7d90*/  MOV R141, R240 ;  /* 0x000000f0008d7202 */ /* 0x000fe40000000f00 */
[----:B------:R3:W-:Y:S01]  /*7da0*/  MUFU.EX2 R240, R106 ;  /* 0x0000006a00f07308 */ /* 0x0007e20000000800 */
[C---:B------:R-:W-:Y:S01]  /*7db0*/  FMUL.FTZ R38, R100.reuse, R142 ;  /* 0x0000008e64267220 */ /* 0x040fe20000410000 */
[----:B------:R-:W-:Y:S01]  /*7dc0*/  MOV R142, R239 ;  /* 0x000000ef008e7202 */ /* 0x000fe20000000f00 */
[----:B------:R-:W-:Y:S03]  /*7dd0*/  FMUL.FTZ R39, R100, R143 ;  /* 0x0000008f64277220 */ /* 0x000fe60000410000 */
[----:B------:R-:W-:Y:S01]  /*7de0*/  MOV R143, R238 ;  /* 0x000000ee008f7202 */ /* 0x000fe20000000f00 */
[C---:B-1----:R-:W-:Y:S01]  /*7df0*/  FMUL.FTZ R36, R101.reuse, R140 ;  /* 0x0000008c65247220 */ /* 0x042fe20000410000 */
[----:B------:R-:W-:Y:S01]  /*7e00*/  MOV R140, R49 ;  /* 0x00000031008c7202 */ /* 0x000fe20000000f00 */
[----:B------:R-:W-:Y:S02]  /*7e10*/  FMUL.FTZ R49, R101, R153 ;  /* 0x0000009965317220 */ /* 0x000fe40000410000 */
[----:B------:R-:W-:Y:S03]  /*7e20*/  LDSM.16.MT88.4 R152, [R217+0x1d00] ;  /* 0x001d0000d998783b */ /* 0x000fe60000004200 */
[-C--:B------:R-:W-:Y:S03]  /*7e30*/  HMMA.16816.F32 R36, R112, R52.reuse, R36 ;  /* 0x000000347024723c */ /* 0x080fe60000001824 */
[--C-:B---3--:R-:W-:Y:S05]  /*7e40*/  FFMA.FTZ R106, R203, c[0x0][0x2d0], -R105.reuse ;  /* 0x0000b400cb6a7a23 */ /* 0x108fea0000010869 */
[C---:B------:R-:W-:Y:S07]  /*7e50*/  HMMA.16816.F32 R40, R108.reuse, R52, R40 ;  /* 0x000000346c28723c */ /* 0x040fee0000001828 */
[--C-:B------:R-:W-:Y:S01]  /*7e60*/  FFMA.FTZ R52, R196, c[0x0][0x2d0], -R174.reuse ;  /* 0x0000b400c4347a23 */ /* 0x100fe200000108ae */
[-C--:B------:R-:W-:Y:S01]  /*7e70*/  HMMA.16816.F32 R44, R108, R54.reuse, R44 ;  /* 0x000000366c2c723c */ /* 0x080fe2000000182c */
[----:B------:R1:W-:Y:S03]  /*7e80*/  MUFU.EX2 R196, R106 ;  /* 0x0000006a00c47308 */ /* 0x0003e60000000800 */
[C---:B------:R-:W-:Y:S04]  /*7e90*/  FMUL.FTZ R53, R101.reuse, R157 ;  /* 0x0000009d65357220 */ /* 0x040fe80000410000 */
[C---:B------:R-:W-:Y:S03]  /*7ea0*/  HMMA.16816.F32 R48, R112.reuse, R54, R48 ;  /* 0x000000367030723c */ /* 0x040fe60000001830 */
[----:B------:R3:W5:Y:S04]  /*7eb0*/  MUFU.EX2 R247, R52 ;  /* 0x0000003400f77308 */ /* 0x0007680000000800 */
[C---:B------:R-:W-:Y:S02]  /*7ec0*/  FMUL.FTZ R54, R100.reuse, R158 ;  /* 0x0000009e64367220 */ /* 0x040fe40000410000 */
[----:B------:R-:W-:Y:S03]  /*7ed0*/  FMUL.FTZ R55, R100, R159 ;  /* 0x0000009f64377220 */ /* 0x000fe60000410000 */
[--C-:B-1----:R-:W-:Y:S04]  /*7ee0*/  FFMA.FTZ R106, R204, c[0x0][0x2d0], -R105.reuse ;  /* 0x0000b400cc6a7a23 */ /* 0x102fe80000010869 */
[----:B------:R1:W1:Y:S01]  /*7ef0*/  MUFU.EX2 R195, R106 ;  /* 0x0000006a00c37308 */ /* 0x0002620000000800 */
[----:B---3--:R-:W-:Y:S07]  /*7f00*/  FMUL.FTZ R52, R101, R156 ;  /* 0x0000009c65347220 */ /* 0x008fee0000410000 */
[-C--:B----4-:R-:W-:Y:S08]  /*7f10*/  HMMA.16816.F32 R52, R112, R116.reuse, R52 ;  /* 0x000000747034723c */ /* 0x090ff00000001834 */
[C---:B------:R-:W-:Y:S04]  /*7f20*/  HMMA.16816.F32 R56, R108.reuse, R116, R56 ;  /* 0x000000746c38723c */ /* 0x040fe80000001838 */
[--C-:B-1----:R-:W-:Y:S02]  /*7f30*/  FFMA.FTZ R106, R213, c[0x0][0x2d0], -R105.reuse ;  /* 0x0000b400d56a7a23 */ /* 0x102fe40000010869 */
[----:B------:R-:W-:Y:S02]  /*7f40*/  MUFU.EX2 R213, R128 ;  /* 0x0000008000d57308 */ /* 0x000fe40000000800 */
[-C--:B------:R-:W-:Y:S08]  /*7f50*/  HMMA.16816.F32 R60, R108, R118.reuse, R60 ;  /* 0x000000766c3c723c */ /* 0x080ff0000000183c */
[C---:B------:R-:W-:Y:S01]  /*7f60*/  HMMA.16816.F32 R64, R112.reuse, R118, R64 ;  /* 0x000000767040723c */ /* 0x040fe20000001840 */
[----:B------:R1:W-:Y:S01]  /*7f70*/  MUFU.EX2 R190, R106 ;  /* 0x0000006a00be7308 */ /* 0x0003e20000000800 */
[----:B------:R-:W3:Y:S06]  /*7f80*/  LDSM.16.MT88.4 R116, [R218+0x2100] ;  /* 0x00210000da74783b */ /* 0x000eec0000004200 */
[-C--:B------:R-:W-:Y:S08]  /*7f90*/  HMMA.16816.F32 R68, R112, R120.reuse, R68 ;  /* 0x000000787044723c */ /* 0x080ff00000001844 */
[C---:B------:R-:W-:Y:S08]  /*7fa0*/  HMMA.16816.F32 R72, R108.reuse, R120, R72 ;  /* 0x000000786c48723c */ /* 0x040ff00000001848 */
[-C--:B------:R-:W-:Y:S04]  /*7fb0*/  HMMA.16816.F32 R76, R108, R122.reuse, R76 ;  /* 0x0000007a6c4c723c */ /* 0x080fe8000000184c */
[----:B-1----:R-:W-:Y:S04]  /*7fc0*/  FFMA.FTZ R106, R235, c[0x0][0x2d0], -R105 ;  /* 0x0000b400eb6a7a23 */ /* 0x002fe80000010869 */
[C---:B------:R-:W-:Y:S01]  /*7fd0*/  HMMA.16816.F32 R80, R112.reuse, R122, R80 ;  /* 0x0000007a7050723c */ /* 0x040fe20000001850 */
[----:B------:R1:W4:Y:S01]  /*7fe0*/  MUFU.EX2 R193, R106 ;  /* 0x0000006a00c17308 */ /* 0x0003220000000800 */
[----:B------:R-:W4:Y:S06]  /*7ff0*/  LDSM.16.MT88.4 R120, [R217+0x500] ;  /* 0x00050000d978783b */ /* 0x000f2c0000004200 */
[-C--:B---3--:R-:W-:Y:S08]  /*8000*/  HMMA.16816.F32 R84, R112, R116.reuse, R84 ;  /* 0x000000747054723c */ /* 0x088ff00000001854 */
[C---:B------:R-:W-:Y:S04]  /*8010*/  HMMA.16816.F32 R88, R108.reuse, R116, R88 ;  /* 0x000000746c58723c */ /* 0x040fe80000001858 */
[--C-:B-1----:R-:W-:Y:S04]  /*8020*/  FFMA.FTZ R106, R214, c[0x0][0x2d0], -R173.reuse ;  /* 0x0000b400d66a7a23 */ /* 0x102fe800000108ad */
[-C--:B------:R-:W-:Y:S01]  /*8030*/  HMMA.16816.F32 R92, R108, R118.reuse, R92 ;  /* 0x000000766c5c723c */ /* 0x080fe2000000185c */
[----:B------:R1:W-:Y:S06]  /*8040*/  MUFU.EX2 R239, R106 ;  /* 0x0000006a00ef7308 */ /* 0x0003ec0000000800 */
[----:B--2---:R-:W-:Y:S01]  /*8050*/  F2FP.PACK_AB R108, R250, R251 ;  /* 0x000000fbfa6c723e */ /* 0x004fe200000000ff */
[----:B------:R-:W-:Y:S01]  /*8060*/  HMMA.16816.F32 R96, R112, R118, R96 ;  /* 0x000000767060723c */ /* 0x000fe20000001860 */
[----:B------:R-:W2:Y:S03]  /*8070*/  LDSM.16.MT88.4 R116, [R217+0x1500] ;  /* 0x00150000d974783b */ /* 0x000ea60000004200 */
[----:B------:R-:W-:Y:S02]  /*8080*/  F2FP.PACK_AB R110, R248, R249 ;  /* 0x000000f9f86e723e */ /* 0x000fe400000000ff */
[----:B-----5:R-:W-:Y:S02]  /*8090*/  F2FP.PACK_AB R109, R246, R247 ;  /* 0x000000f7f66d723e */ /* 0x020fe400000000ff */
[----:B------:R-:W-:Y:S04]  /*80a0*/  F2FP.PACK_AB R111, R244, R245 ;  /* 0x000000f5f46f723e */ /* 0x000fe800000000ff */
[----:B------:R-:W-:Y:S02]  /*80b0*/  F2FP.PACK_AB R112, R242, R243 ;  /* 0x000000f3f270723e */ /* 0x000fe400000000ff */
[----:B------:R-:W-:Y:S01]  /*80c0*/  F2FP.PACK_AB R114, R240, R241 ;  /* 0x000000f1f072723e */ /* 0x000fe200000000ff */
[-C--:B----4-:R-:W-:Y:S05]  /*80d0*/  HMMA.16816.F32 R4, R108, R120.reuse, R4 ;  /* 0x000000786c04723c */ /* 0x090fea0000001804 */
[--C-:B-1----:R-:W-:Y:S01]  /*80e0*/  FFMA.FTZ R106, R215, c[0x0][0x2d0], -R173.reuse ;  /* 0x0000b400d76a7a23 */ /* 0x102fe200000108ad */
[----:B------:R-:W-:Y:S02]  /*80f0*/  F2FP.PACK_AB R113, R195, R196 ;  /* 0x000000c4c371723e */ /* 0x000fe400000000ff */
[----:B------:R-:W-:Y:S01]  /*8100*/  F2FP.PACK_AB R115, R193, R190 ;  /* 0x000000bec173723e */ /* 0x000fe200000000ff */
[----:B------:R1:W3:Y:S06]  /*8110*/  MUFU.EX2 R237, R106 ;  /* 0x0000006a00ed7308 */ /* 0x0002ec0000000800 */
[C---:B------:R-:W-:Y:S08]  /*8120*/  HMMA.16816.F32 R8, R112.reuse, R120, R8 ;  /* 0x000000787008723c */ /* 0x040ff00000001808 */
[-C--:B------:R-:W-:Y:S08]  /*8130*/  HMMA.16816.F32 R12, R112, R122.reuse, R12 ;  /* 0x0000007a700c723c */ /* 0x080ff0000000180c */
[C---:B------:R-:W-:Y:S01]  /*8140*/  HMMA.16816.F32 R16, R108.reuse, R122, R16 ;  /* 0x0000007a6c10723c */ /* 0x040fe20000001810 */
[----:B------:R-:W4:Y:S03]  /*8150*/  LDSM.16.MT88.4 R120, [R218+0x1500] ;  /* 0x00150000da78783b */ /* 0x000f260000004200 */
[--C-:B-1----:R-:W-:Y:S04]  /*8160*/  FFMA.FTZ R106, R202, c[0x0][0x2d0], -R173.reuse ;  /* 0x0000b400ca6a7a23 */ /* 0x102fe800000108ad */
[-C--:B------:R-:W-:Y:S01]  /*8170*/  HMMA.16816.F32 R20, R108, R124.reuse, R20 ;  /* 0x0000007c6c14723c */ /* 0x080fe20000001814 */
[----:B------:R1:W-:Y:S07]  /*8180*/  MUFU.EX2 R238, R106 ;  /* 0x0000006a00ee7308 */ /* 0x0003ee0000000800 */
[C---:B------:R-:W-:Y:S08]  /*8190*/  HMMA.16816.F32 R24, R112.reuse, R124, R24 ;  /* 0x0000007c7018723c */ /* 0x040ff00000001818 */
[-C--:B------:R-:W-:Y:S08]  /*81a0*/  HMMA.16816.F32 R28, R112, R126.reuse, R28 ;  /* 0x0000007e701c723c */ /* 0x080ff0000000181c */
[C---:B------:R-:W-:Y:S01]  /*81b0*/  HMMA.16816.F32 R32, R108.reuse, R126, R32 ;  /* 0x0000007e6c20723c */ /* 0x040fe20000001820 */
[----:B------:R-:W5:Y:S03]  /*81c0*/  LDSM.16.MT88.4 R124, [R217+0x2500] ;  /* 0x00250000d97c783b */ /* 0x000f660000004200 */
[----:B-1----:R-:W-:Y:S04]  /*81d0*/  FFMA.FTZ R106, R212, c[0x0][0x2d0], -R173 ;  /* 0x0000b400d46a7a23 */ /* 0x002fe800000108ad */
[-C--:B--2---:R-:W-:Y:S01]  /*81e0*/  HMMA.16816.F32 R36, R108, R116.reuse, R36 ;  /* 0x000000746c24723c */ /* 0x084fe20000001824 */
[----:B------:R1:W2:Y:S07]  /*81f0*/  MUFU.EX2 R236, R106 ;  /* 0x0000006a00ec7308 */ /* 0x0002ae0000000800 */
[C---:B------:R-:W-:Y:S08]  /*8200*/  HMMA.16816.F32 R40, R112.reuse, R116, R40 ;  /* 0x000000747028723c */ /* 0x040ff00000001828 */
[-C--:B------:R-:W-:Y:S08]  /*8210*/  HMMA.16816.F32 R44, R112, R118.reuse, R44 ;  /* 0x00000076702c723c */ /* 0x080ff0000000182c */
[C---:B------:R-:W-:Y:S01]  /*8220*/  HMMA.16816.F32 R48, R108.reuse, R118, R48 ;  /* 0x000000766c30723c */ /* 0x040fe20000001830 */
[----:B------:R-:W2:Y:S03]  /*8230*/  LDSM.16.MT88.4 R116, [R218+0x2500] ;  /* 0x00250000da74783b */ /* 0x000ea60000004200 */
[--C-:B-1----:R-:W-:Y:S01]  /*8240*/  FFMA.FTZ R106, R146, c[0x0][0x2d0], -R174.reuse ;  /* 0x0000b400926a7a23 */ /* 0x102fe200000108ae */
[----:B------:R-:W-:Y:S02]  /*8250*/  MOV R146, R138 ;  /* 0x0000008a00927202 */ /* 0x000fe40000000f00 */
[----:B------:R-:W-:Y:S01]  /*8260*/  MOV R138, R134 ;  /* 0x00000086008a7202 */ /* 0x000fe20000000f00 */
[-C--:B----4-:R-:W-:Y:S01]  /*8270*/  HMMA.16816.F32 R52, R108, R120.reuse, R52 ;  /* 0x000000786c34723c */ /* 0x090fe20000001834 */
[----:B------:R1:W-:Y:S03]  /*8280*/  MUFU.EX2 R235, R106 ;  /* 0x0000006a00eb7308 */ /* 0x0003e60000000800 */
[----:B------:R-:W-:Y:S02]  /*8290*/  MOV R134, R132 ;  /* 0x0000008400867202 */ /* 0x000fe40000000f00 */
[----:B------:R-:W-:Y:S02]  /*82a0*/  MOV R132, R130 ;  /* 0x0000008200847202 */ /* 0x000fe40000000f00 */
[C---:B------:R-:W-:Y:S08]  /*82b0*/  HMMA.16816.F32 R56, R112.reuse, R120, R56 ;  /* 0x000000787038723c */ /* 0x040ff00000001838 */
[-C--:B------:R-:W-:Y:S08]  /*82c0*/  HMMA.16816.F32 R60, R112, R122.reuse, R60 ;  /* 0x0000007a703c723c */ /* 0x080ff0000000183c */
[C---:B------:R-:W-:Y:S01]  /*82d0*/  HMMA.16816.F32 R64, R108.reuse, R122, R64 ;  /* 0x0000007a6c40723c */ /* 0x040fe20000001840 */
[----:B------:R-:W-:Y:S03]  /*82e0*/  LDSM.16.MT88.4 R120, [R218+0x900] ;  /* 0x00090000da78783b */ /* 0x000fe60000004200 */
[--C-:B-1----:R-:W-:Y:S01]  /*82f0*/  FFMA.FTZ R106, R145, c[0x0][0x2d0], -R174.reuse ;  /* 0x0000b400916a7a23 */ /* 0x102fe200000108ae */
[----:B------:R-:W-:Y:S02]  /*8300*/  MOV R145, R141 ;  /* 0x0000008d00917202 */ /* 0x000fe40000000f00 */
[----:B------:R-:W-:Y:S01]  /*8310*/  MOV R141, R140 ;  /* 0x0000008c008d7202 */ /* 0x000fe20000000f00 */
[-C--:B-----5:R-:W-:Y:S01]  /*8320*/  HMMA.16816.F32 R68, R108, R124.reuse, R68 ;  /* 0x0000007c6c44723c */ /* 0x0a0fe20000001844 */
[----:B------:R1:W4:Y:S03]  /*8330*/  MUFU.EX2 R215, R106 ;  /* 0x0000006a00d77308 */ /* 0x0003260000000800 */
[----:B------:R-:W-:Y:S02]  /*8340*/  MOV R140, R192 ;  /* 0x000000c0008c7202 */ /* 0x000fe40000000f00 */
[----:B------:R-:W-:Y:S02]  /*8350*/  MOV R192, R139 ;  /* 0x0000008b00c07202 */ /* 0x000fe40000000f00 */
[C---:B------:R-:W-:Y:S04]  /*8360*/  HMMA.16816.F32 R72, R112.reuse, R124, R72 ;  /* 0x0000007c7048723c */ /* 0x040fe80000001848 */
[----:B------:R-:W-:Y:S02]  /*8370*/  MOV R139, R129 ;  /* 0x00000081008b7202 */ /* 0x000fe40000000f00 */
[----:B------:R-:W5:Y:S02]  /*8380*/  LDSM.16.MT88.4 R128, [R217+0x900] ;  /* 0x00090000d980783b */ /* 0x000f640000004200 */
[-C--:B------:R-:W-:Y:S08]  /*8390*/  HMMA.16816.F32 R76, R112, R126.reuse, R76 ;  /* 0x0000007e704c723c */ /* 0x080ff0000000184c */
[C---:B------:R-:W-:Y:S01]  /*83a0*/  HMMA.16816.F32 R80, R108.reuse, R126, R80 ;  /* 0x0000007e6c50723c */ /* 0x040fe20000001850 */
[----:B------:R-:W-:Y:S03]  /*83b0*/  LDSM.16.MT88.4 R124, [R218+0x1900] ;  /* 0x00190000da7c783b */ /* 0x000fe60000004200 */
[--C-:B-1----:R-:W-:Y:S04]  /*83c0*/  FFMA.FTZ R106, R144, c[0x0][0x2d0], -R174.reuse ;  /* 0x0000b400906a7a23 */ /* 0x102fe800000108ae */
[-C--:B--2---:R-:W-:Y:S01]  /*83d0*/  HMMA.16816.F32 R84, R108, R116.reuse, R84 ;  /* 0x000000746c54723c */ /* 0x084fe20000001854 */
[----:B------:R1:W2:Y:S07]  /*83e0*/  MUFU.EX2 R214, R106 ;  /* 0x0000006a00d67308 */ /* 0x0002ae0000000800 */
[C---:B------:R-:W-:Y:S08]  /*83f0*/  HMMA.16816.F32 R88, R112.reuse, R116, R88 ;  /* 0x000000747058723c */ /* 0x040ff00000001858 */
[-C--:B------:R-:W-:Y:S08]  /*8400*/  HMMA.16816.F32 R92, R112, R118.reuse, R92 ;  /* 0x00000076705c723c */ /* 0x080ff0000000185c */
[----:B------:R-:W-:Y:S01]  /*8410*/  HMMA.16816.F32 R96, R108, R118, R96 ;  /* 0x000000766c60723c */ /* 0x000fe20000001860 */
[----:B------:R-:W5:Y:S03]  /*8420*/  LDSM.16.MT88.4 R116, [R217+0x1900] ;  /* 0x00190000d974783b */ /* 0x000f660000004200 */
[--C-:B-1----:R-:W-:Y:S01]  /*8430*/  FFMA.FTZ R106, R143, c[0x0][0x2d0], -R175.reuse ;  /* 0x0000b4008f6a7a23 */ /* 0x102fe200000108af */
[----:B------:R-:W-:Y:S02]  /*8440*/  MOV R143, R136 ;  /* 0x00000088008f7202 */ /* 0x000fe40000000f00 */
[----:B------:R-:W-:Y:S01]  /*8450*/  MOV R136, R187 ;  /* 0x000000bb00887202 */ /* 0x000fe20000000f00 */
[----:B------:R1:W-:Y:S01]  /*8460*/  MUFU.EX2 R212, R106 ;  /* 0x0000006a00d47308 */ /* 0x0003e20000000800 */
[----:B---3--:R-:W-:Y:S03]  /*8470*/  F2FP.PACK_AB R108, R237, R239 ;  /* 0x000000efed6c723e */ /* 0x008fe600000000ff */
[----:B------:R-:W-:Y:S02]  /*8480*/  F2FP.PACK_AB R110, R236, R238 ;  /* 0x000000eeec6e723e */ /* 0x000fe400000000ff */
[----:B----4-:R-:W-:Y:S02]  /*8490*/  F2FP.PACK_AB R109, R215, R235 ;  /* 0x000000ebd76d723e */ /* 0x010fe400000000ff */
[----:B--2---:R-:W-:Y:S07]  /*84a0*/  F2FP.PACK_AB R111, R214, R213 ;  /* 0x000000d5d66f723e */ /* 0x004fee00000000ff */
[-C--:B-----5:R-:W-:Y:S03]  /*84b0*/  HMMA.16816.F32 R4, R108, R128.reuse, R4 ;  /* 0x000000806c04723c */ /* 0x0a0fe60000001804 */
[--C-:B-1----:R-:W-:Y:S01]  /*84c0*/  FFMA.FTZ R106, R188, c[0x0][0x2d0], -R175.reuse ;  /* 0x0000b400bc6a7a23 */ /* 0x102fe200000108af */
[----:B------:R-:W-:Y:S03]  /*84d0*/  MOV R188, R211 ;  /* 0x000000d300bc7202 */ /* 0x000fe60000000f00 */
[----:B------:R1:W2:Y:S01]  /*84e0*/  MUFU.EX2 R211, R106 ;  /* 0x0000006a00d37308 */ /* 0x0002a20000000800 */
[----:B------:R-:W-:Y:S01]  /*84f0*/  MOV R144, R188 ;  /* 0x000000bc00907202 */ /* 0x000fe20000000f00 */
[--C-:B-1----:R-:W-:Y:S03]  /*8500*/  FFMA.FTZ R106, R209, c[0x0][0x2d0], -R175.reuse ;  /* 0x0000b400d16a7a23 */ /* 0x102fe600000108af */
[----:B--2---:R-:W-:Y:S05]  /*8510*/  F2FP.PACK_AB R112, R211, R212 ;  /* 0x000000d4d370723e */ /* 0x004fea00000000ff */
[----:B------:R1:W-:Y:S02]  /*8520*/  MUFU.EX2 R209, R106 ;  /* 0x0000006a00d17308 */ /* 0x0003e40000000800 */
[----:B-1----:R-:W-:Y:S08]  /*8530*/  FFMA.FTZ R106, R210, c[0x0][0x2d0], -R175 ;  /* 0x0000b400d26a7a23 */ /* 0x002ff000000108af */
[----:B------:R1:W2:Y:S02]  /*8540*/  MUFU.EX2 R210, R106 ;  /* 0x0000006a00d27308 */ /* 0x0002a40000000800 */
[--C-:B-1----:R-:W-:Y:S01]  /*8550*/  FFMA.FTZ R106, R142, c[0x0][0x2d0], -R105.reuse ;  /* 0x0000b4008e6a7a23 */ /* 0x102fe20000010869 */
[----:B------:R-:W-:Y:S02]  /*8560*/  MOV R142, R137 ;  /* 0x00000089008e7202 */ /* 0x000fe40000000f00 */
[----:B------:R-:W-:Y:S05]  /*8570*/  MOV R137, R186 ;  /* 0x000000ba00897202 */ /* 0x000fea0000000f00 */
[----:B------:R1:W-:Y:S01]  /*8580*/  MUFU.EX2 R188, R106 ;  /* 0x0000006a00bc7308 */ /* 0x0003e20000000800 */
[----:B--2---:R-:W-:Y:S01]  /*8590*/  F2FP.PACK_AB R114, R210, R209 ;  /* 0x000000d1d272723e */ /* 0x004fe200000000ff */
[--C-:B-1----:R-:W-:Y:S08]  /*85a0*/  FFMA.FTZ R106, R176, c[0x0][0x2d0], -R105.reuse ;  /* 0x0000b400b06a7a23 */ /* 0x102ff00000010869 */
[----:B------:R1:W2:Y:S02]  /*85b0*/  MUFU.EX2 R187, R106 ;  /* 0x0000006a00bb7308 */ /* 0x0002a40000000800 */
[--C-:B-1----:R-:W-:Y:S01]  /*85c0*/  FFMA.FTZ R106, R177, c[0x0][0x2d0], -R105.reuse ;  /* 0x0000b400b16a7a23 */ /* 0x102fe20000010869 */
[----:B--2---:R-:W-:Y:S07]  /*85d0*/  F2FP.PACK_AB R113, R187, R188 ;  /* 0x000000bcbb71723e */ /* 0x004fee00000000ff */
[----:B------:R1:W-:Y:S02]  /*85e0*/  MUFU.EX2 R186, R106 ;  /* 0x0000006a00ba7308 */ /* 0x0003e40000000800 */
[----:B-1----:R-:W-:Y:S08]  /*85f0*/  FFMA.FTZ R106, R178, c[0x0][0x2d0], -R105 ;  /* 0x0000b400b26a7a23 */ /* 0x002ff00000010869 */
[----:B------:R1:W2:Y:S02]  /*8600*/  MUFU.EX2 R185, R106 ;  /* 0x0000006a00b97308 */ /* 0x0002a40000000800 */
[--C-:B-1----:R-:W-:Y:S01]  /*8610*/  FFMA.FTZ R106, R191, c[0x0][0x2d0], -R173.reuse ;  /* 0x0000b400bf6a7a23 */ /* 0x102fe200000108ad */
[----:B--2---:R-:W-:Y:S07]  /*8620*/  F2FP.PACK_AB R115, R185, R186 ;  /* 0x000000bab973723e */ /* 0x004fee00000000ff */
[----:B------:R1:W-:Y:S01]  /*8630*/  MUFU.EX2 R203, R106 ;  /* 0x0000006a00cb7308 */ /* 0x0003e20000000800 */
[C---:B------:R-:W-:Y:S07]  /*8640*/  HMMA.16816.F32 R8, R112.reuse, R128, R8 ;  /* 0x000000807008723c */ /* 0x040fee0000001808 */
[--C-:B------:R-:W-:Y:S01]  /*8650*/  FFMA.FTZ R128, R146, c[0x0][0x2d0], -R173.reuse ;  /* 0x0000b40092807a23 */ /* 0x100fe200000108ad */
[-C--:B------:R-:W-:Y:S03]  /*8660*/  HMMA.16816.F32 R12, R112, R130.reuse, R12 ;  /* 0x00000082700c723c */ /* 0x080fe6000000180c */
[----:B------:R-:W-:Y:S01]  /*8670*/  MUFU.EX2 R202, R128 ;  /* 0x0000008000ca7308 */ /* 0x000fe20000000800 */
[----:B------:R-:W-:Y:S04]  /*8680*/  MOV R146, R136 ;  /* 0x0000008800927202 */ /* 0x000fe80000000f00 */
[C---:B------:R-:W-:Y:S04]  /*8690*/  HMMA.16816.F32 R16, R108.reuse, R130, R16 ;  /* 0x000000826c10723c */ /* 0x040fe80000001810 */
[--C-:B-1----:R-:W-:Y:S04]  /*86a0*/  FFMA.FTZ R106, R147, c[0x0][0x2d0], -R173.reuse ;  /* 0x0000b400936a7a23 */ /* 0x102fe800000108ad */
[-C--:B------:R-:W-:Y:S01]  /*86b0*/  HMMA.16816.F32 R20, R108, R120.reuse, R20 ;  /* 0x000000786c14723c */ /* 0x080fe20000001814 */
[----:B------:R1:W-:Y:S07]  /*86c0*/  MUFU.EX2 R204, R106 ;  /* 0x0000006a00cc7308 */ /* 0x0003ee0000000800 */
[C---:B------:R-:W-:Y:S08]  /*86d0*/  HMMA.16816.F32 R24, R112.reuse, R120, R24 ;  /* 0x000000787018723c */ /* 0x040ff00000001818 */
[-C--:B------:R-:W-:Y:S08]  /*86e0*/  HMMA.16816.F32 R28, R112, R122.reuse, R28 ;  /* 0x0000007a701c723c */ /* 0x080ff0000000181c */
[C---:B------:R-:W-:Y:S01]  /*86f0*/  HMMA.16816.F32 R32, R108.reuse, R122, R32 ;  /* 0x0000007a6c20723c */ /* 0x040fe20000001820 */
[----:B------:R-:W2:Y:S03]  /*8700*/  LDSM.16.MT88.4 R120, [R217+0x2900] ;  /* 0x00290000d978783b */ /* 0x000ea60000004200 */
[----:B-1----:R-:W-:Y:S04]  /*8710*/  FFMA.FTZ R106, R179, c[0x0][0x2d0], -R173 ;  /* 0x0000b400b36a7a23 */ /* 0x002fe800000108ad */
[-C--:B------:R-:W-:Y:S01]  /*8720*/  HMMA.16816.F32 R36, R108, R116.reuse, R36 ;  /* 0x000000746c24723c */ /* 0x080fe20000001824 */
[----:B------:R1:W-:Y:S07]  /*8730*/  MUFU.EX2 R201, R106 ;  /* 0x0000006a00c97308 */ /* 0x0003ee0000000800 */
[C---:B------:R-:W-:Y:S08]  /*8740*/  HMMA.16816.F32 R40, R112.reuse, R116, R40 ;  /* 0x000000747028723c */ /* 0x040ff00000001828 */
[-C--:B------:R-:W-:Y:S08]  /*8750*/  HMMA.16816.F32 R44, R112, R118.reuse, R44 ;  /* 0x00000076702c723c */ /* 0x080ff0000000182c */
[C---:B------:R-:W-:Y:S01]  /*8760*/  HMMA.16816.F32 R48, R108.reuse, R118, R48 ;  /* 0x000000766c30723c */ /* 0x040fe20000001830 */
[----:B------:R-:W3:Y:S03]  /*8770*/  LDSM.16.MT88.4 R116, [R218+0x2900] ;  /* 0x00290000da74783b */ /* 0x000ee60000004200 */
[--C-:B-1----:R-:W-:Y:S01]  /*8780*/  FFMA.FTZ R106, R145, c[0x0][0x2d0], -R174.reuse ;  /* 0x0000b400916a7a23 */ /* 0x102fe200000108ae */
[----:B------:R-:W-:Y:S03]  /*8790*/  MOV R145, R183 ;  /* 0x000000b700917202 */ /* 0x000fe60000000f00 */
[-C--:B------:R-:W-:Y:S01]  /*87a0*/  HMMA.16816.F32 R52, R108, R124.reuse, R52 ;  /* 0x0000007c6c34723c */ /* 0x080fe20000001834 */
[----:B------:R1:W-:Y:S07]  /*87b0*/  MUFU.EX2 R199, R106 ;  /* 0x0000006a00c77308 */ /* 0x0003ee0000000800 */
[C---:B------:R-:W-:Y:S07]  /*87c0*/  HMMA.16816.F32 R56, R112.reuse, R124, R56 ;  /* 0x0000007c7038723c */ /* 0x040fee0000001838 */
[--C-:B------:R-:W-:Y:S01]  /*87d0*/  FFMA.FTZ R124, R141, c[0x0][0x2d0], -R175.reuse ;  /* 0x0000b4008d7c7a23 */ /* 0x100fe200000108af */
[-C--:B------:R-:W-:Y:S03]  /*87e0*/  HMMA.16816.F32 R60, R112, R126.reuse, R60 ;  /* 0x0000007e703c723c */ /* 0x080fe6000000183c */
[----:B------:R4:W-:Y:S01]  /*87f0*/  MUFU.EX2 R194, R124 ;  /* 0x0000007c00c27308 */ /* 0x0009e20000000800 */
[----:B------:R-:W-:Y:S04]  /*8800*/  MOV R141, R137 ;  /* 0x00000089008d7202 */ /* 0x000fe80000000f00 */
[C---:B------:R-:W-:Y:S04]  /*8810*/  HMMA.16816.F32 R64, R108.reuse, R126, R64 ;  /* 0x0000007e6c40723c */ /* 0x040fe80000001840 */
[--C-:B-1----:R-:W-:Y:S01]  /*8820*/  FFMA.FTZ R106, R144, c[0x0][0x2d0], -R174.reuse ;  /* 0x0000b400906a7a23 */ /* 0x102fe200000108ae */
[----:B------:R-:W-:Y:S03]  /*8830*/  MOV R144, R182 ;  /* 0x000000b600907202 */ /* 0x000fe60000000f00 */
[-C--:B--2---:R-:W-:Y:S01]  /*8840*/  HMMA.16816.F32 R68, R108, R120.reuse, R68 ;  /* 0x000000786c44723c */ /* 0x084fe20000001844 */
[----:B------:R1:W2:Y:S07]  /*8850*/  MUFU.EX2 R200, R106 ;  /* 0x0000006a00c87308 */ /* 0x0002ae0000000800 */
[C---:B------:R-:W-:Y:S01]  /*8860*/  HMMA.16816.F32 R72, R112.reuse, R120, R72 ;  /* 0x000000787048723c */ /* 0x040fe20000001848 */
[----:B----4-:R-:W4:Y:S07]  /*8870*/  LDSM.16.MT88.4 R124, [R217+0xd00] ;  /* 0x000d0000d97c783b */ /* 0x010f2e0000004200 */
[-C--:B------:R-:W-:Y:S08]  /*8880*/  HMMA.16816.F32 R76, R112, R122.reuse, R76 ;  /* 0x0000007a704c723c */ /* 0x080ff0000000184c */
[C---:B------:R-:W-:Y:S04]  /*8890*/  HMMA.16816.F32 R80, R108.reuse, R122, R80 ;  /* 0x0000007a6c50723c */ /* 0x040fe80000001850 */
[--C-:B-1----:R-:W-:Y:S01]  /*88a0*/  FFMA.FTZ R106, R143, c[0x0][0x2d0], -R174.reuse ;  /* 0x0000b4008f6a7a23 */ /* 0x102fe200000108ae */
[----:B------:R-:W-:Y:S02]  /*88b0*/  MOV R143, R180 ;  /* 0x000000b4008f7202 */ /* 0x000fe40000000f00 */
[----:B--2---:R-:W-:Y:S01]  /*88c0*/  F2FP.PACK_AB R173, R200, R199 ;  /* 0x000000c7c8ad723e */ /* 0x004fe200000000ff */
[-C--:B---3--:R-:W-:Y:S01]  /*88d0*/  HMMA.16816.F32 R84, R108, R116.reuse, R84 ;  /* 0x000000746c54723c */ /* 0x088fe20000001854 */
[----:B------:R1:W-:Y:S07]  /*88e0*/  MUFU.EX2 R198, R106 ;  /* 0x0000006a00c67308 */ /* 0x0003ee0000000800 */
[C---:B------:R-:W-:Y:S08]  /*88f0*/  HMMA.16816.F32 R88, R112.reuse, R116, R88 ;  /* 0x000000747058723c */ /* 0x040ff00000001858 */
[-C--:B------:R-:W-:Y:S08]  /*8900*/  HMMA.16816.F32 R92, R112, R118.reuse, R92 ;  /* 0x00000076705c723c */ /* 0x080ff0000000185c */
[----:B------:R-:W-:Y:S04]  /*8910*/  HMMA.16816.F32 R96, R108, R118, R96 ;  /* 0x000000766c60723c */ /* 0x000fe80000001860 */
[----:B-1----:R-:W-:Y:S01]  /*8920*/  FFMA.FTZ R106, R142, c[0x0][0x2d0], -R174 ;  /* 0x0000b4008e6a7a23 */ /* 0x002fe200000108ae */
[----:B------:R-:W-:Y:S02]  /*8930*/  F2FP.PACK_AB R174, R201, R202 ;  /* 0x000000cac9ae723e */ /* 0x000fe400000000ff */
[----:B------:R-:W-:Y:S01]  /*8940*/  MOV R142, R181 ;  /* 0x000000b5008e7202 */ /* 0x000fe20000000f00 */
[----:B------:R1:W-:Y:S01]  /*8950*/  MUFU.EX2 R197, R106 ;  /* 0x0000006a00c57308 */ /* 0x0003e20000000800 */
[----:B------:R-:W-:Y:S03]  /*8960*/  LDSM.16.MT88.4 R180, [R217+0x2d00] ;  /* 0x002d0000d9b4783b */ /* 0x000fe60000004200 */
[--C-:B-1----:R-:W-:Y:S06]  /*8970*/  FFMA.FTZ R106, R192, c[0x0][0x2d0], -R175.reuse ;  /* 0x0000b400c06a7a23 */ /* 0x102fec00000108af */
[----:B------:R1:W2:Y:S02]  /*8980*/  MUFU.EX2 R192, R106 ;  /* 0x0000006a00c07308 */ /* 0x0002a40000000800 */
[--C-:B-1----:R-:W-:Y:S01]  /*8990*/  FFMA.FTZ R106, R140, c[0x0][0x2d0], -R175.reuse ;  /* 0x0000b4008c6a7a23 */ /* 0x102fe200000108af */
[----:B------:R-:W-:Y:S02]  /*89a0*/  MOV R140, R138 ;  /* 0x0000008a008c7202 */ /* 0x000fe40000000f00 */
[----:B--2---:R-:W-:Y:S05]  /*89b0*/  F2FP.PACK_AB R176, R194, R192 ;  /* 0x000000c0c2b0723e */ /* 0x004fea00000000ff */
[----:B------:R1:W-:Y:S02]  /*89c0*/  MUFU.EX2 R191, R106 ;  /* 0x0000006a00bf7308 */ /* 0x0003e40000000800 */
[----:B-1----:R-:W-:Y:S01]  /*89d0*/  FFMA.FTZ R106, R189, c[0x0][0x2d0], -R175 ;  /* 0x0000b400bd6a7a23 */ /* 0x002fe200000108af */
[----:B------:R-:W-:Y:S07]  /*89e0*/  F2FP.PACK_AB R175, R197, R198 ;  /* 0x000000c6c5af723e */ /* 0x000fee00000000ff */
[----:B------:R1:W2:Y:S02]  /*89f0*/  MUFU.EX2 R189, R106 ;  /* 0x0000006a00bd7308 */ /* 0x0002a40000000800 */
[--C-:B-1----:R-:W-:Y:S01]  /*8a00*/  FFMA.FTZ R106, R184, c[0x0][0x2d0], -R105.reuse ;  /* 0x0000b400b86a7a23 */ /* 0x102fe20000010869 */
[----:B--2---:R-:W-:Y:S07]  /*8a10*/  F2FP.PACK_AB R178, R189, R191 ;  /* 0x000000bfbdb2723e */ /* 0x004fee00000000ff */
[----:B------:R1:W-:Y:S02]  /*8a20*/  MUFU.EX2 R184, R106 ;  /* 0x0000006a00b87308 */ /* 0x0003e40000000800 */
[--C-:B-1----:R-:W-:Y:S02]  /*8a30*/  FFMA.FTZ R106, R139, c[0x0][0x2d0], -R105.reuse ;  /* 0x0000b4008b6a7a23 */ /* 0x102fe40000010869 */
[----:B------:R-:W-:Y:S01]  /*8a40*/  FFMA.FTZ R105, R172, c[0x0][0x2d0], -R105 ;  /* 0x0000b400ac697a23 */ /* 0x000fe20000010869 */
[----:B------:R-:W-:Y:S01]  /*8a50*/  F2FP.PACK_AB R172, R204, R203 ;  /* 0x000000cbccac723e */ /* 0x000fe200000000ff */
[----:B------:R-:W1:Y:S04]  /*8a60*/  LDSM.16.MT88.4 R136, [R218+0xd00] ;  /* 0x000d0000da88783b */ /* 0x000e680000004200 */
[----:B------:R-:W2:Y:S02]  /*8a70*/  MUFU.EX2 R106, R106 ;  /* 0x0000006a006a7308 */ /* 0x000ea40000000800 */
[-C--:B----4-:R-:W-:Y:S02]  /*8a80*/  HMMA.16816.F32 R112, R172, R124.reuse, R4 ;  /* 0x0000007cac70723c */ /* 0x090fe40000001804 */
[----:B------:R-:W3:Y:S06]  /*8a90*/  LDSM.16.MT88.4 R4, [R218+0x2d00] ;  /* 0x002d0000da04783b */ /* 0x000eec0000004200 */
[----:B------:R-:W4:Y:S01]  /*8aa0*/  MUFU.EX2 R105, R105 ;  /* 0x0000006900697308 */ /* 0x000f220000000800 */
[----:B--2---:R-:W-:Y:S03]  /*8ab0*/  F2FP.PACK_AB R177, R106, R184 ;  /* 0x000000b86ab1723e */ /* 0x004fe600000000ff */
[----:B----4-:R-:W-:Y:S07]  /*8ac0*/  F2FP.PACK_AB R179, R105, R107 ;  /* 0x0000006b69b3723e */ /* 0x010fee00000000ff */
[C---:B------:R-:W-:Y:S07]  /*8ad0*/  HMMA.16816.F32 R108, R176.reuse, R124, R8 ;  /* 0x0000007cb06c723c */ /* 0x040fee0000001808 */
[----:B------:R-:W-:Y:S01]  /*8ae0*/  MOV R11, R143 ;  /* 0x0000008f000b7202 */ /* 0x000fe20000000f00 */
[-C--:B------:R-:W-:Y:S04]  /*8af0*/  HMMA.16816.F32 R116, R176, R126.reuse, R12 ;  /* 0x0000007eb074723c */ /* 0x080fe8000000180c */
[----:B------:R-:W-:Y:S02]  /*8b00*/  MOV R10, R144 ;  /* 0x00000090000a7202 */ /* 0x000fe40000000f00 */
[----:B------:R-:W-:Y:S02]  /*8b10*/  MOV R8, R145 ;  /* 0x0000009100087202 */ /* 0x000fe40000000f00 */
[C---:B------:R-:W-:Y:S01]  /*8b20*/  HMMA.16816.F32 R120, R172.reuse, R126, R16 ;  /* 0x0000007eac78723c */ /* 0x040fe20000001810 */
[----:B------:R-:W2:Y:S03]  /*8b30*/  LDL.LU R16, [R1+0x4] ;  /* 0x0000040001107983 */ /* 0x000ea60000300800 */
[----:B------:R-:W-:Y:S01]  /*8b40*/  MOV R13, R141 ;  /* 0x0000008d000d7202 */ /* 0x000fe20000000f00 */
[----:B------:R-:W4:Y:S01]  /*8b50*/  LDL.LU R18, [R1+0x8] ;  /* 0x0000080001127983 */ /* 0x000f220000300800 */
[----:B------:R-:W-:Y:S02]  /*8b60*/  MOV R14, R140 ;  /* 0x0000008c000e7202 */ /* 0x000fe40000000f00 */
[-C--:B-1----:R-:W-:Y:S01]  /*8b70*/  HMMA.16816.F32 R124, R172, R136.reuse, R20 ;  /* 0x00000088ac7c723c */ /* 0x082fe20000001814 */
[----:B------:R-:W5:Y:S03]  /*8b80*/  LDL.LU R19, [R1+0xc] ;  /* 0x00000c0001137983 */ /* 0x000f660000300800 */
[----:B------:R-:W-:Y:S01]  /*8b90*/  MOV R15, R135 ;  /* 0x00000087000f7202 */ /* 0x000fe20000000f00 */
[----:B------:R-:W5:Y:S01]  /*8ba0*/  LDL.LU R22, [R1] ;  /* 0x0000000001167983 */ /* 0x000f620000300800 */
[----:B------:R-:W-:Y:S02]  /*8bb0*/  MOV R17, R134 ;  /* 0x0000008600117202 */ /* 0x000fe40000000f00 */
[C---:B------:R-:W-:Y:S04]  /*8bc0*/  HMMA.16816.F32 R128, R176.reuse, R136, R24 ;  /* 0x00000088b080723c */ /* 0x040fe80000001818 */
[----:B------:R-:W-:Y:S02]  /*8bd0*/  MOV R21, R133 ;  /* 0x0000008500157202 */ /* 0x000fe40000000f00 */
[----:B------:R-:W-:Y:S02]  /*8be0*/  MOV R23, R132 ;  /* 0x0000008400177202 */ /* 0x000fe40000000f00 */
[-C--:B------:R-:W-:Y:S04]  /*8bf0*/  HMMA.16816.F32 R132, R176, R138.reuse, R28 ;  /* 0x0000008ab084723c */ /* 0x080fe8000000181c */
[----:B------:R-:W-:Y:S02]  /*8c00*/  MOV R9, R146 ;  /* 0x0000009200097202 */ /* 0x000fe40000000f00 */
[----:B------:R-:W-:Y:S02]  /*8c10*/  MOV R12, R142 ;  /* 0x0000008e000c7202 */ /* 0x000fe40000000f00 */
        /* <DEDUP_REMOVED lines=13> */
[-C--:B---3--:R-:W-:Y:S08]  /*8cf0*/  HMMA.16816.F32 R84, R172, R4.reuse, R84 ;  /* 0x00000004ac54723c */ /* 0x088ff00000001854 */
[C---:B------:R-:W-:Y:S08]  /*8d00*/  HMMA.16816.F32 R88, R176.reuse, R4, R88 ;  /* 0x00000004b058723c */ /* 0x040ff00000001858 */
[-C--:B------:R-:W-:Y:S08]  /*8d10*/  HMMA.16816.F32 R92, R176, R6.reuse, R92 ;  /* 0x00000006b05c723c */ /* 0x080ff0000000185c */
[----:B------:R-:W-:Y:S04]  /*8d20*/  HMMA.16816.F32 R96, R172, R6, R96 ;  /* 0x00000006ac60723c */ /* 0x000fe80000001860 */
[----:B--2---:R-:W-:Y:S02]  /*8d30*/  FFMA.FTZ R100, R100, R16, R23 ;  /* 0x0000001064647223 */ /* 0x004fe40000010017 */
[----:B----4-:R-:W-:Y:S02]  /*8d40*/  FFMA.FTZ R3, R3, R18, R17 ;  /* 0x0000001203037223 */ /* 0x010fe40000010011 */
[----:B------:R-:W-:Y:S01]  /*8d50*/  FADD.FTZ R12, R12, R100 ;  /* 0x000000640c0c7221 */ /* 0x000fe20000010000 */
[----:B------:R-:W-:Y:S03]  /*8d60*/  MOV R100, R103 ;  /* 0x0000006700647202 */ /* 0x000fe60000000f00 */
[----:B-----5:R-:W-:Y:S02]  /*8d70*/  FFMA.FTZ R0, R0, R19, R205 ;  /* 0x0000001300007223 */ /* 0x020fe400000100cd */
[----:B------:R-:W-:Y:S02]  /*8d80*/  FADD.FTZ R3, R13, R3 ;  /* 0x000000030d037221 */ /* 0x000fe40000010000 */
        /* <DEDUP_REMOVED lines=54> */
[----:B------:R-:W-:Y:S01]  /*90f0*/  MOV R106, R2 ;  /* 0x00000002006a7202 */ /* 0x000fe20000000f00 */
[----:B------:R-:W-:Y:S01]  /*9100*/  FADD.FTZ R4, R198, R0 ;  /* 0x00000000c6047221 */ /* 0x000fe20000010000 */
[----:B------:R-:W-:Y:S01]  /*9110*/  STL [R1], R5 ;  /* 0x0000000501007387 */ /* 0x000fe20000100800 */
[----:B------:R-:W-:Y:S02]  /*9120*/  FADD.FTZ R3, R189, R3 ;  /* 0x00000003bd037221 */ /* 0x000fe40000010000 */
[----:B------:R-:W-:Y:S02]  /*9130*/  FADD.FTZ R4, R197, R4 ;  /* 0x00000004c5047221 */ /* 0x000fe40000010000 */
[----:B------:R-:W-:Y:S03]  /*9140*/  FADD.FTZ R0, R107, R7 ;  /* 0x000000076b007221 */ /* 0x000fe60000010000 */
[----:B------:R-:W-:Y:S01]  /*9150*/  STL [R1+0x4], R4 ;  /* 0x0000040401007387 */ /* 0x000fe20000100800 */
[----:B------:R-:W-:Y:S01]  /*9160*/  FADD.FTZ R0, R105, R0 ;  /* 0x0000000069007221 */ /* 0x000fe20000010000 */
[----:B------:R-:W-:Y:S02]  /*9170*/  MOV R105, R102 ;  /* 0x0000006600697202 */ /* 0x000fe40000000f00 */
[----:B------:R1:W-:Y:S04]  /*9180*/  STL [R1+0x8], R3 ;  /* 0x0000080301007387 */ /* 0x0003e80000100800 */
[----:B------:R2:W-:Y:S01]  /*9190*/  STL [R1+0xc], R0 ;  /* 0x00000c0001007387 */ /* 0x0005e20000100800 */
[----:B-1----:R-:W-:Y:S01]  /*91a0*/  MOV R3, R104 ;  /* 0x0000006800037202 */ /* 0x002fe20000000f00 */
[----:B------:R-:W-:-:S05]  /*91b0*/  @P0 BRA `(.L_x_29) ;  /* 0xffffc25000000947 */ /* 0x000fca000383ffff */
.L_x_28:
[----:B--2---:R-:W2:Y:S04]  /*91c0*/  LDL.LU R0, [R1] ;  /* 0x0000000001007983 */ /* 0x004ea80000300800 */
[----:B------:R-:W3:Y:S04]  /*91d0*/  LDL.LU R4, [R1+0x4] ;  /* 0x0000040001047983 */ /* 0x000ee80000300800 */
[----:B------:R-:W4:Y:S04]  /*91e0*/  LDL.LU R10, [R1+0x8] ;  /* 0x00000800010a7983 */ /* 0x000f280000300800 */
[----:B------:R-:W5:Y:S01]  /*91f0*/  LDL.LU R8, [R1+0xc] ;  /* 0x00000c0001087983 */ /* 0x000f620000300800 */
[----:B------:R-:W-:-:S02]  /*9200*/  MOV R50, 0xff800000 ;  /* 0xff80000000327802 */ /* 0x000fc40000000f00 */
[----:B------:R-:W-:Y:S02]  /*9210*/  MOV R51, 0xff800000 ;  /* 0xff80000000337802 */ /* 0x000fe40000000f00 */
[----:B------:R-:W-:Y:S02]  /*9220*/  MOV R53, 0xff800000 ;  /* 0xff80000000357802 */ /* 0x000fe40000000f00 */
[----:B------:R-:W-:Y:S02]  /*9230*/  MOV R54, 0xff800000 ;  /* 0xff80000000367802 */ /* 0x000fe40000000f00 */
[----:B------:R-:W-:Y:S01]  /*9240*/  PLOP3.LUT P1, PT, PT, PT, PT, 0x8, 0x0 ;  /* 0x000000000000781c */ /* 0x000fe20003f2e170 */
[----:B--2---:R-:W1:Y:S04]  /*9250*/  SHFL.BFLY PT, R5, R0, 0x2, 0x1f ;  /* 0x0c401f0000057f89 */ /* 0x004e6800000e0000 */
[----:B---3--:R-:W2:Y:S04]  /*9260*/  SHFL.BFLY PT, R9, R4, 0x2, 0x1f ;  /* 0x0c401f0004097f89 */ /* 0x008ea800000e0000 */
[----:B----4-:R-:W3:Y:S04]  /*9270*/  SHFL.BFLY PT, R7, R10, 0x2, 0x1f ;  /* 0x0c401f000a077f89 */ /* 0x010ee800000e0000 */
[----:B-----5:R-:W4:Y:S01]  /*9280*/  SHFL.BFLY PT, R6, R8, 0x2, 0x1f ;  /* 0x0c401f0008067f89 */ /* 0x020f2200000e0000 */
[----:B-1----:R-:W-:-:S02]  /*9290*/  FADD.FTZ R5, R5, R0 ;  /* 0x0000000005057221 */ /* 0x002fc40000010000 */
[----:B--2---:R-:W-:-:S03]  /*92a0*/  FADD.FTZ R9, R9, R4 ;  /* 0x0000000409097221 */ /* 0x004fc60000010000 */
[----:B------:R-:W1:Y:S01]  /*92b0*/  SHFL.BFLY PT, R0, R5, 0x1, 0x1f ;  /* 0x0c201f0005007f89 */ /* 0x000e6200000e0000 */
[----:B---3--:R-:W-:-:S03]  /*92c0*/  FADD.FTZ R7, R7, R10 ;  /* 0x0000000a07077221 */ /* 0x008fc60000010000 */
[----:B------:R-:W2:Y:S01]  /*92d0*/  SHFL.BFLY PT, R4, R9, 0x1, 0x1f ;  /* 0x0c201f0009047f89 */ /* 0x000ea200000e0000 */
[----:B----4-:R-:W-:-:S03]  /*92e0*/  FADD.FTZ R6, R6, R8 ;  /* 0x0000000806067221 */ /* 0x010fc60000010000 */
[----:B------:R-:W3:Y:S04]  /*92f0*/  SHFL.BFLY PT, R3, R7, 0x1, 0x1f ;  /* 0x0c201f0007037f89 */ /* 0x000ee800000e0000 */
[----:B------:R-:W4:Y:S01]  /*9300*/  SHFL.BFLY PT, R8, R6, 0x1, 0x1f ;  /* 0x0c201f0006087f89 */ /* 0x000f2200000e0000 */
[----:B-1----:R-:W-:Y:S01]  /*9310*/  FADD.FTZ R5, R5, R0 ;  /* 0x0000000005057221 */ /* 0x002fe20000010000 */
[----:B------:R-:W-:Y:S01]  /*9320*/  MOV R0, RZ ;  /* 0x000000ff00007202 */ /* 0x000fe20000000f00 */
[----:B--2---:R-:W-:-:S03]  /*9330*/  FADD.FTZ R9, R9, R4 ;  /* 0x0000000409097221 */ /* 0x004fc60000010000 */
[----:B------:R-:W-:Y:S02]  /*9340*/  FSETP.NE.FTZ.AND P4, PT, R5, RZ, PT ;  /* 0x000000ff0500720b */ /* 0x000fe40003f95000 */
[----:B------:R-:W-:Y:S01]  /*9350*/  MOV R4, RZ ;  /* 0x000000ff00047202 */ /* 0x000fe20000000f00 */
[----:B---3--:R-:W-:Y:S01]  /*9360*/  FADD.FTZ R7, R7, R3 ;  /* 0x0000000307077221 */ /* 0x008fe20000010000 */
[----:B------:R-:W-:Y:S02]  /*9370*/  FSETP.NE.FTZ.AND P3, PT, R9, RZ, PT ;  /* 0x000000ff0900720b */ /* 0x000fe40003f75000 */
[----:B------:R-:W-:Y:S01]  /*9380*/  MOV R3, RZ ;  /* 0x000000ff00037202 */ /* 0x000fe20000000f00 */
[----:B----4-:R-:W-:Y:S01]  /*9390*/  FADD.FTZ R6, R8, R6 ;  /* 0x0000000608067221 */ /* 0x010fe20000010000 */
[----:B------:R-:W-:-:S04]  /*93a0*/  FSETP.NE.FTZ.AND P2, PT, R7, RZ, PT ;  /* 0x000000ff0700720b */ /* 0x000fc80003f55000 */
[----:B------:R-:W-:Y:S01]  /*93b0*/  FSETP.NE.FTZ.AND P0, PT, R6, RZ, PT ;  /* 0x000000ff0600720b */ /* 0x000fe20003f15000 */
[----:B------:R-:W1:Y:S08]  /*93c0*/  @P4 MUFU.RCP R0, R5 ;  /* 0x0000000500004308 */ /* 0x000e700000001000 */
[----:B------:R-:W2:Y:S04]  /*93d0*/  @P2 MUFU.RCP R3, R7 ;  /* 0x0000000700032308 */ /* 0x000ea80000001000 */
[----:B------:R-:W-:Y:S01]  /*93e0*/  @P0 MOV R8, 0x3f317218 ;  /* 0x3f31721800080802 */ /* 0x000fe20000000f00 */
[----:B-1----:R-:W-:-:S03]  /*93f0*/  FMUL.FTZ R112, R0, R112 ;  /* 0x0000007000707220 */ /* 0x002fc60000410000 */
[----:B------:R-:W1:Y:S01]  /*9400*/  @P3 MUFU.RCP R4, R9 ;  /* 0x0000000900043308 */ /* 0x000e620000001000 */
[C---:B------:R-:W-:Y:S02]  /*9410*/  FMUL.FTZ R45, R0.reuse, R113 ;  /* 0x00000071002d7220 */ /* 0x040fe40000410000 */
[C---:B------:R-:W-:Y:S02]  /*9420*/  FMUL.FTZ R120, R0.reuse, R120 ;  /* 0x0000007800787220 */ /* 0x040fe40000410000 */
[C---:B------:R-:W-:Y:S02]  /*9430*/  FMUL.FTZ R43, R0.reuse, R121 ;  /* 0x00000079002b7220 */ /* 0x040fe40000410000 */
[C---:B------:R-:W-:Y:S01]  /*9440*/  FMUL.FTZ R124, R0.reuse, R124 ;  /* 0x0000007c007c7220 */ /* 0x040fe20000410000 */
[----:B------:R-:W-:Y:S01]  /*9450*/  @P4 MUFU.LG2 R11, R5 ;  /* 0x00000005000b4308 */ /* 0x000fe20000000c00 */
[C---:B------:R-:W-:Y:S02]  /*9460*/  FMUL.FTZ R41, R0.reuse, R125 ;  /* 0x0000007d00297220 */ /* 0x040fe40000410000 */
[----:B------:R-:W-:-:S02]  /*9470*/  FMUL.FTZ R136, R0, R136 ;  /* 0x0000008800887220 */ /* 0x000fc40000410000 */
[C---:B------:R-:W-:Y:S02]  /*9480*/  FMUL.FTZ R38, R0.reuse, R137 ;  /* 0x0000008900267220 */ /* 0x040fe40000410000 */
[C---:B------:R-:W-:Y:S01]  /*9490*/  FMUL.FTZ R140, R0.reuse, R140 ;  /* 0x0000008c008c7220 */ /* 0x040fe20000410000 */
[----:B------:R-:W-:Y:S01]  /*94a0*/  @P3 MUFU.LG2 R9, R9 ;  /* 0x0000000900093308 */ /* 0x000fe20000000c00 */
[C---:B------:R-:W-:Y:S02]  /*94b0*/  FMUL.FTZ R35, R0.reuse, R141 ;  /* 0x0000008d00237220 */ /* 0x040fe40000410000 */
[C---:B------:R-:W-:Y:S02]  /*94c0*/  FMUL.FTZ R152, R0.reuse, R152 ;  /* 0x0000009800987220 */ /* 0x040fe40000410000 */
[C---:B------:R-:W-:Y:S02]  /*94d0*/  FMUL.FTZ R32, R0.reuse, R153 ;  /* 0x0000009900207220 */ /* 0x040fe40000410000 */
[C---:B------:R-:W-:Y:S01]  /*94e0*/  FMUL.FTZ R156, R0.reuse, R156 ;  /* 0x0000009c009c7220 */ /* 0x040fe20000410000 */
[----:B------:R-:W-:Y:S01]  /*94f0*/  @P2 MUFU.LG2 R7, R7 ;  /* 0x0000000700072308 */ /* 0x000fe20000000c00 */
        /* <DEDUP_REMOVED lines=10> */
[----:B------:R-:W-:Y:S01]  /*95a0*/  FMUL.FTZ R97, R0, R97 ;  /* 0x0000006100617220 */ /* 0x000fe20000410000 */
[----:B------:R-:W-:Y:S01]  /*95b0*/  MOV R0, RZ ;  /* 0x000000ff00007202 */ /* 0x000fe20000000f00 */
[C---:B--2---:R-:W-:Y:S02]  /*95c0*/  FMUL.FTZ R108, R3.reuse, R108 ;  /* 0x0000006c036c7220 */ /* 0x044fe40000410000 */
[----:B------:R-:W-:-:S02]  /*95d0*/  FMUL.FTZ R47, R3, R109 ;  /* 0x0000006d032f7220 */ /* 0x000fc40000410000 */
[C---:B------:R-:W-:Y:S01]  /*95e0*/  FMUL.FTZ R116, R3.reuse, R116 ;  /* 0x0000007403747220 */ /* 0x040fe20000410000 */
[----:B------:R-:W2:Y:S01]  /*95f0*/  @P0 MUFU.RCP R0, R6 ;  /* 0x0000000600000308 */ /* 0x000ea20000001000 */
[C---:B------:R-:W-:Y:S02]  /*9600*/  FMUL.FTZ R46, R3.reuse, R117 ;  /* 0x00000075032e7220 */ /* 0x040fe40000410000 */
[C---:B------:R-:W-:Y:S02]  /*9610*/  FMUL.FTZ R128, R3.reuse, R128 ;  /* 0x0000008003807220 */ /* 0x040fe40000410000 */
[C---:B------:R-:W-:Y:S02]  /*9620*/  FMUL.FTZ R39, R3.reuse, R129 ;  /* 0x0000008103277220 */ /* 0x040fe40000410000 */
[C---:B------:R-:W-:Y:S01]  /*9630*/  FMUL.FTZ R132, R3.reuse, R132 ;  /* 0x0000008403847220 */ /* 0x040fe20000410000 */
[----:B------:R-:W3:Y:S01]  /*9640*/  @P0 MUFU.LG2 R6, R6 ;  /* 0x0000000600060308 */ /* 0x000ee20000000c00 */
        /* <DEDUP_REMOVED lines=17> */
[----:B------:R-:W-:Y:S01]  /*9760*/  @P3 MOV R3, 0x3f317218 ;  /* 0x3f31721800033802 */ /* 0x000fe20000000f00 */
[C---:B-1----:R-:W-:Y:S02]  /*9770*/  FMUL.FTZ R114, R4.reuse, R114 ;  /* 0x0000007204727220 */ /* 0x042fe40000410000 */
        /* <DEDUP_REMOVED lines=24> */
[C---:B--2---:R-:W-:Y:S02]  /*9900*/  FMUL.FTZ R110, R0.reuse, R110 ;  /* 0x0000006e006e7220 */ /* 0x044fe40000410000 */
        /* <DEDUP_REMOVED lines=24> */
[----:B------:R-:W-:Y:S02]  /*9a90*/  @P3 FMUL.FTZ R5, R3, c[0x0][0x2d0] ;  /* 0x0000b40003053a20 */ /* 0x000fe40000410000 */
[----:B------:R-:W-:-:S02]  /*9aa0*/  @P4 FMUL.FTZ R10, R4, c[0x0][0x2d0] ;  /* 0x0000b400040a4a20 */ /* 0x000fc40000410000 */
[----:B------:R-:W-:Y:S02]  /*9ab0*/  @P2 FMUL.FTZ R3, R0, c[0x0][0x2d0] ;  /* 0x0000b40000032a20 */ /* 0x000fe40000410000 */
[----:B------:R-:W-:Y:S02]  /*9ac0*/  @P4 FMUL.FTZ R11, R11, 0.69314718246459960938 ;  /* 0x3f3172180b0b4820 */ /* 0x000fe40000410000 */
[----:B------:R-:W-:Y:S02]  /*9ad0*/  @P3 FMUL.FTZ R9, R9, 0.69314718246459960938 ;  /* 0x3f31721809093820 */ /* 0x000fe40000410000 */
[----:B------:R-:W-:Y:S02]  /*9ae0*/  @P2 FMUL.FTZ R7, R7, 0.69314718246459960938 ;  /* 0x3f31721807072820 */ /* 0x000fe40000410000 */
[----:B---3--:R-:W-:Y:S02]  /*9af0*/  @P0 FMUL.FTZ R4, R6, 0.69314718246459960938 ;  /* 0x3f31721806040820 */ /* 0x008fe40000410000 */
[----:B------:R-:W-:-:S02]  /*9b00*/  @P0 FMUL.FTZ R0, R8, c[0x0][0x2d0] ;  /* 0x0000b40008000a20 */ /* 0x000fc40000410000 */
[----:B------:R-:W-:Y:S02]  /*9b10*/  @P4 FFMA.FTZ R50, R10, R104, R11 ;  /* 0x000000680a324223 */ /* 0x000fe4000001000b */
[----:B------:R-:W-:Y:S02]  /*9b20*/  @P3 FFMA.FTZ R51, R5, R103, R9 ;  /* 0x0000006705333223 */ /* 0x000fe40000010009 */
[----:B------:R-:W-:Y:S02]  /*9b30*/  @P2 FFMA.FTZ R53, R3, R102, R7 ;  /* 0x0000006603352223 */ /* 0x000fe40000010007 */
[----:B------:R-:W-:Y:S02]  /*9b40*/  @P0 FFMA.FTZ R54, R0, R2, R4 ;  /* 0x0000000200360223 */ /* 0x000fe40000010004 */
.L_x_21:
[----:B------:R-:W-:Y:S05]  /*9b50*/  @P1 BRA `(.L_x_30) ;  /* 0x0000177000001947 */ /* 0x000fea0003800000 */
[----:B------:R-:W2:Y:S01]  /*9b60*/  LDL R57, [R1+0x30] ;  /* 0x0000300001397983 */ /* 0x000ea20000100800 */
[----:B------:R-:W-:Y:S02]  /*9b70*/  F2FP.PACK_AB R45, R45, R112 ;  /* 0x000000702d2d723e */ /* 0x000fe400000000ff */
[----:B------:R-:W-:Y:S01]  /*9b80*/  F2FP.PACK_AB R44, R44, R114 ;  /* 0x000000722c2c723e */ /* 0x000fe200000000ff */
[----:B------:R-:W1:Y:S01]  /*9b90*/  S2R R55, SR_TID.X ;  /* 0x0000000000377919 */ /* 0x000e620000002100 */
[----:B------:R-:W-:-:S02]  /*9ba0*/  F2FP.PACK_AB R43, R43, R120 ;  /* 0x000000782b2b723e */ /* 0x000fc400000000ff */
[----:B------:R-:W-:Y:S02]  /*9bb0*/  F2FP.PACK_AB R42, R42, R122 ;  /* 0x0000007a2a2a723e */ /* 0x000fe400000000ff */
[----:B------:R-:W-:Y:S02]  /*9bc0*/  F2FP.PACK_AB R47, R47, R108 ;  /* 0x0000006c2f2f723e */ /* 0x000fe400000000ff */
[----:B------:R-:W-:Y:S02]  /*9bd0*/  F2FP.PACK_AB R110, R111, R110 ;  /* 0x0000006e6f6e723e */ /* 0x000fe400000000ff */
[----:B------:R-:W-:Y:S02]  /*9be0*/  F2FP.PACK_AB R46, R46, R116 ;  /* 0x000000742e2e723e */ /* 0x000fe400000000ff */
[----:B------:R-:W-:Y:S02]  /*9bf0*/  F2FP.PACK_AB R118, R119, R118 ;  /* 0x000000767776723e */ /* 0x000fe400000000ff */
[----:B------:R-:W-:-:S02]  /*9c00*/  F2FP.PACK_AB R41, R41, R124 ;  /* 0x0000007c2929723e */ /* 0x000fc400000000ff */
[----:B------:R-:W-:Y:S02]  /*9c10*/  F2FP.PACK_AB R40, R40, R126 ;  /* 0x0000007e2828723e */ /* 0x000fe400000000ff */
[----:B------:R-:W-:Y:S02]  /*9c20*/  F2FP.PACK_AB R38, R38, R136 ;  /* 0x000000882626723e */ /* 0x000fe400000000ff */
[----:B------:R-:W-:Y:S02]  /*9c30*/  F2FP.PACK_AB R37, R37, R138 ;  /* 0x0000008a2525723e */ /* 0x000fe400000000ff */
[----:B------:R-:W-:Y:S02]  /*9c40*/  F2FP.PACK_AB R39, R39, R128 ;  /* 0x000000802727723e */ /* 0x000fe400000000ff */
[----:B------:R-:W-:Y:S02]  /*9c50*/  F2FP.PACK_AB R130, R131, R130 ;  /* 0x000000828382723e */ /* 0x000fe400000000ff */
[----:B-1----:R-:W-:-:S02]  /*9c60*/  SHF.R.S32.HI R56, RZ, 0x1f, R55 ;  /* 0x0000001fff387819 */ /* 0x002fc40000011437 */
[----:B------:R-:W-:Y:S02]  /*9c70*/  F2FP.PACK_AB R36, R36, R132 ;  /* 0x000000842424723e */ /* 0x000fe400000000ff */
[CC--:B------:R-:W-:Y:S02]  /*9c80*/  LEA.HI R3, R56.reuse, R55.reuse, RZ, 0x2 ;  /* 0x0000003738037211 */ /* 0x0c0fe400078f10ff */
[----:B------:R-:W-:Y:S02]  /*9c90*/  LEA.HI R48, R56, R55, RZ, 0x5 ;  /* 0x0000003738307211 */ /* 0x000fe400078f28ff */
[--C-:B------:R-:W-:Y:S02]  /*9ca0*/  SHF.R.S32.HI R52, RZ, 0x2, R3.reuse ;  /* 0x00000002ff347819 */ /* 0x100fe40000011403 */
[----:B------:R-:W-:Y:S02]  /*9cb0*/  SHF.R.S32.HI R0, RZ, 0x1f, R3 ;  /* 0x0000001fff007819 */ /* 0x000fe40000011403 */
[----:B------:R-:W-:-:S02]  /*9cc0*/  LOP3.LUT R3, R3, 0xfffffffc, RZ, 0xc0, !PT ;  /* 0xfffffffc03037812 */ /* 0x000fc400078ec0ff */
[----:B------:R-:W-:Y:S02]  /*9cd0*/  LEA.HI R0, R0, R52, RZ, 0x3 ;  /* 0x0000003400007211 */ /* 0x000fe400078f18ff */
[----:B------:R-:W-:Y:S01]  /*9ce0*/  SHF.R.S32.HI R49, RZ, 0x5, R48 ;  /* 0x00000005ff317819 */ /* 0x000fe20000011430 */
[----:B------:R-:W-:Y:S01]  /*9cf0*/  IMAD.IADD R29, R55, 0x1, -R3 ;  /* 0x00000001371d7824 */ /* 0x000fe200078e0a03 */
[----:B------:R-:W-:Y:S02]  /*9d00*/  LOP3.LUT R0, R0, 0xfffffff8, RZ, 0xc0, !PT ;  /* 0xfffffff800007812 */ /* 0x000fe400078ec0ff */
[----:B------:R-:W-:Y:S02]  /*9d10*/  F2FP.PACK_AB R134, R135, R134 ;  /* 0x000000868786723e */ /* 0x000fe400000000ff */
[----:B------:R-:W-:Y:S01]  /*9d20*/  F2FP.PACK_AB R35, R35, R140 ;  /* 0x0000008c2323723e */ /* 0x000fe200000000ff */
[----:B------:R-:W-:Y:S01]  /*9d30*/  IMAD.IADD R2, R52, 0x1, -R0 ;  /* 0x0000000134027824 */ /* 0x000fe200078e0a00 */
[----:B------:R-:W-:-:S02]  /*9d40*/  F2FP.PACK_AB R34, R34, R142 ;  /* 0x0000008e2222723e */ /* 0x000fc400000000ff */
[----:B------:R-:W-:Y:S02]  /*9d50*/  F2FP.PACK_AB R32, R32, R152 ;  /* 0x000000982020723e */ /* 0x000fe400000000ff */
[----:B------:R-:W-:Y:S02]  /*9d60*/  LEA.HI R0, R2, R2, RZ, 0x1 ;  /* 0x0000000202007211 */ /* 0x000fe400078f08ff */
[----:B------:R-:W-:Y:S02]  /*9d70*/  F2FP.PACK_AB R31, R31, R154 ;  /* 0x0000009a1f1f723e */ /* 0x000fe400000000ff */
[----:B------:R-:W-:Y:S02]  /*9d80*/  SHF.R.S32.HI R13, RZ, 0x1, R0 ;  /* 0x00000001ff0d7819 */ /* 0x000fe40000011400 */
[----:B------:R-:W-:Y:S02]  /*9d90*/  LOP3.LUT R0, R0, 0x3fffffe, RZ, 0xc0, !PT ;  /* 0x03fffffe00007812 */ /* 0x000fe400078ec0ff */
[C---:B------:R-:W-:Y:S01]  /*9da0*/  LOP3.LUT R3, R13.reuse, 0x1, RZ, 0xc0, !PT ;  /* 0x000000010d037812 */ /* 0x040fe200078ec0ff */
[C---:B------:R-:W-:Y:S01]  /*9db0*/  IMAD.SHL.U32 R4, R13.reuse, 0x40, RZ ;  /* 0x000000400d047824 */ /* 0x040fe200078e00ff */
[----:B------:R-:W-:Y:S01]  /*9dc0*/  LOP3.LUT P0, RZ, R13, 0x2, RZ, 0xc0, !PT ;  /* 0x000000020dff7812 */ /* 0x000fe2000780c0ff */
[----:B------:R-:W-:Y:S01]  /*9dd0*/  IMAD.IADD R2, R2, 0x1, -R0 ;  /* 0x0000000102027824 */ /* 0x000fe200078e0a00 */
[----:B------:R-:W-:Y:S01]  /*9de0*/  ISETP.NE.U32.AND P1, PT, R3, 0x1, PT ;  /* 0x000000010300780c */ /* 0x000fe20003f25070 */
[----:B------:R-:W-:Y:S01]  /*9df0*/  IMAD R0, R49, 0x100, R29 ;  /* 0x0000010031007824 */ /* 0x000fe200078e021d */
[----:B------:R-:W-:-:S02]  /*9e00*/  LOP3.LUT R4, R4, 0xc0, RZ, 0xc0, !PT ;  /* 0x000000c004047812 */ /* 0x000fc400078ec0ff */
[----:B------:R-:W-:Y:S01]  /*9e10*/  F2FP.PACK_AB R33, R33, R144 ;  /* 0x000000902121723e */ /* 0x000fe200000000ff */
[----:B------:R-:W-:Y:S01]  /*9e20*/  IMAD R0, R2, 0x10, R0 ;  /* 0x0000001002007824 */ /* 0x000fe200078e0200 */
[----:B------:R-:W-:Y:S01]  /*9e30*/  LEA.HI R2, R4, R4, RZ, 0x1d ;  /* 0x0000000404027211 */ /* 0x000fe200078fe8ff */
[----:B------:R-:W-:Y:S01]  /*9e40*/  IMAD.MOV.U32 R4, RZ, RZ, 0x20 ;  /* 0x00000020ff047424 */ /* 0x000fe200078e00ff */
[----:B------:R-:W-:Y:S02]  /*9e50*/  F2FP.PACK_AB R146, R147, R146 ;  /* 0x000000929392723e */ /* 0x000fe400000000ff */
[----:B------:R-:W-:Y:S01]  /*9e60*/  F2FP.PACK_AB R30, R30, R148 ;  /* 0x000000941e1e723e */ /* 0x000fe200000000ff */
[----:B------:R-:W-:Y:S01]  /*9e70*/  IMAD.U32 R0, R0, 0x2, R2 ;  /* 0x0000000200007824 */ /* 0x000fe200078e0002 */
[----:B------:R-:W-:Y:S02]  /*9e80*/  SEL R4, R4, 0xffffffe0, !P0 ;  /* 0xffffffe004047807 */ /* 0x000fe40004000000 */
[----:B------:R-:W-:Y:S01]  /*9e90*/  F2FP.PACK_AB R150, R151, R150 ;  /* 0x000000969796723e */ /* 0x000fe200000000ff */
[----:B------:R-:W-:Y:S01]  /*9ea0*/  IMAD.SHL.U32 R0, R0, 0x2, RZ ;  /* 0x0000000200007824 */ /* 0x000fe200078e00ff */
[----:B------:R-:W-:Y:S01]  /*9eb0*/  BAR.SYNC.DEFER_BLOCKING 0x1, 0x80 ;  /* 0x0042000000007b1d */ /* 0x000fe20000010000 */
[----:B------:R-:W-:-:S02]  /*9ec0*/  F2FP.PACK_AB R28, R157, R156 ;  /* 0x0000009c9d1c723e */ /* 0x000fc400000000ff */
[----:B------:R-:W-:Y:S02]  /*9ed0*/  F2FP.PACK_AB R27, R27, R158 ;  /* 0x0000009e1b1b723e */ /* 0x000fe400000000ff */
[C---:B------:R-:W-:Y:S02]  /*9ee0*/  IADD3 R3, R0.reuse, 0x80, RZ ;  /* 0x0000008000037810 */ /* 0x040fe40007ffe0ff */
[C---:B------:R-:W-:Y:S02]  /*9ef0*/  IADD3 R2, R0.reuse, 0x70, RZ ;  /* 0x0000007000027810 */ /* 0x040fe40007ffe0ff */
[----:B------:R-:W-:Y:S01]  /*9f00*/  @P1 IADD3 R2, R3, 0x10, RZ ;  /* 0x0000001003021810 */ /* 0x000fe20007ffe0ff */
[----:B------:R-:W-:Y:S01]  /*9f10*/  IMAD.IADD R3, R0, 0x1, R4 ;  /* 0x0000000100037824 */ /* 0x000fe200078e0204 */
[----:B------:R-:W-:Y:S02]  /*9f20*/  F2FP.PACK_AB R25, R25, R168 ;  /* 0x000000a81919723e */ /* 0x000fe400000000ff */
[----:B------:R-:W-:Y:S01]  /*9f30*/  F2FP.PACK_AB R24, R24, R170 ;  /* 0x000000aa1818723e */ /* 0x000fe200000000ff */
[----:B------:R-:W-:Y:S01]  /*9f40*/  IMAD.IADD R4, R4, 0x1, R2 ;  /* 0x0000000104047824 */ /* 0x000fe200078e0202 */
[----:B------:R-:W-:-:S02]  /*9f50*/  F2FP.PACK_AB R26, R26, R160 ;  /* 0x000000a01a1a723e */ /* 0x000fc400000000ff */
[----:B------:R-:W-:Y:S02]  /*9f60*/  F2FP.PACK_AB R162, R163, R162 ;  /* 0x000000a2a3a2723e */ /* 0x000fe400000000ff */
[----:B------:R-:W-:Y:S02]  /*9f70*/  F2FP.PACK_AB R23, R23, R164 ;  /* 0x000000a41717723e */ /* 0x000fe400000000ff */
        /* <DEDUP_REMOVED lines=8> */
[----:B------:R-:W-:Y:S01]  /*a000*/  STS [R2], R43 ;  /* 0x0000002b02007388 */ /* 0x000fe20000000800 */
        /* <DEDUP_REMOVED lines=16> */
[----:B------:R-:W-:Y:S01]  /*a110*/  ISETP.NE.U32.AND P1, PT, RZ, c[0x0][0x500], PT ;  /* 0x00014000ff007a0c */ /* 0x000fe20003f25070 */
[----:B------:R-:W-:Y:S01]  /*a120*/  STS [R3+0x80], R41 ;  /* 0x0000802903007388 */ /* 0x000fe20000000800 */
[----:B------:R-:W-:Y:S02]  /*a130*/  ISETP.NE.U32.AND P0, PT, RZ, c[0x0][0x508], PT ;  /* 0x00014200ff007a0c */ /* 0x000fe40003f05070 */
[----:B------:R-:W-:Y:S01]  /*a140*/  ISETP.NE.AND.EX P1, PT, RZ, c[0x0][0x504], PT, P1 ;  /* 0x00014100ff007a0c */ /* 0x000fe20003f25310 */
[----:B------:R-:W-:Y:S01]  /*a150*/  STS [R3+0x280], R40 ;  /* 0x0002802803007388 */ /* 0x000fe20000000800 */
[----:B------:R-:W-:-:S03]  /*a160*/  ISETP.NE.AND.EX P0, PT, RZ, c[0x0][0x50c], PT, P0 ;  /* 0x00014300ff007a0c */ /* 0x000fc60003f05300 */
[----:B------:R-:W-:Y:S04]  /*a170*/  STS [R4], R38 ;  /* 0x0000002604007388 */ /* 0x000fe80000000800 */
        /* <DEDUP_REMOVED lines=33> */
[----:B------:R2:W-:Y:S04]  /*a390*/  STS [R3+0x5080], R7 ;  /* 0x0050800703007388 */ /* 0x0005e80000000800 */
[----:B------:R3:W-:Y:S01]  /*a3a0*/  STS [R3+0x5280], R12 ;  /* 0x0052800c03007388 */ /* 0x0007e20000000800 */
[----:B-1----:R-:W-:-:S03]  /*a3b0*/  IMAD.MOV.U32 R2, RZ, RZ, 0x4 ;  /* 0x00000004ff027424 */ /* 0x002fc600078e00ff */
[----:B------:R1:W-:Y:S04]  /*a3c0*/  STS [R4+0x5000], R11 ;  /* 0x0050000b04007388 */ /* 0x0003e80000000800 */
[----:B------:R1:W-:Y:S01]  /*a3d0*/  STS [R4+0x5200], R10 ;  /* 0x0052000a04007388 */ /* 0x0003e20000000800 */
[----:B--2---:R-:W-:-:S03]  /*a3e0*/  IMAD.WIDE R6, R57, R2, c[0x0][0x500] ;  /* 0x0001400039067625 */ /* 0x004fc600078e0202 */
[----:B------:R-:W-:Y:S06]  /*a3f0*/  BAR.SYNC.DEFER_BLOCKING 0x1, 0x80 ;  /* 0x0042000000007b1d */ /* 0x000fec0000010000 */
[----:B------:R-:W2:Y:S01]  /*a400*/  @P1 LDG.E R0, [R6.64] ;  /* 0x0000000406001981 */ /* 0x000ea2000c1e1900 */
[----:B------:R-:W-:Y:S02]  /*a410*/  IMAD.MOV.U32 R24, RZ, RZ, c[0x0][0x388] ;  /* 0x0000e200ff187624 */ /* 0x000fe400078e00ff */
[----:B---3--:R-:W-:-:S05]  /*a420*/  @P0 IMAD.WIDE R2, R57, R2, c[0x0][0x508] ;  /* 0x0001420039020625 */ /* 0x008fca00078e0202 */
[----:B------:R3:W5:Y:S02]  /*a430*/  @P0 LDG.E R24, [R2.64] ;  /* 0x0000000402180981 */ /* 0x000764000c1e1900 */
[----:B---3--:R-:W-:Y:S02]  /*a440*/  CS2R R2, SRZ ;  /* 0x0000000000027805 */ /* 0x008fe4000001ff00 */
[--C-:B--2---:R-:W-:Y:S01]  /*a450*/  @P1 SHF.R.S32.HI R3, RZ, 0x1f, R0.reuse ;  /* 0x0000001fff031819 */ /* 0x104fe20000011400 */
[----:B------:R-:W-:Y:S01]  /*a460*/  @P1 IMAD.MOV.U32 R2, RZ, RZ, R0 ;  /* 0x000000ffff021224 */ /* 0x000fe200078e0000 */
[----:B------:R-:W-:Y:S05]  /*a470*/  @P0 BRA `(.L_x_31) ;  /* 0x0000004000000947 */ /* 0x000fea0003800000 */
[----:B-1----:R-:W-:Y:S05]  /*a480*/  @!P1 BRA `(.L_x_31) ;  /* 0x0000003000009947 */ /* 0x002fea0003800000 */
[----:B------:R-:W2:Y:S04]  /*a490*/  LDG.E R4, [R6.64] ;  /* 0x0000000406047981 */ /* 0x000ea8000c1e1900 */
[----:B------:R-:W2:Y:S02]  /*a4a0*/  LDG.E R0, [R6.64+0x4] ;  /* 0x0000040406007981 */ /* 0x000ea4000c1e1900 */
[----:B--2--5:R-:W-:-:S02]  /*a4b0*/  IADD3 R24, -R4, R0, RZ ;  /* 0x0000000004187210 */ /* 0x024fc40007ffe1ff */
.L_x_31:
[----:B-1----:R-:W-:Y:S01]  /*a4c0*/  LOP3.LUT R6, R48, 0xffffffe0, RZ, 0xc0, !PT ;  /* 0xffffffe030067812 */ /* 0x002fe200078ec0ff */
[----:B------:R-:W1:Y:S01]  /*a4d0*/  S2R R21, SR_CTAID.X ;  /* 0x0000000000157919 */ /* 0x000e620000002500 */
[----:B------:R-:W-:Y:S01]  /*a4e0*/  SHF.R.S32.HI R4, RZ, 0x1f, R49 ;  /* 0x0000001fff047819 */ /* 0x000fe20000011431 */
[----:B------:R-:W-:Y:S01]  /*a4f0*/  IMAD.MOV.U32 R13, RZ, RZ, c[0x0][0x4e8] ;  /* 0x00013a00ff0d7624 */ /* 0x000fe200078e00ff */
[----:B------:R-:W-:Y:S01]  /*a500*/  LEA.HI R0, R29, R29, RZ, 0x1 ;  /* 0x0000001d1d007211 */ /* 0x000fe200078f08ff */
[----:B------:R-:W-:Y:S01]  /*a510*/  IMAD.IADD R6, R55, 0x1, -R6 ;  /* 0x0000000137067824 */ /* 0x000fe200078e0a06 */
[----:B------:R-:W2:Y:S01]  /*a520*/  S2R R17, SR_CTAID.Y ;  /* 0x0000000000117919 */ /* 0x000ea20000002600 */
[----:B------:R-:W-:Y:S01]  /*a530*/  LEA.HI R4, R4, R49, RZ, 0x2 ;  /* 0x0000003104047211 */ /* 0x000fe200078f10ff */
[----:B------:R-:W-:Y:S01]  /*a540*/  IMAD R11, R3, c[0x0][0x3a0], RZ ;  /* 0x0000e800030b7a24 */ /* 0x000fe200078e02ff */
[C---:B------:R-:W-:Y:S01]  /*a550*/  LOP3.LUT R7, R0.reuse, 0x1ffffffe, RZ, 0xc0, !PT ;  /* 0x1ffffffe00077812 */ /* 0x040fe200078ec0ff */
[----:B------:R-:W-:Y:S01]  /*a560*/  IMAD.SHL.U32 R5, R0, 0x20, RZ ;  /* 0x0000002000057824 */ /* 0x000fe200078e00ff */
[----:B------:R-:W-:Y:S01]  /*a570*/  SHF.R.S32.HI R10, RZ, 0x1f, R6 ;  /* 0x0000001fff0a7819 */ /* 0x000fe20000011406 */
[----:B------:R-:W-:Y:S01]  /*a580*/  IMAD.WIDE.U32 R8, R2, c[0x0][0x3a0], RZ ;  /* 0x0000e80002087a25 */ /* 0x000fe200078e00ff */
[----:B------:R-:W-:Y:S01]  /*a590*/  LOP3.LUT R4, R4, 0xffffffc, RZ, 0xc0, !PT ;  /* 0x0ffffffc04047812 */ /* 0x000fe200078ec0ff */
[----:B------:R-:W-:Y:S01]  /*a5a0*/  BSSY B0, `(.L_x_32) ;  /* 0x000008a000007945 */ /* 0x000fe20003800000 */
[----:B------:R-:W-:Y:S01]  /*a5b0*/  LEA.HI R0, R10, R6, RZ, 0x2 ;  /* 0x000000060a007211 */ /* 0x000fe200078f10ff */
[----:B-----5:R-:W-:Y:S01]  /*a5c0*/  IMAD R24, R24, c[0x0][0x4e8], RZ ;  /* 0x00013a0018187a24 */ /* 0x020fe200078e02ff */
[----:B------:R-:W-:-:S02]  /*a5d0*/  IADD3 R10, R29, -R7, RZ ;  /* 0x800000071d0a7210 */ /* 0x000fc40007ffe0ff */
[----:B------:R-:W-:Y:S01]  /*a5e0*/  LOP3.LUT R7, R5, 0xffffffc0, RZ, 0xc0, !PT ;  /* 0xffffffc005077812 */ /* 0x000fe200078ec0ff */
[----:B------:R-:W-:Y:S01]  /*a5f0*/  IMAD.IADD R5, R49, 0x1, -R4 ;  /* 0x0000000131057824 */ /* 0x000fe200078e0a04 */
[----:B------:R-:W-:Y:S01]  /*a600*/  SHF.R.S32.HI R0, RZ, 0x2, R0 ;  /* 0x00000002ff007819 */ /* 0x000fe20000011400 */
[----:B------:R-:W-:Y:S01]  /*a610*/  IMAD R4, R2, c[0x0][0x3a4], R11 ;  /* 0x0000e90002047a24 */ /* 0x000fe200078e020b */
[----:B------:R-:W-:Y:S01]  /*a620*/  LEA.HI R12, R52, R52, RZ, 0x1 ;  /* 0x00000034340c7211 */ /* 0x000fe200078f08ff */
[----:B------:R-:W-:Y:S01]  /*a630*/  IMAD R7, R10, 0x8, R7 ;  /* 0x000000080a077824 */ /* 0x000fe200078e0207 */
[----:B------:R-:W-:Y:S02]  /*a640*/  ISETP.NE.AND P2, PT, R13, 0x1, PT ;  /* 0x000000010d00780c */ /* 0x000fe40003f45270 */
[----:B------:R-:W-:Y:S01]  /*a650*/  LEA R16, R5, R0, 0x4 ;  /* 0x0000000005107211 */ /* 0x000fe200078e20ff */
[----:B------:R-:W-:Y:S01]  /*a660*/  IMAD.IADD R5, R9, 0x1, R4 ;  /* 0x0000000109057824 */ /* 0x000fe200078e0204 */
[----:B------:R-:W-:Y:S01]  /*a670*/  LOP3.LUT R0, R12, 0x3fffffe, RZ, 0xc0, !PT ;  /* 0x03fffffe0c007812 */ /* 0x000fe200078ec0ff */
[----:B--2---:R-:W-:Y:S01]  /*a680*/  IMAD.WIDE.U32 R12, R17, c[0x0][0x490], R2 ;  /* 0x00012400110c7a25 */ /* 0x004fe200078e0002 */
[----:B------:R-:W-:-:S02]  /*a690*/  LOP3.LUT P0, RZ, R6, 0x3, RZ, 0xc0, !PT ;  /* 0x0000000306ff7812 */ /* 0x000fc4000780c0ff */
[----:B------:R-:W-:Y:S01]  /*a6a0*/  IADD3 R6, R16, R7, RZ ;  /* 0x0000000710067210 */ /* 0x000fe20007ffe0ff */
[----:B------:R-:W-:Y:S01]  /*a6b0*/  IMAD.IADD R0, R52, 0x1, -R0 ;  /* 0x0000000134007824 */ /* 0x000fe200078e0a00 */
[----:B------:R-:W-:Y:S01]  /*a6c0*/  SHF.R.S32.HI R7, RZ, 0x1f, R17 ;  /* 0x0000001fff077819 */ /* 0x000fe20000011411 */
[----:B------:R-:W-:Y:S01]  /*a6d0*/  IMAD.MOV.U32 R4, RZ, RZ, R8 ;  /* 0x000000ffff047224 */ /* 0x000fe200078e0008 */
[----:B-1----:R-:W-:Y:S01]  /*a6e0*/  LEA R6, R21, R6, 0x7 ;  /* 0x0000000615067211 */ /* 0x002fe200078e38ff */
[----:B------:R-:W-:Y:S01]  /*a6f0*/  IMAD R20, R49, 0x8, R0 ;  /* 0x0000000831147824 */ /* 0x000fe200078e0200 */
[----:B------:R-:W-:Y:S01]  /*a700*/  SEL R10, R57, RZ, !P1 ;  /* 0x000000ff390a7207 */ /* 0x000fe20004800000 */
[----:B------:R-:W-:Y:S01]  /*a710*/  IMAD R2, R7, c[0x0][0x490], RZ ;  /* 0x0001240007027a24 */ /* 0x000fe200078e02ff */
[----:B------:R-:W-:Y:S01]  /*a720*/  LEA.HI R15, R56, R55, RZ, 0x3 ;  /* 0x00000037380f7211 */ /* 0x000fe200078f18ff */
[----:B------:R-:W-:-:S04]  /*a730*/  @P2 IMAD.HI.U32 R0, R6, c[0x0][0x4ec], RZ ;  /* 0x00013b0006002a27 */ /* 0x000fc800078e00ff */
[----:B------:R-:W-:Y:S01]  /*a740*/  IMAD.MOV.U32 R8, RZ, RZ, R6 ;  /* 0x000000ffff087224 */ /* 0x000fe200078e0006 */
[----:B------:R-:W-:Y:S01]  /*a750*/  @P2 SHF.R.U32.HI R8, RZ, c[0x0][0x4f0], R0 ;  /* 0x00013c00ff082a19 */ /* 0x000fe20000011600 */
[----:B------:R-:W-:Y:S01]  /*a760*/  IMAD R2, R17, c[0x0][0x494], R2 ;  /* 0x0001250011027a24 */ /* 0x000fe200078e0202 */
[----:B------:R-:W-:Y:S01]  /*a770*/  SHF.R.S32.HI R0, RZ, 0x1f, R57 ;  /* 0x0000001fff007819 */ /* 0x000fe20000011439 */
[----:B------:R-:W-:Y:S02]  /*a780*/  IMAD R14, R7, c[0x0][0x3e8], RZ ;  /* 0x0000fa00070e7a24 */ /* 0x000fe400078e02ff */
[----:B------:R-:W-:Y:S01]  /*a790*/  IMAD R9, R29, 0x20, R52 ;  /* 0x000000201d097824 */ /* 0x000fe200078e0234 */
[----:B------:R-:W-:Y:S01]  /*a7a0*/  IADD3 R3, R13, R2, RZ ;  /* 0x000000020d037210 */ /* 0x000fe20007ffe0ff */
[----:B------:R-:W-:Y:S01]  /*a7b0*/  IMAD.MOV R7, RZ, RZ, -R8 ;  /* 0x000000ffff077224 */ /* 0x000fe200078e0a08 */
[----:B------:R-:W-:Y:S01]  /*a7c0*/  SEL R0, R0, RZ, !P1 ;  /* 0x000000ff00007207 */ /* 0x000fe20004800000 */
[C---:B------:R-:W-:Y:S01]  /*a7d0*/  IMAD R14, R17.reuse, c[0x0][0x3ec], R14 ;  /* 0x0000fb00110e7a24 */ /* 0x040fe200078e020e */
[----:B------:R-:W-:Y:S01]  /*a7e0*/  MOV R2, R12 ;  /* 0x0000000c00027202 */ /* 0x000fe20000000f00 */
[----:B------:R-:W-:-:S04]  /*a7f0*/  IMAD.WIDE.U32 R4, R17, c[0x0][0x3e8], R4 ;  /* 0x0000fa0011047a25 */ /* 0x000fc800078e0004 */
[----:B------:R-:W-:Y:S02]  /*a800*/  IMAD R13, R21, 0x80, R9 ;  /* 0x00000080150d7824 */ /* 0x000fe400078e0209 */
[----:B------:R-:W-:Y:S02]  /*a810*/  IMAD R11, R7, c[0x0][0x4e8], R6 ;  /* 0x00013a00070b7a24 */ /* 0x000fe400078e0206 */
[----:B------:R-:W-:Y:S02]  /*a820*/  IMAD R9, R0, c[0x0][0x498], RZ ;  /* 0x0001260000097a24 */ /* 0x000fe400078e02ff */
[----:B------:R-:W-:-:S04]  /*a830*/  IMAD.WIDE.U32 R6, R10, c[0x0][0x498], R2 ;  /* 0x000126000a067a25 */ /* 0x000fc800078e0002 */
[----:B------:R-:W-:Y:S01]  /*a840*/  IMAD.IADD R3, R5, 0x1, R14 ;  /* 0x0000000105037824 */ /* 0x000fe200078e020e */
[----:B------:R-:W-:Y:S01]  /*a850*/  SHF.R.S32.HI R5, RZ, 0x1f, R8 ;  /* 0x0000001fff057819 */ /* 0x000fe20000011408 */
[----:B------:R-:W-:Y:S01]  /*a860*/  IMAD R9, R10, c[0x0][0x49c], R9 ;  /* 0x000127000a097a24 */ /* 0x000fe200078e0209 */
[----:B------:R-:W-:Y:S01]  /*a870*/  IADD3 R8, P1, R8, R6, RZ ;  /* 0x0000000608087210 */ /* 0x000fe20007f3e0ff */
[----:B------:R-:W-:-:S03]  /*a880*/  @P2 IMAD.HI.U32 R2, R13, c[0x0][0x4ec], RZ ;  /* 0x00013b000d022a27 */ /* 0x000fc600078e00ff */
[----:B------:R-:W-:Y:S01]  /*a890*/  IADD3.X R9, R5, R7, R9, P1, !PT ;  /* 0x0000000705097210 */ /* 0x000fe20000ffe409 */
[----:B------:R-:W-:Y:S01]  /*a8a0*/  IMAD.MOV.U32 R18, RZ, RZ, R13 ;  /* 0x000000ffff127224 */ /* 0x000fe200078e000d */
[----:B------:R-:W-:Y:S01]  /*a8b0*/  SHF.R.S32.HI R7, RZ, 0x1f, R11 ;  /* 0x0000001fff077819 */ /* 0x000fe2000001140b */
[----:B------:R-:W-:Y:S01]  /*a8c0*/  IMAD R0, R0, c[0x0][0x3f0], RZ ;  /* 0x0000fc0000007a24 */ /* 0x000fe200078e02ff */
[----:B------:R-:W-:Y:S01]  /*a8d0*/  @P2 SHF.R.U32.HI R18, RZ, c[0x0][0x4f0], R2 ;  /* 0x00013c00ff122a19 */ /* 0x000fe20000011602 */
[----:B------:R-:W-:Y:S01]  /*a8e0*/  IMAD.SHL.U32 R12, R15, 0x8, RZ ;  /* 0x000000080f0c7824 */ /* 0x000fe200078e00ff */
[----:B------:R-:W-:Y:S01]  /*a8f0*/  MOV R2, R4 ;  /* 0x0000000400027202 */ /* 0x000fe20000000f00 */
[----:B------:R-:W-:Y:S02]  /*a900*/  IMAD R7, R7, c[0x0][0x488], RZ ;  /* 0x0001220007077a24 */ /* 0x000fe400078e02ff */
[----:B------:R-:W-:Y:S01]  /*a910*/  IMAD R14, R10, c[0x0][0x3f4], R0 ;  /* 0x0000fd000a0e7a24 */ /* 0x000fe200078e0200 */
[----:B------:R-:W-:Y:S01]  /*a920*/  LOP3.LUT R0, R12, 0xc0, RZ, 0xc0, !PT ;  /* 0x000000c00c007812 */ /* 0x000fe200078ec0ff */
[----:B------:R-:W-:-:S02]  /*a930*/  IMAD.SHL.U32 R6, R29, 0x8, RZ ;  /* 0x000000081d067824 */ /* 0x000fc400078e00ff */
[----:B------:R-:W-:Y:S01]  /*a940*/  IMAD.WIDE.U32 R4, R10, c[0x0][0x3f0], R2 ;  /* 0x0000fc000a047a25 */ /* 0x000fe200078e0002 */
[----:B------:R-:W-:-:S03]  /*a950*/  SHF.R.U32.HI R10, RZ, 0x3, R0 ;  /* 0x00000003ff0a7819 */ /* 0x000fc60000011600 */
[C---:B------:R-:W-:Y:S01]  /*a960*/  IMAD.WIDE.U32 R2, R11.reuse, c[0x0][0x488], R8 ;  /* 0x000122000b027a25 */ /* 0x040fe200078e0008 */
[----:B------:R-:W-:Y:S02]  /*a970*/  LOP3.LUT R9, R0, 0x18, R6, 0xf8, !PT ;  /* 0x0000001800097812 */ /* 0x000fe400078ef806 */
[----:B------:R-:W-:Y:S01]  /*a980*/  IADD3 R0, -R18, RZ, RZ ;  /* 0x000000ff12007210 */ /* 0x000fe20007ffe1ff */
[----:B------:R-:W-:Y:S01]  /*a990*/  IMAD R8, R11, c[0x0][0x48c], R7 ;  /* 0x000123000b087a24 */ /* 0x000fe200078e0207 */
[----:B------:R-:W-:Y:S01]  /*a9a0*/  LEA R7, P1, R2, c[0x0][0x450], 0x2 ;  /* 0x0001140002077a11 */ /* 0x000fe200078210ff */
[----:B------:R-:W-:Y:S01]  /*a9b0*/  IMAD.IADD R5, R5, 0x1, R14 ;  /* 0x0000000105057824 */ /* 0x000fe200078e020e */
[----:B------:R-:W-:Y:S01]  /*a9c0*/  LOP3.LUT R19, R9, R10, RZ, 0x3c, !PT ;  /* 0x0000000a09137212 */ /* 0x000fe200078e3cff */
[----:B------:R-:W-:Y:S01]  /*a9d0*/  IMAD.IADD R3, R3, 0x1, R8 ;  /* 0x0000000103037824 */ /* 0x000fe200078e0208 */
[----:B------:R-:W-:Y:S01]  /*a9e0*/  SHF.R.S32.HI R8, RZ, 0x1f, R18 ;  /* 0x0000001fff087819 */ /* 0x000fe20000011412 */
[----:B------:R-:W-:Y:S01]  /*a9f0*/  IMAD R9, R0, c[0x0][0x4e8], R13 ;  /* 0x00013a0000097a24 */ /* 0x000fe200078e020d */
[----:B------:R-:W-:Y:S02]  /*aa00*/  SHFL.IDX PT, R14, R7, RZ, 0x1c1f ;  /* 0x001c1fff070e7589 */ /* 0x000fe400000e0000 */
[----:B------:R-:W-:Y:S01]  /*aa10*/  LEA.HI.X R0, R2, c[0x0][0x454], R3, 0x2, P1 ;  /* 0x0001150002007a11 */ /* 0x000fe200008f1403 */
[----:B------:R-:W-:Y:S01]  /*aa20*/  IMAD R2, R8, c[0x0][0x3e0], RZ ;  /* 0x0000f80008027a24 */ /* 0x000fe200078e02ff */
[----:B------:R-:W-:Y:S01]  /*aa30*/  SHFL.IDX PT, R12, R7, 0x1, 0x1c1f ;  /* 0x003c1f00070c7f89 */ /* 0x000fe200000e0000 */
[----:B------:R-:W-:-:S03]  /*aa40*/  LEA R8, R21, R16, 0x7 ;  /* 0x0000001015087211 */ /* 0x000fc600078e38ff */
[----:B------:R-:W1:Y:S01]  /*aa50*/  SHFL.IDX PT, R15, R0, RZ, 0x1c1f ;  /* 0x001c1fff000f7589 */ /* 0x000e6200000e0000 */
[----:B------:R-:W-:-:S03]  /*aa60*/  ISETP.GE.OR P3, PT, R8, R24, P0 ;  /* 0x000000180800720c */ /* 0x000fc60000766670 */
[----:B------:R-:W2:Y:S04]  /*aa70*/  SHFL.IDX PT, R13, R0, 0x1, 0x1c1f ;  /* 0x003c1f00000d7f89 */ /* 0x000ea800000e0000 */
[----:B------:R-:W-:Y:S04]  /*aa80*/  SHFL.IDX PT, R16, R7, 0x2, 0x1c1f ;  /* 0x005c1f0007107f89 */ /* 0x000fe800000e0000 */
[----:B------:R-:W3:Y:S04]  /*aa90*/  SHFL.IDX PT, R17, R0, 0x2, 0x1c1f ;  /* 0x005c1f0000117f89 */ /* 0x000ee800000e0000 */
[----:B------:R4:W-:Y:S04]  /*aaa0*/  SHFL.IDX PT, R10, R7, 0x3, 0x1c1f ;  /* 0x007c1f00070a7f89 */ /* 0x0009e800000e0000 */
[----:B------:R2:W2:Y:S04]  /*aab0*/  SHFL.IDX PT, R11, R0, 0x3, 0x1c1f ;  /* 0x007c1f00000b7f89 */ /* 0x0004a800000e0000 */
[----:B-1----:R-:W-:Y:S01]  /*aac0*/  @!P3 ST.E [R14.64], R50 ;  /* 0x000000320e00b985 */ /* 0x002fe2000c101904 */
[----:B----4-:R-:W-:-:S02]  /*aad0*/  IMAD R7, R18, c[0x0][0x3e4], R2 ;  /* 0x0000f90012077a24 */ /* 0x010fc400078e0202 */
[----:B------:R-:W-:Y:S01]  /*aae0*/  IMAD.WIDE.U32 R2, R18, c[0x0][0x3e0], R4 ;  /* 0x0000f80012027a25 */ /* 0x000fe200078e0004 */
[C---:B------:R-:W-:Y:S02]  /*aaf0*/  IADD3 R5, R8.reuse, 0x40, RZ ;  /* 0x0000004008057810 */ /* 0x040fe40007ffe0ff */
[C---:B--2---:R-:W-:Y:S01]  /*ab00*/  IADD3 R0, R8.reuse, 0x8, RZ ;  /* 0x0000000808007810 */ /* 0x044fe20007ffe0ff */
[----:B------:R-:W-:Y:S01]  /*ab10*/  IMAD.IADD R3, R3, 0x1, R7 ;  /* 0x0000000103037824 */ /* 0x000fe200078e0207 */
[----:B------:R-:W-:Y:S02]  /*ab20*/  IADD3 R8, R8, 0x48, RZ ;  /* 0x0000004808087810 */ /* 0x000fe40007ffe0ff */
[-C--:B------:R-:W-:Y:S01]  /*ab30*/  ISETP.GE.OR P2, PT, R0, R24.reuse, P0 ;  /* 0x000000180000720c */ /* 0x080fe20000746670 */
[----:B------:R-:W-:Y:S01]  /*ab40*/  IMAD.WIDE.U32 R2, R9, c[0x0][0x3d8], R2 ;  /* 0x0000f60009027a25 */ /* 0x000fe200078e0002 */
[----:B------:R-:W-:Y:S02]  /*ab50*/  SHF.R.S32.HI R4, RZ, 0x1f, R9 ;  /* 0x0000001fff047819 */ /* 0x000fe40000011409 */
[-C--:B------:R-:W-:Y:S01]  /*ab60*/  ISETP.GE.OR P1, PT, R5, R24.reuse, P0 ;  /* 0x000000180500720c */ /* 0x080fe20000726670 */
[----:B------:R-:W-:Y:S01]  /*ab70*/  IMAD.U32 R5, R20, 0x20, R19 ;  /* 0x0000002014057824 */ /* 0x000fe200078e0013 */
[----:B------:R-:W-:Y:S01]  /*ab80*/  ISETP.GE.OR P0, PT, R8, R24, P0 ;  /* 0x000000180800720c */ /* 0x000fe20000706670 */
[----:B------:R-:W-:-:S04]  /*ab90*/  IMAD R0, R4, c[0x0][0x3d8], RZ ;  /* 0x0000f60004007a24 */ /* 0x000fc800078e02ff */
[----:B------:R-:W-:Y:S01]  /*aba0*/  IMAD R4, R9, c[0x0][0x3dc], R0 ;  /* 0x0000f70009047a24 */ /* 0x000fe200078e0200 */
[----:B------:R-:W-:Y:S01]  /*abb0*/  SHF.L.U32 R0, R5, 0x1, RZ ;  /* 0x0000000105007819 */ /* 0x000fe200000006ff */
[----:B------:R-:W-:Y:S02]  /*abc0*/  @!P2 ST.E [R12.64], R51 ;  /* 0x000000330c00a985 */ /* 0x000fe4000c101904 */
[----:B------:R-:W-:Y:S02]  /*abd0*/  IMAD.IADD R3, R3, 0x1, R4 ;  /* 0x0000000103037824 */ /* 0x000fe400078e0204 */
[----:B---3--:R-:W-:Y:S04]  /*abe0*/  @!P1 ST.E [R16.64], R53 ;  /* 0x0000003510009985 */ /* 0x008fe8000c101904 */
[----:B------:R1:W-:Y:S01]  /*abf0*/  @!P0 ST.E [R10.64], R54 ;  /* 0x000000360a008985 */ /* 0x0003e2000c101904 */
[----:B------:R-:W-:-:S03]  /*ac00*/  LEA R25, P0, R2, c[0x0][0x380], 0x1 ;  /* 0x0000e00002197a11 */ /* 0x000fc600078008ff */
[----:B------:R2:W3:Y:S04]  /*ac10*/  LDS.128 R36, [R0+0x880] ;  /* 0x0008800000247984 */ /* 0x0004e80000000c00 */
[----:B------:R2:W4:Y:S04]  /*ac20*/  LDS.128 R48, [R0+0x1080] ;  /* 0x0010800000307984 */ /* 0x0005280000000c00 */
[----:B------:R2:W2:Y:S04]  /*ac30*/  LDS.128 R60, [R0+0x1880] ;  /* 0x00188000003c7984 */ /* 0x0004a80000000c00 */
[----:B------:R2:W2:Y:S04]  /*ac40*/  LDS.128 R32, [R0+0x2880] ;  /* 0x0028800000207984 */ /* 0x0004a80000000c00 */
[----:B------:R2:W2:Y:S04]  /*ac50*/  LDS.128 R44, [R0+0x3080] ;  /* 0x00308000002c7984 */ /* 0x0004a80000000c00 */
[----:B------:R2:W2:Y:S01]  /*ac60*/  LDS.128 R56, [R0+0x3880] ;  /* 0x0038800000387984 */ /* 0x0004a20000000c00 */
[----:B-1----:R-:W-:-:S03]  /*ac70*/  LEA R11, R21, R52, 0x7 ;  /* 0x00000034150b7211 */ /* 0x002fc600078e38ff */
[----:B------:R1:W1:Y:S01]  /*ac80*/  LDS.128 R28, [R0+0x4880] ;  /* 0x00488000001c7984 */ /* 0x0002620000000c00 */
[----:B------:R-:W-:Y:S02]  /*ac90*/  LEA.HI.X R10, R2, c[0x0][0x384], R3, 0x1, P0 ;  /* 0x0000e100020a7a11 */ /* 0x000fe400000f0c03 */
[----:B------:R-:W-:Y:S01]  /*aca0*/  ISETP.GE.AND P0, PT, R11, R24, PT ;  /* 0x000000180b00720c */ /* 0x000fe20003f06270 */
[----:B------:R1:W1:Y:S04]  /*acb0*/  LDS.128 R40, [R0+0x5080] ;  /* 0x0050800000287984 */ /* 0x0002680000000c00 */
[----:B------:R1:W1:Y:S04]  /*acc0*/  LDS.128 R64, [R0+0x5880] ;  /* 0x0058800000407984 */ /* 0x0002680000000c00 */
[----:B------:R1:W1:Y:S04]  /*acd0*/  SHFL.IDX PT, R2, R25, RZ, 0x1c1f ;  /* 0x001c1fff19027589 */ /* 0x00026800000e0000 */
[----:B------:R1:W1:Y:S01]  /*ace0*/  SHFL.IDX PT, R3, R10, RZ, 0x1c1f ;  /* 0x001c1fff0a037589 */ /* 0x00026200000e0000 */
[----:B------:R-:W-:Y:S05]  /*acf0*/  @P0 BRA `(.L_x_33) ;  /* 0x0000014000000947 */ /* 0x000fea0003800000 */
[----:B---3--:R-:W3:Y:S01]  /*ad00*/  LDS.128 R20, [R0+0x80] ;  /* 0x0000800000147984 */ /* 0x008ee20000000c00 */
[----:B------:R-:W-:-:S02]  /*ad10*/  IADD3 R5, R6, 0x20, RZ ;  /* 0x0000002006057810 */ /* 0x000fc40007ffe0ff */
[C---:B------:R-:W-:Y:S01]  /*ad20*/  IADD3 R7, R6.reuse, 0x40, RZ ;  /* 0x0000004006077810 */ /* 0x040fe20007ffe0ff */
[----:B------:R-:W5:Y:S01]  /*ad30*/  LDS.128 R16, [R0+0x2080] ;  /* 0x0020800000107984 */ /* 0x000f620000000c00 */
[----:B------:R-:W-:Y:S02]  /*ad40*/  ISETP.GE.AND P1, PT, R5, c[0x0][0x3c8], PT ;  /* 0x0000f20005007a0c */ /* 0x000fe40003f26270 */
[----:B------:R-:W-:Y:S01]  /*ad50*/  ISETP.GE.AND P0, PT, R7, c[0x0][0x3c8], PT ;  /* 0x0000f20007007a0c */ /* 0x000fe20003f06270 */
[----:B------:R4:W2:Y:S01]  /*ad60*/  LDS.128 R12, [R0+0x4080] ;  /* 0x00408000000c7984 */ /* 0x0008a20000000c00 */
[----:B------:R-:W-:-:S09]  /*ad70*/  ISETP.GE.AND P2, PT, R6, c[0x0][0x3c8], PT ;  /* 0x0000f20006007a0c */ /* 0x000fd20003f46270 */
[----:B------:R-:W-:-:S04]  /*ad80*/  @!P1 SHF.R.S32.HI R4, RZ, 0x1f, R5 ;  /* 0x0000001fff049819 */ /* 0x000fc80000011405 */
[----:B------:R-:W-:Y:S01]  /*ad90*/  @!P1 LEA.HI R4, R4, R5, RZ, 0x3 ;  /* 0x0000000504049211 */ /* 0x000fe200078f18ff */
[----:B-1----:R-:W-:-:S03]  /*ada0*/  @!P2 IMAD.WIDE R8, R6, 0x2, R2 ;  /* 0x000000020608a825 */ /* 0x002fc600078e0202 */
[----:B------:R-:W-:Y:S02]  /*adb0*/  @!P1 LOP3.LUT R4, R4, 0xfffffff8, RZ, 0xc0, !PT ;  /* 0xfffffff804049812 */ /* 0x000fe400078ec0ff */
[----:B--2-4-:R-:W-:-:S03]  /*adc0*/  @!P0 SHF.R.S32.HI R0, RZ, 0x1f, R7 ;  /* 0x0000001fff008819 */ /* 0x014fc60000011407 */
[----:B------:R-:W-:Y:S01]  /*add0*/  @!P1 IMAD.WIDE R4, R4, 0x2, R2 ;  /* 0x0000000204049825 */ /* 0x000fe200078e0202 */
[----:B------:R-:W-:-:S04]  /*ade0*/  @!P0 LEA.HI R0, R0, R7, RZ, 0x3 ;  /* 0x0000000700008211 */ /* 0x000fc800078f18ff */
[----:B------:R-:W-:Y:S01]  /*adf0*/  @!P0 LOP3.LUT R0, R0, 0xfffffff8, RZ, 0xc0, !PT ;  /* 0xfffffff800008812 */ /* 0x000fe200078ec0ff */
[----:B---3--:R1:W-:Y:S04]  /*ae00*/  @!P2 ST.E.128 [R8.64], R20 ;  /* 0x000000140800a985 */ /* 0x0083e8000c101d04 */
[----:B------:R-:W-:Y:S01]  /*ae10*/  @!P0 IMAD.WIDE R2, R0, 0x2, R2 ;  /* 0x0000000200028825 */ /* 0x000fe200078e0202 */
[----:B-----5:R1:W-:Y:S04]  /*ae20*/  @!P1 ST.E.128 [R4.64], R16 ;  /* 0x0000001004009985 */ /* 0x0203e8000c101d04 */
[----:B------:R1:W-:Y:S02]  /*ae30*/  @!P0 ST.E.128 [R2.64], R12 ;  /* 0x0000000c02008985 */ /* 0x0003e4000c101d04 */
.L_x_33:
[----:B---3--:R-:W-:Y:S05]  /*ae40*/  BSYNC B0 ;  /* 0x0000000000007941 */ /* 0x008fea0003800000 */
.L_x_32:
[----:B-12---:R-:W-:Y:S01]  /*ae50*/  IADD3 R0, R11, 0x20, RZ ;  /* 0x000000200b007810 */ /* 0x006fe20007ffe0ff */
[----:B------:R1:W2:Y:S01]  /*ae60*/  SHFL.IDX PT, R3, R10, 0x1, 0x1c1f ;  /* 0x003c1f000a037f89 */ /* 0x0002a200000e0000 */
[----:B------:R-:W-:Y:S02]  /*ae70*/  BSSY B0, `(.L_x_34) ;  /* 0x0000015000007945 */ /* 0x000fe40003800000 */
[----:B------:R-:W-:Y:S01]  /*ae80*/  ISETP.GE.AND P0, PT, R0, R24, PT ;  /* 0x000000180000720c */ /* 0x000fe20003f06270 */
[----:B------:R1:W3:-:S12]  /*ae90*/  SHFL.IDX PT, R2, R25, 0x1, 0x1c1f ;  /* 0x003c1f0019027f89 */ /* 0x0002d800000e0000 */
[----:B------:R-:W-:Y:S05]  /*aea0*/  @P0 BRA `(.L_x_35) ;  /* 0x0000011000000947 */ /* 0x000fea0003800000 */
[C---:B------:R-:W-:Y:S02]  /*aeb0*/  IADD3 R5, R6.reuse, 0x20, RZ ;  /* 0x0000002006057810 */ /* 0x040fe40007ffe0ff */
[C---:B------:R-:W-:Y:S02]  /*aec0*/  IADD3 R7, R6.reuse, 0x40, RZ ;  /* 0x0000004006077810 */ /* 0x040fe40007ffe0ff */
        /* <DEDUP_REMOVED lines=15> */
.L_x_35:
[----:B------:R-:W-:Y:S05]  /*afc0*/  BSYNC B0 ;  /* 0x0000000000007941 */ /* 0x000fea0003800000 */
.L_x_34:
[----:B------:R-:W-:Y:S01]  /*afd0*/  IADD3 R0, R11, 0x40, RZ ;  /* 0x000000400b007810 */ /* 0x000fe20007ffe0ff */
[----:B--2---:R2:W1:Y:S01]  /*afe0*/  SHFL.IDX PT, R3, R10, 0x2, 0x1c1f ;  /* 0x005c1f000a037f89 */ /* 0x00446200000e0000 */
[----:B------:R-:W-:Y:S02]  /*aff0*/  BSSY B0, `(.L_x_36) ;  /* 0x0000015000007945 */ /* 0x000fe40003800000 */
[----:B------:R-:W-:Y:S01]  /*b000*/  ISETP.GE.AND P0, PT, R0, R24, PT ;  /* 0x000000180000720c */ /* 0x000fe20003f06270 */
[----:B---3--:R2:W3:-:S12]  /*b010*/  SHFL.IDX PT, R2, R25, 0x2, 0x1c1f ;  /* 0x005c1f0019027f89 */ /* 0x0084d800000e0000 */
        /* <DEDUP_REMOVED lines=9> */
[--C-:B-1-3--:R-:W-:Y:S01]  /*b0b0*/  @!P2 IMAD.WIDE R8, R6, 0x2, R2.reuse ;  /* 0x000000020608a825 */ /* 0x10afe200078e0202 */
[----:B------:R-:W-:Y:S02]  /*b0c0*/  @!P0 LEA.HI R0, R0, R7, RZ, 0x3 ;  /* 0x0000000700008211 */ /* 0x000fe400078f18ff */
[----:B------:R-:W-:Y:S02]  /*b0d0*/  @!P1 LOP3.LUT R4, R4, 0xfffffff8, RZ, 0xc0, !PT ;  /* 0xfffffff804049812 */ /* 0x000fe400078ec0ff */
[----:B------:R-:W-:Y:S01]  /*b0e0*/  @!P0 LOP3.LUT R0, R0, 0xfffffff8, RZ, 0xc0, !PT ;  /* 0xfffffff800008812 */ /* 0x000fe200078ec0ff */
[----:B----4-:R1:W-:Y:S02]  /*b0f0*/  @!P2 ST.E.128 [R8.64], R48 ;  /* 0x000000300800a985 */ /* 0x0103e4000c101d04 */
[----:B------:R-:W-:-:S04]  /*b100*/  @!P1 IMAD.WIDE R4, R4, 0x2, R2 ;  /* 0x0000000204049825 */ /* 0x000fc800078e0202 */
[----:B------:R-:W-:Y:S01]  /*b110*/  @!P0 IMAD.WIDE R2, R0, 0x2, R2 ;  /* 0x0000000200028825 */ /* 0x000fe200078e0202 */
[----:B------:R1:W-:Y:S04]  /*b120*/  @!P1 ST.E.128 [R4.64], R44 ;  /* 0x0000002c04009985 */ /* 0x0003e8000c101d04 */
[----:B------:R1:W-:Y:S02]  /*b130*/  @!P0 ST.E.128 [R2.64], R40 ;  /* 0x0000002802008985 */ /* 0x0003e4000c101d04 */
.L_x_37:
[----:B------:R-:W-:Y:S05]  /*b140*/  BSYNC B0 ;  /* 0x0000000000007941 */ /* 0x000fea0003800000 */
.L_x_36:
[----:B------:R-:W-:Y:S01]  /*b150*/  IADD3 R0, R11, 0x60, RZ ;  /* 0x000000600b007810 */ /* 0x000fe20007ffe0ff */
[----:B-1----:R1:W2:Y:S03]  /*b160*/  SHFL.IDX PT, R3, R10, 0x3, 0x1c1f ;  /* 0x007c1f000a037f89 */ /* 0x0022a600000e0000 */
[----:B------:R-:W-:Y:S01]  /*b170*/  ISETP.GE.AND P0, PT, R0, R24, PT ;  /* 0x000000180000720c */ /* 0x000fe20003f06270 */
[----:B---3--:R1:W3:-:S12]  /*b180*/  SHFL.IDX PT, R2, R25, 0x3, 0x1c1f ;  /* 0x007c1f0019027f89 */ /* 0x0082d800000e0000 */
[----:B------:R-:W-:Y:S05]  /*b190*/  @P0 EXIT ;  /* 0x000000000000094d */ /* 0x000fea0003800000 */
[C---:B------:R-:W-:Y:S02]  /*b1a0*/  IADD3 R4, R6.reuse, 0x20, RZ ;  /* 0x0000002006047810 */ /* 0x040fe40007ffe0ff */
[----:B------:R-:W-:Y:S02]  /*b1b0*/  ISETP.GE.AND P1, PT, R6, c[0x0][0x3c8], PT ;  /* 0x0000f20006007a0c */ /* 0x000fe40003f26270 */
[----:B------:R-:W-:-:S11]  /*b1c0*/  ISETP.GE.AND P0, PT, R4, c[0x0][0x3c8], PT ;  /* 0x0000f20004007a0c */ /* 0x000fd60003f06270 */
[----:B--23--:R-:W-:Y:S02]  /*b1d0*/  @!P1 IMAD.WIDE R8, R6, 0x2, R2 ;  /* 0x0000000206089825 */ /* 0x00cfe400078e0202 */
[----:B------:R-:W-:-:S03]  /*b1e0*/  @!P0 SHF.R.S32.HI R0, RZ, 0x1f, R4 ;  /* 0x0000001fff008819 */ /* 0x000fc60000011404 */
[----:B------:R2:W-:Y:S01]  /*b1f0*/  @!P1 ST.E.128 [R8.64], R60 ;  /* 0x0000003c08009985 */ /* 0x0005e2000c101d04 */
[----:B------:R-:W-:-:S04]  /*b200*/  @!P0 LEA.HI R0, R0, R4, RZ, 0x3 ;  /* 0x0000000400008211 */ /* 0x000fc800078f18ff */
[----:B------:R-:W-:-:S05]  /*b210*/  @!P0 LOP3.LUT R0, R0, 0xfffffff8, RZ, 0xc0, !PT ;  /* 0xfffffff800008812 */ /* 0x000fca00078ec0ff */
[----:B------:R-:W-:Y:S01]  /*b220*/  @!P0 IMAD.WIDE R4, R0, 0x2, R2 ;  /* 0x0000000200048825 */ /* 0x000fe200078e0202 */
[----:B------:R-:W-:-:S04]  /*b230*/  IADD3 R0, R6, 0x40, RZ ;  /* 0x0000004006007810 */ /* 0x000fc80007ffe0ff */
[----:B------:R2:W-:Y:S01]  /*b240*/  @!P0 ST.E.128 [R4.64], R56 ;  /* 0x0000003804008985 */ /* 0x0005e2000c101d04 */
[----:B------:R-:W-:-:S13]  /*b250*/  ISETP.GE.AND P0, PT, R0, c[0x0][0x3c8], PT ;  /* 0x0000f20000007a0c */ /* 0x000fda0003f06270 */
[----:B------:R-:W-:Y:S05]  /*b260*/  @P0 EXIT ;  /* 0x000000000000094d */ /* 0x000fea0003800000 */
[----:B--2---:R-:W-:-:S04]  /*b270*/  SHF.R.S32.HI R4, RZ, 0x1f, R0 ;  /* 0x0000001fff047819 */ /* 0x004fc80000011400 */
[----:B------:R-:W-:-:S04]  /*b280*/  LEA.HI R0, R4, R0, RZ, 0x3 ;  /* 0x0000000004007211 */ /* 0x000fc800078f18ff */
[----:B------:R-:W-:-:S05]  /*b290*/  LOP3.LUT R0, R0, 0xfffffff8, RZ, 0xc0, !PT ;  /* 0xfffffff800007812 */ /* 0x000fca00078ec0ff */
[----:B------:R-:W-:-:S05]  /*b2a0*/  IMAD.WIDE R2, R0, 0x2, R2 ;  /* 0x0000000200027825 */ /* 0x000fca00078e0202 */
[----:B------:R-:W-:Y:S01]  /*b2b0*/  ST.E.128 [R2.64], R64 ;  /* 0x0000004002007985 */ /* 0x000fe2000c101d04 */
[----:B------:R-:W-:Y:S05]  /*b2c0*/  EXIT ;  /* 0x000000000000794d */ /* 0x000fea0003800000 */
.L_x_30:
[----:B------:R-:W2:Y:S01]  /*b2d0*/  LDL R8, [R1+0x30] ;  /* 0x0000300001087983 */ /* 0x000ea20000100800 */
[----:B------:R-:W-:Y:S01]  /*b2e0*/  ISETP.NE.U32.AND P0, PT, RZ, c[0x0][0x508], PT ;  /* 0x00014200ff007a0c */ /* 0x000fe20003f05070 */
[----:B------:R-:W-:Y:S01]  /*b2f0*/  IMAD.MOV.U32 R2, RZ, RZ, 0x4 ;  /* 0x00000004ff027424 */ /* 0x000fe200078e00ff */
[----:B------:R-:W-:Y:S02]  /*b300*/  ISETP.NE.U32.AND P1, PT, RZ, c[0x0][0x500], PT ;  /* 0x00014000ff007a0c */ /* 0x000fe40003f25070 */
[----:B------:R-:W-:Y:S02]  /*b310*/  ISETP.NE.AND.EX P0, PT, RZ, c[0x0][0x50c], PT, P0 ;  /* 0x00014300ff007a0c */ /* 0x000fe40003f05300 */
[----:B------:R-:W-:Y:S01]  /*b320*/  ISETP.NE.AND.EX P1, PT, RZ, c[0x0][0x504], PT, P1 ;  /* 0x00014100ff007a0c */ /* 0x000fe20003f25310 */
[----:B------:R-:W-:Y:S02]  /*b330*/  IMAD.MOV.U32 R13, RZ, RZ, c[0x0][0x388] ;  /* 0x0000e200ff0d7624 */ /* 0x000fe400078e00ff */
[----:B--2---:R-:W-:-:S08]  /*b340*/  IMAD.WIDE R6, R8, R2, c[0x0][0x500] ;  /* 0x0001400008067625 */ /* 0x004fd000078e0202 */
[----:B------:R-:W-:Y:S02]  /*b350*/  @P0 IMAD.WIDE R2, R8, R2, c[0x0][0x508] ;  /* 0x0001420008020625 */ /* 0x000fe400078e0202 */
[----:B------:R-:W2:Y:S04]  /*b360*/  @P1 LDG.E R0, [R6.64] ;  /* 0x0000000406001981 */ /* 0x000ea8000c1e1900 */
[----:B------:R1:W5:Y:S01]  /*b370*/  @P0 LDG.E R13, [R2.64] ;  /* 0x00000004020d0981 */ /* 0x000362000c1e1900 */
[----:B------:R-:W-:Y:S02]  /*b380*/  CS2R R4, SRZ ;  /* 0x0000000000047805 */ /* 0x000fe4000001ff00 */
[--C-:B--2---:R-:W-:Y:S01]  /*b390*/  @P1 SHF.R.S32.HI R5, RZ, 0x1f, R0.reuse ;  /* 0x0000001fff051819 */ /* 0x104fe20000011400 */
[----:B------:R-:W-:Y:S01]  /*b3a0*/  @P1 IMAD.MOV.U32 R4, RZ, RZ, R0 ;  /* 0x000000ffff041224 */ /* 0x000fe200078e0000 */
[----:B------:R-:W-:Y:S05]  /*b3b0*/  @P0 BRA `(.L_x_38) ;  /* 0x0000004000000947 */ /* 0x000fea0003800000 */
[----:B-1----:R-:W-:Y:S05]  /*b3c0*/  @!P1 BRA `(.L_x_38) ;  /* 0x0000003000009947 */ /* 0x002fea0003800000 */
[----:B------:R1:W2:Y:S04]  /*b3d0*/  LDG.E R0, [R6.64] ;  /* 0x0000000406007981 */ /* 0x0002a8000c1e1900 */
[----:B-1----:R-:W2:Y:S02]  /*b3e0*/  LDG.E R6, [R6.64+0x4] ;  /* 0x0000040406067981 */ /* 0x002ea4000c1e1900 */
[----:B--2--5:R-:W-:-:S02]  /*b3f0*/  IADD3 R13, -R0, R6, RZ ;  /* 0x00000006000d7210 */ /* 0x024fc40007ffe1ff */
.L_x_38:
[----:B-1----:R-:W1:Y:S01]  /*b400*/  S2R R11, SR_TID.X ;  /* 0x00000000000b7919 */ /* 0x002e620000002100 */
[----:B------:R-:W-:Y:S01]  /*b410*/  SHF.R.S32.HI R0, RZ, 0x1f, R8 ;  /* 0x0000001fff007819 */ /* 0x000fe20000011408 */
[----:B------:R-:W-:Y:S01]  /*b420*/  BSSY B0, `(.L_x_39) ;  /* 0x0000028000007945 */ /* 0x000fe20003800000 */
[----:B------:R-:W-:-:S02]  /*b430*/  SEL R10, R8, RZ, !P1 ;  /* 0x000000ff080a7207 */ /* 0x000fc40004800000 */
[----:B------:R-:W-:Y:S02]  /*b440*/  SEL R12, R0, RZ, !P1 ;  /* 0x000000ff000c7207 */ /* 0x000fe40004800000 */
[----:B-1----:R-:W-:-:S13]  /*b450*/  ISETP.GE.AND P0, PT, R11, 0x80, PT ;  /* 0x000000800b00780c */ /* 0x002fda0003f06270 */
[----:B------:R-:W-:Y:S05]  /*b460*/  @P0 BRA `(.L_x_40) ;  /* 0x0000023000000947 */ /* 0x000fea0003800000 */
[----:B------:R-:W1:Y:S01]  /*b470*/  S2R R9, SR_CTAID.X ;  /* 0x0000000000097919 */ /* 0x000e620000002500 */
[----:B-----5:R-:W-:Y:S01]  /*b480*/  IMAD R0, R13, c[0x0][0x4e8], RZ ;  /* 0x00013a000d007a24 */ /* 0x020fe200078e02ff */
[----:B-1----:R-:W-:-:S04]  /*b490*/  LEA R9, R9, R11, 0x7 ;  /* 0x0000000b09097211 */ /* 0x002fc800078e38ff */
[----:B------:R-:W-:-:S13]  /*b4a0*/  ISETP.GE.AND P0, PT, R9, R0, PT ;  /* 0x000000000900720c */ /* 0x000fda0003f06270 */
[----:B------:R-:W-:Y:S05]  /*b4b0*/  @P0 BRA `(.L_x_40) ;  /* 0x000001e000000947 */ /* 0x000fea0003800000 */
[----:B------:R-:W1:Y:S01]  /*b4c0*/  S2R R8, SR_CTAID.Y ;  /* 0x0000000000087919 */ /* 0x000e620000002600 */
[----:B------:R-:W-:Y:S01]  /*b4d0*/  MOV R0, c[0x0][0x4e8] ;  /* 0x00013a0000007a02 */ /* 0x000fe20000000f00 */
[----:B------:R-:W-:Y:S01]  /*b4e0*/  IMAD.MOV.U32 R3, RZ, RZ, R5 ;  /* 0x000000ffff037224 */ /* 0x000fe200078e0005 */
[----:B------:R-:W-:Y:S02]  /*b4f0*/  MOV R2, R4 ;  /* 0x0000000400027202 */ /* 0x000fe40000000f00 */
[----:B------:R-:W-:-:S13]  /*b500*/  ISETP.NE.AND P0, PT, R0, 0x1, PT ;  /* 0x000000010000780c */ /* 0x000fda0003f05270 */
[----:B------:R-:W-:Y:S01]  /*b510*/  @P0 IMAD.HI.U32 R7, R9, c[0x0][0x4ec], RZ ;  /* 0x00013b0009070a27 */ /* 0x000fe200078e00ff */
[----:B-1----:R-:W-:-:S03]  /*b520*/  SHF.R.S32.HI R0, RZ, 0x1f, R8 ;  /* 0x0000001fff007819 */ /* 0x002fc60000011408 */
[----:B------:R-:W-:-:S04]  /*b530*/  IMAD.WIDE.U32 R2, R8, c[0x0][0x490], R2 ;  /* 0x0001240008027a25 */ /* 0x000fc800078e0002 */
[----:B------:R-:W-:Y:S02]  /*b540*/  IMAD R6, R0, c[0x0][0x490], RZ ;  /* 0x0001240000067a24 */ /* 0x000fe400078e02ff */
[----:B------:R-:W-:Y:S01]  /*b550*/  IMAD.MOV.U32 R0, RZ, RZ, R9 ;  /* 0x000000ffff007224 */ /* 0x000fe200078e0009 */
[----:B------:R-:W-:Y:S01]  /*b560*/  @P0 SHF.R.U32.HI R0, RZ, c[0x0][0x4f0], R7 ;  /* 0x00013c00ff000a19 */ /* 0x000fe20000011607 */
[----:B------:R-:W-:Y:S02]  /*b570*/  IMAD R6, R8, c[0x0][0x494], R6 ;  /* 0x0001250008067a24 */ /* 0x000fe400078e0206 */
[----:B------:R-:W-:Y:S01]  /*b580*/  IMAD R8, R12, c[0x0][0x498], RZ ;  /* 0x000126000c087a24 */ /* 0x000fe200078e02ff */
[----:B------:R-:W-:Y:S01]  /*b590*/  IADD3 R7, -R0, RZ, RZ ;  /* 0x000000ff00077210 */ /* 0x000fe20007ffe1ff */
[----:B------:R-:W-:Y:S02]  /*b5a0*/  IMAD.IADD R3, R6, 0x1, R3 ;  /* 0x0000000106037824 */ /* 0x000fe400078e0203 */
[----:B------:R-:W-:-:S02]  /*b5b0*/  IMAD R8, R10, c[0x0][0x49c], R8 ;  /* 0x000127000a087a24 */ /* 0x000fc400078e0208 */
[----:B------:R-:W-:Y:S01]  /*b5c0*/  IMAD R6, R7, c[0x0][0x4e8], R9 ;  /* 0x00013a0007067a24 */ /* 0x000fe200078e0209 */
[----:B------:R-:W-:Y:S01]  /*b5d0*/  SHF.R.S32.HI R9, RZ, 0x1f, R0 ;  /* 0x0000001fff097819 */ /* 0x000fe20000011400 */
[----:B------:R-:W-:-:S03]  /*b5e0*/  IMAD.WIDE.U32 R2, R10, c[0x0][0x498], R2 ;  /* 0x000126000a027a25 */ /* 0x000fc600078e0002 */
[----:B------:R-:W-:Y:S02]  /*b5f0*/  SHF.R.S32.HI R7, RZ, 0x1f, R6 ;  /* 0x0000001fff077819 */ /* 0x000fe40000011406 */
[----:B------:R-:W-:-:S03]  /*b600*/  IADD3 R2, P0, R0, R2, RZ ;  /* 0x0000000200027210 */ /* 0x000fc60007f1e0ff */
[----:B------:R-:W-:Y:S01]  /*b610*/  IMAD R0, R7, c[0x0][0x488], RZ ;  /* 0x0001220007007a24 */ /* 0x000fe200078e02ff */
[----:B------:R-:W-:-:S03]  /*b620*/  IADD3.X R3, R9, R3, R8, P0, !PT ;  /* 0x0000000309037210 */ /* 0x000fc600007fe408 */
[C---:B------:R-:W-:Y:S02]  /*b630*/  IMAD R0, R6.reuse, c[0x0][0x48c], R0 ;  /* 0x0001230006007a24 */ /* 0x040fe400078e0200 */
[----:B------:R-:W-:-:S05]  /*b640*/  IMAD.WIDE.U32 R2, R6, c[0x0][0x488], R2 ;  /* 0x0001220006027a25 */ /* 0x000fca00078e0002 */
[----:B------:R-:W-:Y:S02]  /*b650*/  IADD3 R0, R3, R0, RZ ;  /* 0x0000000003007210 */ /* 0x000fe40007ffe0ff */
[----:B------:R-:W-:-:S04]  /*b660*/  LEA R6, P0, R2, c[0x0][0x450], 0x2 ;  /* 0x0001140002067a11 */ /* 0x000fc800078010ff */
[----:B------:R-:W-:Y:S02]  /*b670*/  LEA.HI.X R7, R2, c[0x0][0x454], R0, 0x2, P0 ;  /* 0x0001150002077a11 */ /* 0x000fe400000f1400 */
[----:B------:R-:W-:-:S05]  /*b680*/  MOV R0, 0xff800000 ;  /* 0xff80000000007802 */ /* 0x000fca0000000f00 */
[----:B------:R1:W-:Y:S02]  /*b690*/  STG.E [R6.64], R0 ;  /* 0x0000000006007986 */ /* 0x0003e4000c101904 */
.L_x_40:
[----:B------:R-:W-:Y:S05]  /*b6a0*/  BSYNC B0 ;  /* 0x0000000000007941 */ /* 0x000fea0003800000 */
.L_x_39:
[----:B-1----:R-:W1:Y:S01]  /*b6b0*/  S2R R6, SR_CTAID.Y ;  /* 0x0000000000067919 */ /* 0x002e620000002600 */
[----:B------:R-:W-:Y:S01]  /*b6c0*/  IMAD R0, R5, c[0x0][0x3a0], RZ ;  /* 0x0000e80005007a24 */ /* 0x000fe200078e02ff */
[----:B------:R-:W-:Y:S01]  /*b6d0*/  SHF.R.S32.HI R5, RZ, 0x1f, R11 ;  /* 0x0000001fff057819 */ /* 0x000fe2000001140b */
[C---:B------:R-:W-:Y:S01]  /*b6e0*/  IMAD.WIDE.U32 R2, R4.reuse, c[0x0][0x3a0], RZ ;  /* 0x0000e80004027a25 */ /* 0x040fe200078e00ff */
[----:B------:R-:W2:Y:S01]  /*b6f0*/  S2R R9, SR_CTAID.X ;  /* 0x0000000000097919 */ /* 0x000ea20000002500 */
[----:B------:R-:W-:Y:S01]  /*b700*/  MOV R8, c[0x0][0x4e8] ;  /* 0x00013a0000087a02 */ /* 0x000fe20000000f00 */
[----:B------:R-:W-:Y:S01]  /*b710*/  BSSY B0, `(.L_x_41) ;  /* 0x000003c000007945 */ /* 0x000fe20003800000 */
[----:B------:R-:W-:Y:S01]  /*b720*/  LEA.HI R5, R5, R11, RZ, 0x2 ;  /* 0x0000000b05057211 */ /* 0x000fe200078f10ff */
[----:B------:R-:W-:Y:S01]  /*b730*/  IMAD R0, R4, c[0x0][0x3a4], R0 ;  /* 0x0000e90004007a24 */ /* 0x000fe200078e0200 */
[----:B------:R-:W-:Y:S01]  /*b740*/  ISETP.NE.AND P0, PT, R8, 0x1, PT ;  /* 0x000000010800780c */ /* 0x000fe20003f05270 */
[----:B-----5:R-:W-:Y:S01]  /*b750*/  IMAD R13, R13, c[0x0][0x4e8], RZ ;  /* 0x00013a000d0d7a24 */ /* 0x020fe200078e02ff */
[----:B------:R-:W-:-:S02]  /*b760*/  LOP3.LUT R4, R5, 0xfffffffc, RZ, 0xc0, !PT ;  /* 0xfffffffc05047812 */ /* 0x000fc400078ec0ff */
[----:B------:R-:W-:-:S03]  /*b770*/  IADD3 R3, R3, R0, RZ ;  /* 0x0000000003037210 */ /* 0x000fc60007ffe0ff */
[----:B------:R-:W-:Y:S01]  /*b780*/  IMAD.IADD R8, R11, 0x1, -R4 ;  /* 0x000000010b087824 */ /* 0x000fe200078e0a04 */
[----:B------:R-:W-:-:S04]  /*b790*/  SHF.R.S32.HI R11, RZ, 0x2, R5 ;  /* 0x00000002ff0b7819 */ /* 0x000fc80000011405 */
[-C--:B------:R-:W-:Y:S02]  /*b7a0*/  LEA R4, R8, R11.reuse, 0x5 ;  /* 0x0000000b08047211 */ /* 0x080fe400078e28ff */
[----:B-1----:R-:W-:Y:S01]  /*b7b0*/  SHF.R.S32.HI R7, RZ, 0x1f, R6 ;  /* 0x0000001fff077819 */ /* 0x002fe20000011406 */
[----:B------:R-:W-:Y:S01]  /*b7c0*/  IMAD.WIDE.U32 R2, R6, c[0x0][0x3e8], R2 ;  /* 0x0000fa0006027a25 */ /* 0x000fe200078e0002 */
[----:B--2---:R-:W-:-:S03]  /*b7d0*/  LEA R11, R9, R11, 0x7 ;  /* 0x0000000b090b7211 */ /* 0x004fc600078e38ff */
[----:B------:R-:W-:Y:S02]  /*b7e0*/  IMAD R0, R7, c[0x0][0x3e8], RZ ;  /* 0x0000fa0007007a24 */ /* 0x000fe400078e02ff */
[----:B------:R-:W-:Y:S02]  /*b7f0*/  IMAD R4, R9, 0x80, R4 ;  /* 0x0000008009047824 */ /* 0x000fe400078e0204 */
[----:B------:R-:W-:Y:S02]  /*b800*/  IMAD R0, R6, c[0x0][0x3ec], R0 ;  /* 0x0000fb0006007a24 */ /* 0x000fe400078e0200 */
[----:B------:R-:W-:-:S03]  /*b810*/  @P0 IMAD.HI.U32 R5, R4, c[0x0][0x4ec], RZ ;  /* 0x00013b0004050a27 */ /* 0x000fc600078e00ff */
[----:B------:R-:W-:Y:S01]  /*b820*/  IADD3 R3, R0, R3, RZ ;  /* 0x0000000300037210 */ /* 0x000fe20007ffe0ff */
[----:B------:R-:W-:Y:S01]  /*b830*/  IMAD R6, R12, c[0x0][0x3f0], RZ ;  /* 0x0000fc000c067a24 */ /* 0x000fe200078e02ff */
[----:B------:R-:W-:Y:S02]  /*b840*/  MOV R0, R4 ;  /* 0x0000000400007202 */ /* 0x000fe40000000f00 */
[----:B------:R-:W-:Y:S01]  /*b850*/  @P0 SHF.R.U32.HI R0, RZ, c[0x0][0x4f0], R5 ;  /* 0x00013c00ff000a19 */ /* 0x000fe20000011605 */
[C---:B------:R-:W-:Y:S02]  /*b860*/  IMAD R7, R10.reuse, c[0x0][0x3f4], R6 ;  /* 0x0000fd000a077a24 */ /* 0x040fe400078e0206 */
[----:B------:R-:W-:Y:S01]  /*b870*/  IMAD.WIDE.U32 R2, R10, c[0x0][0x3f0], R2 ;  /* 0x0000fc000a027a25 */ /* 0x000fe200078e0002 */
[----:B------:R-:W-:-:S03]  /*b880*/  SHF.R.S32.HI R6, RZ, 0x1f, R0 ;  /* 0x0000001fff067819 */ /* 0x000fc60000011400 */
[----:B------:R-:W-:Y:S01]  /*b890*/  IMAD.MOV R5, RZ, RZ, -R0 ;  /* 0x000000ffff057224 */ /* 0x000fe200078e0a00 */
[----:B------:R-:W-:Y:S01]  /*b8a0*/  IADD3 R3, R3, R7, RZ ;  /* 0x0000000703037210 */ /* 0x000fe20007ffe0ff */
[----:B------:R-:W-:Y:S02]  /*b8b0*/  IMAD R6, R6, c[0x0][0x3e0], RZ ;  /* 0x0000f80006067a24 */ /* 0x000fe400078e02ff */
[----:B------:R-:W-:Y:S02]  /*b8c0*/  IMAD R5, R5, c[0x0][0x4e8], R4 ;  /* 0x00013a0005057a24 */ /* 0x000fe400078e0204 */
[----:B------:R-:W-:-:S03]  /*b8d0*/  IMAD.WIDE.U32 R2, R0, c[0x0][0x3e0], R2 ;  /* 0x0000f80000027a25 */ /* 0x000fc600078e0002 */
[----:B------:R-:W-:Y:S01]  /*b8e0*/  SHF.R.S32.HI R4, RZ, 0x1f, R5 ;  /* 0x0000001fff047819 */ /* 0x000fe20000011405 */
[----:B------:R-:W-:-:S05]  /*b8f0*/  IMAD R0, R0, c[0x0][0x3e4], R6 ;  /* 0x0000f90000007a24 */ /* 0x000fca00078e0206 */
[----:B------:R-:W-:Y:S01]  /*b900*/  IADD3 R3, R3, R0, RZ ;  /* 0x0000000003037210 */ /* 0x000fe20007ffe0ff */
[----:B------:R-:W-:-:S04]  /*b910*/  IMAD R0, R4, c[0x0][0x3d8], RZ ;  /* 0x0000f60004007a24 */ /* 0x000fc800078e02ff */
[C---:B------:R-:W-:Y:S02]  /*b920*/  IMAD R0, R5.reuse, c[0x0][0x3dc], R0 ;  /* 0x0000f70005007a24 */ /* 0x040fe400078e0200 */
[----:B------:R-:W-:-:S04]  /*b930*/  IMAD.WIDE.U32 R2, R5, c[0x0][0x3d8], R2 ;  /* 0x0000f60005027a25 */ /* 0x000fc800078e0002 */
[----:B------:R-:W-:Y:S01]  /*b940*/  IMAD.IADD R0, R3, 0x1, R0 ;  /* 0x0000000103007824 */ /* 0x000fe200078e0200 */
[----:B------:R-:W-:-:S04]  /*b950*/  LEA R14, P0, R2, c[0x0][0x380], 0x1 ;  /* 0x0000e000020e7a11 */ /* 0x000fc800078008ff */
[----:B------:R-:W-:Y:S02]  /*b960*/  LEA.HI.X R12, R2, c[0x0][0x384], R0, 0x1, P0 ;  /* 0x0000e100020c7a11 */ /* 0x000fe400000f0c00 */
[----:B------:R-:W-:Y:S01]  /*b970*/  ISETP.GE.AND P0, PT, R11, R13, PT ;  /* 0x0000000d0b00720c */ /* 0x000fe20003f06270 */
[----:B------:R1:W2:Y:S01]  /*b980*/  SHFL.IDX PT, R2, R14, RZ, 0x1c1f ;  /* 0x001c1fff0e027589 */ /* 0x0002a200000e0000 */
[----:B------:R-:W-:-:S03]  /*b990*/  SHF.L.U32 R0, R8, 0x3, RZ ;  /* 0x0000000308007819 */ /* 0x000fc600000006ff */
[----:B------:R1:W3:Y:S01]  /*b9a0*/  SHFL.IDX PT, R3, R12, RZ, 0x1c1f ;  /* 0x001c1fff0c037589 */ /* 0x0002e200000e0000 */
[C---:B------:R-:W-:Y:S02]  /*b9b0*/  IADD3 R9, R0.reuse, 0x20, RZ ;  /* 0x0000002000097810 */ /* 0x040fe40007ffe0ff */
[----:B------:R-:W-:-:S05]  /*b9c0*/  IADD3 R10, R0, 0x40, RZ ;  /* 0x00000040000a7810 */ /* 0x000fca0007ffe0ff */
        /* <DEDUP_REMOVED lines=11> */
[----:B------:R2:W-:Y:S02]  /*ba80*/  @!P2 ST.E.128 [R6.64], RZ ;  /* 0x000000ff0600a985 */ /* 0x0005e4000c101d04 */
[----:B------:R-:W-:-:S04]  /*ba90*/  @!P1 IMAD.WIDE R4, R5, 0x2, R2 ;  /* 0x0000000205049825 */ /* 0x000fc800078e0202 */
[----:B------:R-:W-:Y:S01]  /*baa0*/  @!P0 IMAD.WIDE R2, R8, 0x2, R2 ;  /* 0x0000000208028825 */ /* 0x000fe200078e0202 */
[----:B------:R2:W-:Y:S04]  /*bab0*/  @!P1 ST.E.128 [R4.64], RZ ;  /* 0x000000ff04009985 */ /* 0x0005e8000c101d04 */
[----:B------:R2:W-:Y:S02]  /*bac0*/  @!P0 ST.E.128 [R2.64], RZ ;  /* 0x000000ff02008985 */ /* 0x0005e4000c101d04 */
.L_x_42:
[----:B------:R-:W-:Y:S05]  /*bad0*/  BSYNC B0 ;  /* 0x0000000000007941 */ /* 0x000fea0003800000 */
.L_x_41:
[----:B--2---:R-:W-:Y:S01]  /*bae0*/  IADD3 R4, R11, 0x20, RZ ;  /* 0x000000200b047810 */ /* 0x004fe20007ffe0ff */
[----:B---3--:R2:W3:Y:S01]  /*baf0*/  SHFL.IDX PT, R3, R12, 0x1, 0x1c1f ;  /* 0x003c1f000c037f89 */ /* 0x0084e200000e0000 */
[----:B------:R-:W-:Y:S02]  /*bb00*/  BSSY B0, `(.L_x_43) ;  /* 0x0000013000007945 */ /* 0x000fe40003800000 */
[----:B------:R-:W-:Y:S01]  /*bb10*/  ISETP.GE.AND P0, PT, R4, R13, PT ;  /* 0x0000000d0400720c */ /* 0x000fe20003f06270 */
[----:B------:R2:W4:-:S12]  /*bb20*/  SHFL.IDX PT, R2, R14, 0x1, 0x1c1f ;  /* 0x003c1f000e027f89 */ /* 0x00051800000e0000 */
        /* <DEDUP_REMOVED lines=16> */
.L_x_44:
[----:B------:R-:W-:Y:S05]  /*bc30*/  BSYNC B0 ;  /* 0x0000000000007941 */ /* 0x000fea0003800000 */
.L_x_43:
[----:B---3--:R-:W-:Y:S01]  /*bc40*/  IADD3 R4, R11, 0x40, RZ ;  /* 0x000000400b047810 */ /* 0x008fe20007ffe0ff */
[----:B------:R3:W1:Y:S01]  /*bc50*/  SHFL.IDX PT, R3, R12, 0x2, 0x1c1f ;  /* 0x005c1f000c037f89 */ /* 0x00066200000e0000 */
[----:B------:R-:W-:Y:S02]  /*bc60*/  BSSY B0, `(.L_x_45) ;  /* 0x0000013000007945 */ /* 0x000fe40003800000 */
[----:B------:R-:W-:Y:S01]  /*bc70*/  ISETP.GE.AND P0, PT, R4, R13, PT ;  /* 0x0000000d0400720c */ /* 0x000fe20003f06270 */
[----:B----4-:R3:W4:-:S12]  /*bc80*/  SHFL.IDX PT, R2, R14, 0x2, 0x1c1f ;  /* 0x005c1f000e027f89 */ /* 0x01071800000e0000 */
[----:B------:R-:W-:Y:S05]  /*bc90*/  @P0 BRA `(.L_x_46) ;  /* 0x000000f000000947 */ /* 0x000fea0003800000 */
[----:B------:R-:W-:Y:S02]  /*bca0*/  ISETP.GE.AND P1, PT, R9, c[0x0][0x3c8], PT ;  /* 0x0000f20009007a0c */ /* 0x000fe40003f26270 */
[----:B------:R-:W-:Y:S02]  /*bcb0*/  ISETP.GE.AND P0, PT, R10, c[0x0][0x3c8], PT ;  /* 0x0000f2000a007a0c */ /* 0x000fe40003f06270 */
[----:B------:R-:W-:-:S09]  /*bcc0*/  ISETP.GE.AND P2, PT, R0, c[0x0][0x3c8], PT ;  /* 0x0000f20000007a0c */ /* 0x000fd20003f46270 */
[----:B------:R-:W-:Y:S02]  /*bcd0*/  @!P1 SHF.R.S32.HI R5, RZ, 0x1f, R9 ;  /* 0x0000001fff059819 */ /* 0x000fe40000011409 */
[----:B------:R-:W-:Y:S02]  /*bce0*/  @!P0 SHF.R.S32.HI R4, RZ, 0x1f, R10 ;  /* 0x0000001fff048819 */ /* 0x000fe4000001140a */
[----:B------:R-:W-:Y:S01]  /*bcf0*/  @!P1 LEA.HI R5, R5, R9, RZ, 0x3 ;  /* 0x0000000905059211 */ /* 0x000fe200078f18ff */
[--C-:B-1--4-:R-:W-:Y:S01]  /*bd00*/  @!P2 IMAD.WIDE R6, R0, 0x2, R2.reuse ;  /* 0x000000020006a825 */ /* 0x112fe200078e0202 */
        /* <DEDUP_REMOVED lines=8> */
.L_x_46:
[----:B------:R-:W-:Y:S05]  /*bd90*/  BSYNC B0 ;  /* 0x0000000000007941 */ /* 0x000fea0003800000 */
.L_x_45:
[----:B-1----:R-:W-:Y:S01]  /*bda0*/  IADD3 R4, R11, 0x60, RZ ;  /* 0x000000600b047810 */ /* 0x002fe20007ffe0ff */
[----:B------:R1:W2:Y:S03]  /*bdb0*/  SHFL.IDX PT, R3, R12, 0x3, 0x1c1f ;  /* 0x007c1f000c037f89 */ /* 0x0002a600000e0000 */
[----:B------:R-:W-:Y:S01]  /*bdc0*/  ISETP.GE.AND P0, PT, R4, R13, PT ;  /* 0x0000000d0400720c */ /* 0x000fe20003f06270 */
[----:B----4-:R1:W4:-:S12]  /*bdd0*/  SHFL.IDX PT, R2, R14, 0x3, 0x1c1f ;  /* 0x007c1f000e027f89 */ /* 0x01031800000e0000 */
[----:B------:R-:W-:Y:S05]  /*bde0*/  @P0 EXIT ;  /* 0x000000000000094d */ /* 0x000fea0003800000 */
[----:B------:R-:W-:Y:S02]  /*bdf0*/  ISETP.GE.AND P0, PT, R9, c[0x0][0x3c8], PT ;  /* 0x0000f20009007a0c */ /* 0x000fe40003f06270 */
[----:B------:R-:W-:-:S11]  /*be00*/  ISETP.GE.AND P1, PT, R0, c[0x0][0x3c8], PT ;  /* 0x0000f20000007a0c */ /* 0x000fd60003f26270 */
[----:B------:R-:W-:Y:S02]  /*be10*/  @!P0 SHF.R.S32.HI R4, RZ, 0x1f, R9 ;  /* 0x0000001fff048819 */ /* 0x000fe40000011409 */
[----:B--2-4-:R-:W-:Y:S02]  /*be20*/  @!P1 IMAD.WIDE R6, R0, 0x2, R2 ;  /* 0x0000000200069825 */ /* 0x014fe400078e0202 */
[----:B------:R-:W-:-:S03]  /*be30*/  @!P0 LEA.HI R4, R4, R9, RZ, 0x3 ;  /* 0x0000000904048211 */ /* 0x000fc600078f18ff */
[----:B------:R2:W-:Y:S01]  /*be40*/  @!P1 ST.E.128 [R6.64], RZ ;  /* 0x000000ff06009985 */ /* 0x0005e2000c101d04 */
[----:B------:R-:W-:-:S05]  /*be50*/  @!P0 LOP3.LUT R4, R4, 0xfffffff8, RZ, 0xc0, !PT ;  /* 0xfffffff804048812 */ /* 0x000fca00078ec0ff */
[----:B------:R-:W-:-:S05]  /*be60*/  @!P0 IMAD.WIDE R4, R4, 0x2, R2 ;  /* 0x0000000204048825 */ /* 0x000fca00078e0202 */
[----:B------:R2:W-:Y:S01]  /*be70*/  @!P0 ST.E.128 [R4.64], RZ ;  /* 0x000000ff04008985 */ /* 0x0005e2000c101d04 */
[----:B------:R-:W-:-:S13]  /*be80*/  ISETP.GE.AND P0, PT, R10, c[0x0][0x3c8], PT ;  /* 0x0000f2000a007a0c */ /* 0x000fda0003f06270 */
[----:B------:R-:W-:Y:S05]  /*be90*/  @P0 EXIT ;  /* 0x000000000000094d */ /* 0x000fea0003800000 */
[----:B------:R-:W-:-:S04]  /*bea0*/  SHF.R.S32.HI R0, RZ, 0x1f, R10 ;  /* 0x0000001fff007819 */ /* 0x000fc8000001140a */
[----:B------:R-:W-:-:S04]  /*beb0*/  LEA.HI R0, R0, R10, RZ, 0x3 ;  /* 0x0000000a00007211 */ /* 0x000fc800078f18ff */
[----:B------:R-:W-:-:S05]  /*bec0*/  LOP3.LUT R0, R0, 0xfffffff8, RZ, 0xc0, !PT ;  /* 0xfffffff800007812 */ /* 0x000fca00078ec0ff */
[----:B------:R-:W-:-:S05]  /*bed0*/  IMAD.WIDE R2, R0, 0x2, R2 ;  /* 0x0000000200027825 */ /* 0x000fca00078e0202 */
[----:B------:R-:W-:Y:S01]  /*bee0*/  ST.E.128 [R2.64], RZ ;  /* 0x000000ff02007985 */ /* 0x000fe2000c101d04 */
[----:B------:R-:W-:Y:S05]  /*bef0*/  EXIT ;  /* 0x000000000000794d */ /* 0x000fea0003800000 */
.L_x_47:
        /* <DEDUP_REMOVED lines=16> */
.L_x_755:


//--------------------- .text._ZN7cutlass13device_kernelIN5flash19enable_sm80_to_sm89INS1_16FlashAttnFwdSm80INS1_25CollectiveMainloopFwdSm80ILi4ELi1ELb0EN4cute5tupleIJNS5_1CILi128EEENS7_ILi64EEENS7_ILi96EEEEEELi96ENS_6half_tEfNS_4arch4Sm80ELb0ELb0ELb1ELb1ELb0ELb1ELb1ELb0EEENS1_21CollectiveEpilogueFwdINS6_IJS8_SA_S9_EEENS6_IJNS7_ILi1EEESI_SI_EEESC_SE_Li128ELb1ELb1ELb0ELb0EEENS1_19SingleTileSchedulerILb1ELb0ELb1ELi128EEEEEEEEEvNT_6ParamsE --------------------------
	.section	.text._ZN7cutlass13device_kernelIN5flash19enable_sm80_to_sm89INS1_16FlashAttnFwdSm80INS1_25CollectiveMainloopFwdSm80ILi4ELi1ELb0EN4cute5tupleIJNS5_1CILi128EEENS7_ILi64EEENS7_ILi96EEEEEELi96ENS_6half_tEfNS_4arch4Sm80ELb0ELb0ELb1ELb1ELb0ELb1ELb1ELb0EEENS1_21CollectiveEpilogueFwdINS6_IJS8_SA_S9_EEENS6_IJNS7_ILi1EEESI_SI_EEESC_SE_Li128ELb1ELb1ELb0ELb0EEENS1_19SingleTileSchedulerILb1ELb0ELb1ELi128EEEEEEEEEvNT_6ParamsE,"ax",@progbits
	.sectioninfo	@"SHI_REGISTERS=255"
	.align	128
.text._ZN7cutlass13device_kernelIN5flash19enable_sm80_to_sm89INS1_16FlashAttnFwdSm80INS1_25CollectiveMainloopFwdSm80ILi4ELi1ELb0EN4cute5tupleIJNS5_1CILi128EEENS7_ILi64EEENS7_ILi96EEEEEELi96ENS_6half_tEfNS_4arch4Sm80ELb0ELb0ELb1ELb1ELb0ELb1ELb1ELb0EEENS1_21CollectiveEpilogueFwdINS6_IJS8_SA_S9_EEENS6_IJNS7_ILi1EEESI_SI_EEESC_SE_Li128ELb1ELb1ELb0ELb0EEENS1_19SingleTileSchedulerILb1ELb0ELb1ELi128EEEEEEEEEvNT_6ParamsE:
        .type           _ZN7cutlass13device_kernelIN5flash19enable_sm80_to_sm89INS1_16FlashAttnFwdSm80INS1_25CollectiveMainloopFwdSm80ILi4ELi1ELb0EN4cute5tupleIJNS5_1CILi128EEENS7_ILi64EEENS7_ILi96EEEEEELi96ENS_6half_tEfNS_4arch4Sm80ELb0ELb0ELb1ELb1ELb0ELb1ELb1ELb0EEENS1_21CollectiveEpilogueFwdINS6_IJS8_SA_S9_EEENS6_IJNS7_ILi1EEESI_SI_EEESC_SE_Li128ELb1ELb1ELb0ELb0EEENS1_19SingleTileSchedulerILb1ELb0ELb1ELi128EEEEEEEEEvNT_6ParamsE,@function
        .size           _ZN7cutlass13device_kernelIN5flash19enable_sm80_to_sm89INS1_16FlashAttnFwdSm80INS1_25CollectiveMainloopFwdSm80ILi4ELi1ELb0EN4cute5tupleIJNS5_1CILi128EEENS7_ILi64EEENS7_ILi96EEEEEELi96ENS_6half_tEfNS_4arch4Sm80ELb0ELb0ELb1ELb1ELb0ELb1ELb1ELb0EEENS1_21CollectiveEpilogueFwdINS6_IJS8_SA_S9_EEENS6_IJNS7_ILi1EEESI_SI_EEESC_SE_Li128ELb1ELb1ELb0ELb0EEENS1_19SingleTileSchedulerILb1ELb0ELb1ELi128EEEEEEEEEvNT_6ParamsE,(.L_x_756 - _ZN7cutlass13device_kernelIN5flash19enable_sm80_to_sm89INS1_16FlashAttnFwdSm80INS1_25CollectiveMainloopFwdSm80ILi4ELi1ELb0EN4cute5tupleIJNS5_1CILi128EEENS7_ILi64EEENS7_ILi96EEEEEELi96ENS_6half_tEfNS_4arch4Sm80ELb0ELb0ELb1ELb1ELb0ELb1ELb1ELb0EEENS1_21CollectiveEpilogueFwdINS6_IJS8_SA_S9_EEENS6_IJNS7_ILi1EEESI_SI_EEESC_SE_Li128ELb1ELb1ELb0ELb0EEENS1_19SingleTileSchedulerILb1ELb0ELb1ELi128EEEEEEEEEvNT_6ParamsE)
        .other          _ZN7cutlass13device_kernelIN5flash19enable_sm80_to_sm89INS1_16FlashAttnFwdSm80INS1_25CollectiveMainloopFwdSm80ILi4ELi1ELb0EN4cute5tupleIJNS5_1CILi128EEENS7_ILi64EEENS7_ILi96EEEEEELi96ENS_6half_tEfNS_4arch4Sm80ELb0ELb0ELb1ELb1ELb0ELb1ELb1ELb0EEENS1_21CollectiveEpilogueFwdINS6_IJS8_SA_S9_EEENS6_IJNS7_ILi1EEESI_SI_EEESC_SE_Li128ELb1ELb1ELb0ELb0EEENS1_19SingleTileSchedulerILb1ELb0ELb1ELi128EEEEEEEEEvNT_6ParamsE,@"STO_CUDA_ENTRY STV_DEFAULT"
_ZN7cutlass13device_kernelIN5flash19enable_sm80_to_sm89INS1_16FlashAttnFwdSm80INS1_25CollectiveMainloopFwdSm80ILi4ELi1ELb0EN4cute5tupleIJNS5_1CILi128EEENS7_ILi64EEENS7_ILi96EEEEEELi96ENS_6half_tEfNS_4arch4Sm80ELb0ELb0ELb1ELb1ELb0ELb1ELb1ELb0EEENS1_21CollectiveEpilogueFwdINS6_IJS8_SA_S9_EEENS6_IJNS7_ILi1EEESI_SI_EEESC_SE_Li128ELb1ELb1ELb0ELb0EEENS1_19SingleTileSchedulerILb1ELb0ELb1ELi128EEEEEEEEEvNT_6ParamsE:
        /* <DEDUP_REMOVED lines=17> */
.L_x_49:
        /* <DEDUP_REMOVED lines=8> */
.L_x_51:
[----:B------:R-:W-:-:S05]  /*0190*/  MOV R0, c[0x0][0x54c] ;  /* 0x0001530000007a02 */ /* 0x000fca0000000f00 */
.L_x_50:
[----:B-----5:R-:W-:Y:S01]  /*01a0*/  IMAD R0, R0, c[0x0][0x548], RZ ;  /* 0x0001520000007a24 */ /* 0x020fe200078e02ff */
[----:B-1----:R-:W-:-:S04]  /*01b0*/  SHF.L.U32 R2, R169, 0x7, RZ ;  /* 0x00000007a9027819 */ /* 0x002fc800000006ff */
[----:B------:R-:W-:-:S04]  /*01c0*/  ISETP.GE.AND P0, PT, R2, R0, PT ;  /* 0x000000000200720c */ /* 0x000fc80003f06270 */
[----:B------:R-:W-:-:S05]  /*01d0*/  SEL R0, R5, 0xffffffff, !P0 ;  /* 0xffffffff05007807 */ /* 0x000fca0004000000 */
[----:B------:R1:W-:Y:S01]  /*01e0*/  STL [R1+0x58], R0 ;  /* 0x0000580001007387 */ /* 0x0003e20000100800 */
[----:B------:R-:W-:Y:S05]  /*01f0*/  BRA `(.L_x_52) ;  /* 0x0000013000007947 */ /* 0x000fea0003800000 */
.L_x_48:
[----:B---3--:R-:W-:-:S04]  /*0200*/  ISETP.NE.U32.AND P0, PT, RZ, c[0x0][0x568], PT ;  /* 0x00015a00ff007a0c */ /* 0x008fc80003f05070 */
[----:B------:R-:W-:-:S13]  /*0210*/  ISETP.NE.AND.EX P0, PT, RZ, c[0x0][0x56c], PT, P0 ;  /* 0x00015b00ff007a0c */ /* 0x000fda0003f05300 */
[----:B------:R-:W-:Y:S05]  /*0220*/  @!P0 BRA `(.L_x_53) ;  /* 0x0000002000008947 */ /* 0x000fea0003800000 */
[----:B------:R1:W5:Y:S01]  /*0230*/  LDG.E R0, [R2.64] ;  /* 0x0000000602007981 */ /* 0x000362000c1e1900 */
[----:B------:R-:W-:Y:S05]  /*0240*/  BRA `(.L_x_54) ;  /* 0x0000009000007947 */ /* 0x000fea0003800000 */
.L_x_53:
        /* <DEDUP_REMOVED lines=8> */
.L_x_55:
[----:B------:R-:W-:-:S05]  /*02d0*/  MOV R0, c[0x0][0x54c] ;  /* 0x0001530000007a02 */ /* 0x000fca0000000f00 */
.L_x_54:
[----:B-----5:R-:W-:Y:S01]  /*02e0*/  IMAD R0, R0, c[0x0][0x548], RZ ;  /* 0x0001520000007a24 */ /* 0x020fe200078e02ff */
[----:B-1----:R-:W-:-:S04]  /*02f0*/  SHF.L.U32 R2, R169, 0x7, RZ ;  /* 0x00000007a9027819 */ /* 0x002fc800000006ff */
[----:B------:R-:W-:-:S04]  /*0300*/  ISETP.GE.AND P0, PT, R2, R0, PT ;  /* 0x000000000200720c */ /* 0x000fc80003f06270 */
[----:B------:R-:W-:-:S05]  /*0310*/  SEL R0, R5, 0xffffffff, !P0 ;  /* 0xffffffff05007807 */ /* 0x000fca0004000000 */
[----:B------:R1:W-:Y:S04]  /*0320*/  STL [R1+0x58], R0 ;  /* 0x0000580001007387 */ /* 0x0003e80000100800 */
.L_x_52:
[----:B------:R-:W2:Y:S02]  /*0330*/  LDL R17, [R1+0x58] ;  /* 0x0000580001117983 */ /* 0x000ea40000100800 */
[----:B--2---:R-:W-:-:S13]  /*0340*/  ISETP.GE.AND P0, PT, R17, RZ, PT ;  /* 0x000000ff1100720c */ /* 0x004fda0003f06270 */
[----:B------:R-:W-:Y:S05]  /*0350*/  @!P0 EXIT ;  /* 0x000000000000894d */ /* 0x000fea0003800000 */
[----:B------:R-:W-:Y:S01]  /*0360*/  ISETP.NE.U32.AND P0, PT, RZ, c[0x0][0x370], PT ;  /* 0x0000dc00ff007a0c */ /* 0x000fe20003f05070 */
[----:B------:R-:W-:Y:S01]  /*0370*/  IMAD.MOV.U32 R148, RZ, RZ, RZ ;  /* 0x000000ffff947224 */ /* 0x000fe200078e00ff */
[----:B------:R-:W-:Y:S01]  /*0380*/  ISETP.NE.U32.AND P1, PT, RZ, c[0x0][0x360], PT ;  /* 0x0000d800ff007a0c */ /* 0x000fe20003f25070 */
[----:B------:R-:W-:Y:S01]  /*0390*/  IMAD.MOV.U32 R153, RZ, RZ, RZ ;  /* 0x000000ffff997224 */ /* 0x000fe200078e00ff */
[----:B------:R-:W-:Y:S01]  /*03a0*/  ISETP.NE.AND.EX P2, PT, RZ, c[0x0][0x374], PT, P0 ;  /* 0x0000dd00ff007a0c */ /* 0x000fe20003f45300 */
[----:B------:R-:W-:Y:S01]  /*03b0*/  IMAD.MOV.U32 R12, RZ, RZ, RZ ;  /* 0x000000ffff0c7224 */ /* 0x000fe200078e00ff */
[----:B------:R-:W-:Y:S01]  /*03c0*/  ISETP.NE.AND.EX P0, PT, RZ, c[0x0][0x364], PT, P1 ;  /* 0x0000d900ff007a0c */ /* 0x000fe20003f05310 */
[CC--:B------:R-:W-:Y:S01]  /*03d0*/  IMAD.WIDE R6, R17.reuse, R13.reuse, c[0x0][0x348] ;  /* 0x0000d20011067625 */ /* 0x0c0fe200078e020d */
[----:B------:R-:W-:Y:S02]  /*03e0*/  ISETP.NE.U32.AND P1, PT, RZ, c[0x0][0x348], PT ;  /* 0x0000d200ff007a0c */ /* 0x000fe40003f25070 */
[----:B------:R-:W-:Y:S01]  /*03f0*/  ISETP.NE.U32.AND P5, PT, RZ, c[0x0][0x350], PT ;  /* 0x0000d400ff007a0c */ /* 0x000fe20003fa5070 */
[----:B------:R-:W-:Y:S01]  /*0400*/  IMAD.WIDE R4, R17, R13, c[0x0][0x350] ;  /* 0x0000d40011047625 */ /* 0x000fe200078e020d */
[----:B------:R-:W-:-:S02]  /*0410*/  ISETP.NE.U32.AND P3, PT, RZ, c[0x0][0x358], PT ;  /* 0x0000d600ff007a0c */ /* 0x000fc40003f65070 */
[----:B------:R-:W-:Y:S01]  /*0420*/  ISETP.NE.AND.EX P1, PT, RZ, c[0x0][0x34c], PT, P1 ;  /* 0x0000d300ff007a0c */ /* 0x000fe20003f25310 */
[CC--:B------:R-:W-:Y:S01]  /*0430*/  IMAD.WIDE R2, R17.reuse, R13.reuse, c[0x0][0x358] ;  /* 0x0000d60011027625 */ /* 0x0c0fe200078e020d */
[----:B------:R-:W-:Y:S02]  /*0440*/  ISETP.NE.AND.EX P5, PT, RZ, c[0x0][0x354], PT, P5 ;  /* 0x0000d500ff007a0c */ /* 0x000fe40003fa5350 */
[----:B------:R-:W-:Y:S01]  /*0450*/  ISETP.NE.AND.EX P3, PT, RZ, c[0x0][0x35c], PT, P3 ;  /* 0x0000d700ff007a0c */ /* 0x000fe20003f65330 */
[CC--:B------:R-:W-:Y:S01]  /*0460*/  @P2 IMAD.WIDE R10, R17.reuse, R13.reuse, c[0x0][0x370] ;  /* 0x0000dc00110a2625 */ /* 0x0c0fe200078e020d */
[----:B------:R-:W-:Y:S01]  /*0470*/  MOV R150, RZ ;  /* 0x000000ff00967202 */ /* 0x000fe20000000f00 */
[----:B------:R-:W2:Y:S02]  /*0480*/  S2R R51, SR_CTAID.Y ;  /* 0x0000000000337919 */ /* 0x000ea40000002600 */
[----:B------:R-:W-:Y:S02]  /*0490*/  IMAD.MOV.U32 R155, RZ, RZ, c[0x0][0x168] ;  /* 0x00005a00ff9b7624 */ /* 0x000fe400078e00ff */
[----:B------:R3:W5:Y:S01]  /*04a0*/  @P2 LDG.E R148, [R10.64] ;  /* 0x000000060a942981 */ /* 0x000762000c1e1900 */
[----:B------:R-:W-:-:S03]  /*04b0*/  @P0 IMAD.WIDE R8, R17, R13, c[0x0][0x360] ;  /* 0x0000d80011080625 */ /* 0x000fc600078e020d */
[----:B------:R3:W5:Y:S04]  /*04c0*/  @P1 LDG.E R153, [R6.64] ;  /* 0x0000000606991981 */ /* 0x000768000c1e1900 */
[----:B------:R3:W5:Y:S04]  /*04d0*/  @P5 LDG.E R150, [R4.64] ;  /* 0x0000000604965981 */ /* 0x000768000c1e1900 */
[----:B------:R3:W5:Y:S01]  /*04e0*/  @P3 LDG.E R12, [R2.64] ;  /* 0x00000006020c3981 */ /* 0x000762000c1e1900 */
[----:B------:R-:W-:-:S03]  /*04f0*/  MOV R96, c[0x0][0x228] ;  /* 0x00008a0000607a02 */ /* 0x000fc60000000f00 */
[----:B------:R4:W5:Y:S01]  /*0500*/  @P0 LDG.E R155, [R8.64] ;  /* 0x00000006089b0981 */ /* 0x000962000c1e1900 */
[----:B--2---:R-:W-:Y:S01]  /*0510*/  SHF.R.S32.HI R171, RZ, 0x1f, R51 ;  /* 0x0000001fffab7819 */ /* 0x004fe20000011433 */
[----:B----4-:R-:W-:Y:S01]  /*0520*/  IMAD.MOV.U32 R8, RZ, RZ, c[0x0][0x1d0] ;  /* 0x00007400ff087624 */ /* 0x010fe200078e00ff */
[----:B------:R-:W-:Y:S05]  /*0530*/  @P0 BRA `(.L_x_56) ;  /* 0x0000004000000947 */ /* 0x000fea0003800000 */
[----:B---3--:R-:W-:Y:S05]  /*0540*/  @!P1 BRA `(.L_x_56) ;  /* 0x0000003000009947 */ /* 0x008fea0003800000 */
[----:B-1----:R1:W2:Y:S04]  /*0550*/  LDG.E R0, [R6.64] ;  /* 0x0000000606007981 */ /* 0x0022a8000c1e1900 */
[----:B-1----:R-:W2:Y:S02]  /*0560*/  LDG.E R6, [R6.64+0x4] ;  /* 0x0000040606067981 */ /* 0x002ea4000c1e1900 */
[----:B--2--5:R-:W-:Y:S02]  /*0570*/  IADD3 R155, -R0, R6, RZ ;  /* 0x00000006009b7210 */ /* 0x024fe40007ffe1ff */
.L_x_56:
[----:B---3--:R-:W-:-:S04]  /*0580*/  ISETP.NE.U32.AND P0, PT, RZ, c[0x0][0x368], PT ;  /* 0x0000da00ff007a0c */ /* 0x008fc80003f05070 */
[----:B------:R-:W-:-:S13]  /*0590*/  ISETP.NE.AND.EX P0, PT, RZ, c[0x0][0x36c], PT, P0 ;  /* 0x0000db00ff007a0c */ /* 0x000fda0003f05300 */
[----:B------:R-:W-:Y:S05]  /*05a0*/  @!P0 BRA `(.L_x_57) ;  /* 0x0000003000008947 */ /* 0x000fea0003800000 */
[----:B------:R-:W-:-:S05]  /*05b0*/  IMAD.WIDE R4, R17, R13, c[0x0][0x368] ;  /* 0x0000da0011047625 */ /* 0x000fca00078e020d */
[----:B------:R2:W5:Y:S01]  /*05c0*/  LDG.E R8, [R4.64] ;  /* 0x0000000604087981 */ /* 0x000562000c1e1900 */
[----:B------:R-:W-:Y:S05]  /*05d0*/  BRA `(.L_x_58) ;  /* 0x0000004000007947 */ /* 0x000fea0003800000 */
.L_x_57:
[----:B------:R-:W-:Y:S05]  /*05e0*/  @!P5 BRA `(.L_x_58) ;  /* 0x000000300000d947 */ /* 0x000fea0003800000 */
[----:B-1----:R1:W2:Y:S04]  /*05f0*/  LDG.E R0, [R4.64] ;  /* 0x0000000604007981 */ /* 0x0022a8000c1e1900 */
[----:B-1----:R-:W2:Y:S02]  /*0600*/  LDG.E R4, [R4.64+0x4] ;  /* 0x0000040604047981 */ /* 0x002ea4000c1e1900 */
[----:B--2---:R-:W-:Y:S02]  /*0610*/  IADD3 R8, -R0, R4, RZ ;  /* 0x0000000400087210 */ /* 0x004fe40007ffe1ff */
.L_x_58:
[----:B--2---:R2:W3:Y:S04]  /*0620*/  @P3 LDG.E R5, [R2.64] ;  /* 0x0000000602053981 */ /* 0x0044e8000c1e1900 */
[----:B------:R2:W3:Y:S01]  /*0630*/  @P3 LDG.E R4, [R2.64+0x4] ;  /* 0x0000040602043981 */ /* 0x0004e2000c1e1900 */
[----:B------:R-:W-:Y:S01]  /*0640*/  ISETP.NE.U32.AND P0, PT, RZ, c[0x0][0x378], PT ;  /* 0x0000de00ff007a0c */ /* 0x000fe20003f05070 */
[----:B-----5:R-:W-:-:S03]  /*0650*/  IMAD.MOV.U32 R149, RZ, RZ, R8 ;  /* 0x000000ffff957224 */ /* 0x020fc600078e0008 */
[----:B------:R-:W-:Y:S01]  /*0660*/  ISETP.NE.AND.EX P0, PT, RZ, c[0x0][0x37c], PT, P0 ;  /* 0x0000df00ff007a0c */ /* 0x000fe20003f05300 */
[----:B-1----:R-:W-:-:S12]  /*0670*/  IMAD.IADD R0, R8, 0x1, -R148 ;  /* 0x0000000108007824 */ /* 0x002fd800078e0a94 */
[----:B--2---:R-:W-:-:S05]  /*0680*/  @P0 IMAD.WIDE R2, R17, R13, c[0x0][0x378] ;  /* 0x0000de0011020625 */ /* 0x004fca00078e020d */
[----:B------:R1:W5:Y:S01]  /*0690*/  @P0 LDG.E R149, [R2.64] ;  /* 0x0000000602950981 */ /* 0x000362000c1e1900 */
[----:B---3--:R-:W-:-:S04]  /*06a0*/  @P3 IMAD.IADD R96, R4, 0x1, -R5 ;  /* 0x0000000104603824 */ /* 0x008fc800078e0a05 */
[----:B------:R-:W-:-:S05]  /*06b0*/  IMAD.IADD R165, R0, 0x1, R96 ;  /* 0x0000000100a57824 */ /* 0x000fca00078e0260 */
[----:B-1----:R-:W-:-:S04]  /*06c0*/  IADD3 R2, R165, 0x3f, RZ ;  /* 0x0000003fa5027810 */ /* 0x002fc80007ffe0ff */
[----:B------:R-:W-:-:S04]  /*06d0*/  SHF.R.S32.HI R3, RZ, 0x1f, R2 ;  /* 0x0000001fff037819 */ /* 0x000fc80000011402 */
[----:B------:R-:W-:Y:S01]  /*06e0*/  LEA.HI R250, R3, R2, RZ, 0x6 ;  /* 0x0000000203fa7211 */ /* 0x000fe200078f30ff */
[----:B------:R-:W-:-:S03]  /*06f0*/  IMAD.MOV R3, RZ, RZ, -R0 ;  /* 0x000000ffff037224 */ /* 0x000fc600078e0a00 */
[----:B------:R-:W-:-:S05]  /*0700*/  LOP3.LUT R2, R250, 0xffffffc0, RZ, 0xc0, !PT ;  /* 0xffffffc0fa027812 */ /* 0x000fca00078ec0ff */
[----:B------:R-:W-:Y:S01]  /*0710*/  IMAD.IADD R0, R2, 0x1, -R0 ;  /* 0x0000000102007824 */ /* 0x000fe200078e0a00 */
[----:B------:R-:W-:-:S04]  /*0720*/  IMNMX R2, RZ, R3, !PT ;  /* 0x00000003ff027217 */ /* 0x000fc80007800200 */
[----:B------:R-:W-:Y:S02]  /*0730*/  IMNMX R0, R0, R96, PT ;  /* 0x0000006000007217 */ /* 0x000fe40003800200 */
[----:B------:R-:W-:Y:S02]  /*0740*/  SHF.R.U32.HI R144, RZ, 0x6, R2 ;  /* 0x00000006ff907819 */ /* 0x000fe40000011602 */
[----:B------:R-:W-:-:S03]  /*0750*/  ISETP.GT.AND P0, PT, R0, R2, PT ;  /* 0x000000020000720c */ /* 0x000fc60003f04270 */
[----:B------:R-:W-:-:S10]  /*0760*/  IMAD.MOV.U32 R4, RZ, RZ, R144 ;  /* 0x000000ffff047224 */ /* 0x000fd400078e0090 */
[----:B------:R-:W-:-:S04]  /*0770*/  @P0 IADD3 R0, R0, 0x3f, RZ ;  /* 0x0000003f00000810 */ /* 0x000fc80007ffe0ff */
[----:B------:R-:W-:-:S04]  /*0780*/  @P0 SHF.R.S32.HI R2, RZ, 0x1f, R0 ;  /* 0x0000001fff020819 */ /* 0x000fc80000011400 */
[----:B------:R-:W-:-:S04]  /*0790*/  @P0 LEA.HI R0, R2, R0, RZ, 0x6 ;  /* 0x0000000002000211 */ /* 0x000fc800078f30ff */
[----:B------:R-:W-:-:S04]  /*07a0*/  @P0 SHF.R.S32.HI R4, RZ, 0x6, R0 ;  /* 0x00000006ff040819 */ /* 0x000fc80000011400 */
[----:B------:R-:W-:-:S13]  /*07b0*/  ISETP.GT.AND P0, PT, R4, R144, PT ;  /* 0x000000900400720c */ /* 0x000fda0003f04270 */
[----:B------:R-:W-:Y:S05]  /*07c0*/  @!P0 BRA `(.L_x_59) ;  /* 0x0000507000008947 */ /* 0x000fea0003800000 */
[----:B------:R-:W-:-:S04]  /*07d0*/  ISETP.NE.U32.AND P2, PT, RZ, c[0x0][0x340], PT ;  /* 0x0000d000ff007a0c */ /* 0x000fc80003f45070 */
[----:B------:R-:W-:-:S13]  /*07e0*/  ISETP.NE.AND.EX P2, PT, RZ, c[0x0][0x344], PT, P2 ;  /* 0x0000d100ff007a0c */ /* 0x000fda0003f45320 */
[----:B------:R-:W-:-:S05]  /*07f0*/  @P2 IMAD.WIDE R2, R17, R13, c[0x0][0x340] ;  /* 0x0000d00011022625 */ /* 0x000fca00078e020d */
[----:B------:R1:W2:Y:S01]  /*0800*/  @P2 LDG.E R15, [R2.64] ;  /* 0x00000006020f2981 */ /* 0x0002a2000c1e1900 */
[----:B------:R-:W-:Y:S01]  /*0810*/  SHF.R.S32.HI R10, RZ, 0x1f, R167 ;  /* 0x0000001fff0a7819 */ /* 0x000fe200000114a7 */
[----:B------:R-:W-:Y:S01]  /*0820*/  IMAD.MOV.U32 R161, RZ, RZ, c[0x0][0x238] ;  /* 0x00008e00ffa17624 */ /* 0x000fe200078e00ff */
[----:B------:R-:W-:Y:S01]  /*0830*/  IADD3 R78, R4, -0x1, RZ ;  /* 0xffffffff044e7810 */ /* 0x000fe20007ffe0ff */
[----:B------:R-:W-:Y:S01]  /*0840*/  IMAD.MOV.U32 R152, RZ, RZ, 0x6 ;  /* 0x00000006ff987424 */ /* 0x000fe200078e00ff */
[----:B------:R-:W-:Y:S01]  /*0850*/  SHF.R.S32.HI R7, RZ, 0x1f, R12 ;  /* 0x0000001fff077819 */ /* 0x000fe2000001140c */
[----:B------:R-:W-:Y:S01]  /*0860*/  IMAD.SHL.U32 R162, R161, 0x40, RZ ;  /* 0x00000040a1a27824 */ /* 0x000fe200078e00ff */
[-C--:B------:R-:W-:Y:S01]  /*0870*/  LEA.HI R34, R167, R167.reuse, RZ, 0x1 ;  /* 0x000000a7a7227211 */ /* 0x080fe200078f08ff */
[----:B------:R-:W-:Y:S01]  /*0880*/  IMAD.IADD R49, R150, 0x1, R8 ;  /* 0x0000000196317824 */ /* 0x000fe200078e0208 */
[----:B------:R-:W-:Y:S01]  /*0890*/  SHF.L.U64.HI R157, R161, R152, c[0x0][0x23c] ;  /* 0x00008f00a19d7619 */ /* 0x000fe20000010298 */
[----:B------:R-:W-:Y:S01]  /*08a0*/  IMAD.MOV.U32 R163, RZ, RZ, c[0x0][0x27c] ;  /* 0x00009f00ffa37624 */ /* 0x000fe200078e00ff */
[----:B------:R-:W-:Y:S01]  /*08b0*/  SHF.R.S32.HI R6, RZ, 0x1f, R78 ;  /* 0x0000001fff067819 */ /* 0x000fe2000001144e */
[----:B------:R-:W-:Y:S01]  /*08c0*/  IMAD.MOV.U32 R156, RZ, RZ, 0x5 ;  /* 0x00000005ff9c7424 */ /* 0x000fe200078e00ff */
[----:B------:R-:W-:Y:S01]  /*08d0*/  SHF.R.S32.HI R92, RZ, 0x1, R34 ;  /* 0x00000001ff5c7819 */ /* 0x000fe20000011422 */
[----:B------:R-:W-:Y:S01]  /*08e0*/  IMAD R4, R157, R78, RZ ;  /* 0x0000004e9d047224 */ /* 0x000fe200078e02ff */
[----:B------:R-:W-:Y:S01]  /*08f0*/  SHF.R.S32.HI R140, RZ, 0x1f, R49 ;  /* 0x0000001fff8c7819 */ /* 0x000fe20000011431 */
[----:B------:R-:W-:Y:S01]  /*0900*/  IMAD.MOV.U32 R159, RZ, RZ, c[0x0][0x1e0] ;  /* 0x00007800ff9f7624 */ /* 0x000fe200078e00ff */
[----:B------:R-:W-:Y:S01]  /*0910*/  SEL R23, R17, RZ, !P3 ;  /* 0x000000ff11177207 */ /* 0x000fe20005800000 */
[----:B------:R-:W-:Y:S01]  /*0920*/  IMAD R16, R6, R162, R4 ;  /* 0x000000a206107224 */ /* 0x000fe200078e0204 */
[-C--:B------:R-:W-:Y:S01]  /*0930*/  LEA.HI R6, R10, R167.reuse, RZ, 0x3 ;  /* 0x000000a70a067211 */ /* 0x080fe200078f18ff */
[----:B------:R-:W-:Y:S01]  /*0940*/  IMAD R8, R140, c[0x0][0x1e0], RZ ;  /* 0x000078008c087a24 */ /* 0x000fe200078e02ff */
[----:B------:R-:W-:Y:S01]  /*0950*/  LOP3.LUT R34, R34, 0xfffffffe, RZ, 0xc0, !PT ;  /* 0xfffffffe22227812 */ /* 0x000fe200078ec0ff */
[----:B------:R-:W-:Y:S01]  /*0960*/  IMAD.WIDE.U32 R146, R92, c[0x0][0x1e0], RZ ;  /* 0x000078005c927a25 */ /* 0x000fe200078e00ff */
[----:B------:R-:W-:Y:S01]  /*0970*/  SHF.R.S32.HI R13, RZ, 0x3, R6 ;  /* 0x00000003ff0d7819 */ /* 0x000fe20000011406 */
[----:B------:R-:W-:Y:S01]  /*0980*/  ULDC.U8 UR4, c[0x0][0x298] ;  /* 0x0000a60000047ab9 */ /* 0x000fe20000000000 */
[----:B-1----:R-:W-:Y:S01]  /*0990*/  LEA.HI R2, R10, R167, RZ, 0x2 ;  /* 0x000000a70a027211 */ /* 0x002fe200078f10ff */
[----:B------:R-:W-:Y:S01]  /*09a0*/  IMAD.IADD R34, R167, 0x1, -R34 ;  /* 0x00000001a7227824 */ /* 0x000fe200078e0a22 */
[----:B------:R-:W-:Y:S01]  /*09b0*/  SHF.R.S32.HI R50, RZ, 0x1f, R92 ;  /* 0x0000001fff327819 */ /* 0x000fe2000001145c */
[----:B------:R-:W-:Y:S01]  /*09c0*/  IMAD.MOV.U32 R160, RZ, RZ, c[0x0][0x280] ;  /* 0x0000a000ffa07624 */ /* 0x000fe200078e00ff */
[--C-:B------:R-:W-:Y:S01]  /*09d0*/  SHF.R.S32.HI R9, RZ, 0x2, R2.reuse ;  /* 0x00000002ff097819 */ /* 0x100fe20000011402 */
[C---:B------:R-:W-:Y:S01]  /*09e0*/  IMAD.SHL.U32 R26, R34.reuse, 0x8, RZ ;  /* 0x00000008221a7824 */ /* 0x040fe200078e00ff */
[----:B------:R-:W-:Y:S01]  /*09f0*/  SHF.R.S32.HI R0, RZ, 0x1f, R2 ;  /* 0x0000001fff007819 */ /* 0x000fe20000011402 */
[----:B------:R-:W-:Y:S01]  /*0a00*/  IMAD.SHL.U32 R34, R34, 0x4, RZ ;  /* 0x0000000422227824 */ /* 0x000fe200078e00ff */
[C---:B------:R-:W-:Y:S01]  /*0a10*/  IADD3 R143, P0, R9.reuse, R12, RZ ;  /* 0x0000000c098f7210 */ /* 0x040fe20007f1e0ff */
[----:B------:R-:W-:Y:S01]  /*0a20*/  IMAD.IADD R142, R96, 0x1, -R9 ;  /* 0x00000001608e7824 */ /* 0x000fe200078e0a09 */
[----:B------:R-:W-:Y:S01]  /*0a30*/  LEA.HI R0, R0, R9, RZ, 0x2 ;  /* 0x0000000900007211 */ /* 0x000fe200078f10ff */
[----:B------:R-:W-:Y:S01]  /*0a40*/  IMAD.MOV.U32 R158, RZ, RZ, c[0x0][0x290] ;  /* 0x0000a400ff9e7624 */ /* 0x000fe200078e00ff */
[----:B------:R-:W-:-:S02]  /*0a50*/  LEA.HI.X.SX32 R145, R9, R7, 0x1, P0 ;  /* 0x0000000709917211 */ /* 0x000fc400000f0eff */
[----:B------:R-:W-:Y:S01]  /*0a60*/  LOP3.LUT R3, R0, 0xfffffffc, RZ, 0xc0, !PT ;  /* 0xfffffffc00037812 */ /* 0x000fe200078ec0ff */
[----:B------:R-:W-:Y:S01]  /*0a70*/  IMAD R0, R78, -0x40, R142 ;  /* 0xffffffc04e007824 */ /* 0x000fe200078e028e */
[----:B------:R-:W-:Y:S02]  /*0a80*/  LEA.HI R5, R2, R9, RZ, 0x1 ;  /* 0x0000000902057211 */ /* 0x000fe400078f08ff */
[-C--:B------:R-:W-:Y:S01]  /*0a90*/  LEA.HI R7, R10, R167.reuse, RZ, 0x4 ;  /* 0x000000a70a077211 */ /* 0x080fe200078f20ff */
[----:B------:R-:W-:Y:S01]  /*0aa0*/  IMAD.IADD R40, R9, 0x1, -R3 ;  /* 0x0000000109287824 */ /* 0x000fe200078e0a03 */
[C---:B------:R-:W-:Y:S02]  /*0ab0*/  ISETP.GE.AND P1, PT, R0.reuse, 0x1, PT ;  /* 0x000000010000780c */ /* 0x040fe40003f26270 */
[----:B------:R-:W-:Y:S02]  /*0ac0*/  ISETP.GT.AND P0, PT, R0, 0x20, PT ;  /* 0x000000200000780c */ /* 0x000fe40003f04270 */
[----:B------:R-:W-:-:S02]  /*0ad0*/  LEA.HI R3, R10, R167, RZ, 0x5 ;  /* 0x000000a70a037211 */ /* 0x000fc400078f28ff */
[----:B------:R-:W-:Y:S01]  /*0ae0*/  LOP3.LUT R0, R2, 0x1ffffffc, RZ, 0xc0, !PT ;  /* 0x1ffffffc02007812 */ /* 0x000fe200078ec0ff */
[----:B------:R-:W-:Y:S01]  /*0af0*/  IMAD.SHL.U32 R2, R7, 0x10, RZ ;  /* 0x0000001007027824 */ /* 0x000fe200078e00ff */
[----:B------:R-:W-:Y:S01]  /*0b00*/  LOP3.LUT R5, R5, 0x7fffffe, RZ, 0xc0, !PT ;  /* 0x07fffffe05057812 */ /* 0x000fe200078ec0ff */
[----:B------:R-:W-:Y:S01]  /*0b10*/  IMAD.SHL.U32 R12, R3, 0x8, RZ ;  /* 0x00000008030c7824 */ /* 0x000fe200078e00ff */
[----:B------:R-:W-:Y:S01]  /*0b20*/  LEA.HI R3, R92, R92, RZ, 0x1 ;  /* 0x0000005c5c037211 */ /* 0x000fe200078f08ff */
[----:B------:R-:W-:Y:S01]  /*0b30*/  IMAD.IADD R0, R167, 0x1, -R0 ;  /* 0x00000001a7007824 */ /* 0x000fe200078e0a00 */
[----:B------:R-:W-:Y:S01]  /*0b40*/  LOP3.LUT R10, R2, 0xffffff00, RZ, 0xc0, !PT ;  /* 0xffffff00020a7812 */ /* 0x000fe200078ec0ff */
[----:B------:R-:W-:Y:S01]  /*0b50*/  IMAD.IADD R14, R9, 0x1, -R5 ;  /* 0x00000001090e7824 */ /* 0x000fe200078e0a05 */
[----:B------:R-:W-:Y:S01]  /*0b60*/  LOP3.LUT R3, R3, 0x7fffffe, RZ, 0xc0, !PT ;  /* 0x07fffffe03037812 */ /* 0x000fe200078ec0ff */
[----:B------:R-:W-:Y:S01]  /*0b70*/  IMAD.SHL.U32 R6, R0, 0x8, RZ ;  /* 0x0000000800067824 */ /* 0x000fe200078e00ff */
[C---:B------:R-:W-:Y:S01]  /*0b80*/  IADD3 R37, R34.reuse, 0x10, RZ ;  /* 0x0000001022257810 */ /* 0x040fe20007ffe0ff */
[----:B------:R-:W-:Y:S01]  /*0b90*/  IMAD R9, R49, c[0x0][0x1e4], R8 ;  /* 0x0000790031097a24 */ /* 0x000fe200078e0208 */
[----:B------:R-:W-:Y:S01]  /*0ba0*/  IADD3 R36, R34, 0x20, RZ ;  /* 0x0000002022247810 */ /* 0x000fe20007ffe0ff */
[----:B------:R-:W-:Y:S01]  /*0bb0*/  IMAD.IADD R8, R92, 0x1, -R3 ;  /* 0x000000015c087824 */ /* 0x000fe200078e0a03 */
[----:B------:R-:W-:Y:S01]  /*0bc0*/  SHF.R.S32.HI R7, RZ, 0x1f, R6 ;  /* 0x0000001fff077819 */ /* 0x000fe20000011406 */
[----:B------:R-:W-:Y:S01]  /*0bd0*/  IMAD R0, R145, c[0x0][0x238], RZ ;  /* 0x00008e0091007a24 */ /* 0x000fe200078e02ff */
[----:B------:R-:W-:Y:S01]  /*0be0*/  SHF.R.S32.HI R27, RZ, 0x1f, R26 ;  /* 0x0000001fff1b7819 */ /* 0x000fe2000001141a */
[----:B------:R-:W-:Y:S01]  /*0bf0*/  IMAD.WIDE.U32 R4, R49, c[0x0][0x1e0], RZ ;  /* 0x0000780031047a25 */ /* 0x000fe200078e00ff */
[----:B------:R-:W-:-:S02]  /*0c00*/  SHF.R.S32.HI R35, RZ, 0x1f, R34 ;  /* 0x0000001fff237819 */ /* 0x000fc40000011422 */
[----:B------:R-:W-:Y:S01]  /*0c10*/  SHF.L.U64.HI R156, R161, R156, c[0x0][0x23c] ;  /* 0x00008f00a19c7619 */ /* 0x000fe2000001029c */
[----:B------:R-:W-:Y:S01]  /*0c20*/  IMAD R20, R8, 0x20, R10 ;  /* 0x0000002008147824 */ /* 0x000fe200078e020a */
[-C--:B------:R-:W-:Y:S01]  /*0c30*/  SHF.L.U64.HI R154, R159, R152.reuse, c[0x0][0x1e4] ;  /* 0x000079009f9a7619 */ /* 0x080fe20000010298 */
[C---:B------:R-:W-:Y:S01]  /*0c40*/  IMAD R0, R143.reuse, c[0x0][0x23c], R0 ;  /* 0x00008f008f007a24 */ /* 0x040fe200078e0200 */
[-C--:B------:R-:W-:Y:S01]  /*0c50*/  SHF.L.U64.HI R151, R160, R152.reuse, c[0x0][0x284] ;  /* 0x0000a100a0977619 */ /* 0x080fe20000010298 */
[----:B------:R-:W-:Y:S01]  /*0c60*/  IMAD.WIDE.U32 R2, R143, c[0x0][0x238], R6 ;  /* 0x00008e008f027a25 */ /* 0x000fe200078e0006 */
[----:B------:R-:W-:Y:S02]  /*0c70*/  SHF.L.U64.HI R152, R158, R152, c[0x0][0x294] ;  /* 0x0000a5009e987619 */ /* 0x000fe40000010298 */
[----:B------:R-:W-:Y:S01]  /*0c80*/  ISETP.NE.AND P6, PT, RZ, UR4, PT ;  /* 0x00000004ff007c0c */ /* 0x000fe2000bfc5270 */
[----:B------:R-:W-:Y:S01]  /*0c90*/  IMAD.SHL.U32 R8, R13, 0x40, RZ ;  /* 0x000000400d087824 */ /* 0x000fe200078e00ff */
[----:B------:R-:W-:Y:S01]  /*0ca0*/  IADD3 R95, R26, 0x30, RZ ;  /* 0x000000301a5f7810 */ /* 0x000fe20007ffe0ff */
[----:B------:R-:W-:Y:S01]  /*0cb0*/  IMAD.IADD R11, R5, 0x1, R9 ;  /* 0x00000001050b7824 */ /* 0x000fe200078e0209 */
[----:B------:R-:W-:Y:S01]  /*0cc0*/  LOP3.LUT R5, R12, 0xffffff00, RZ, 0xc0, !PT ;  /* 0xffffff000c057812 */ /* 0x000fe200078ec0ff */
[----:B------:R-:W-:Y:S01]  /*0cd0*/  IMAD.IADD R3, R3, 0x1, R0 ;  /* 0x0000000103037824 */ /* 0x000fe200078e0200 */
[----:B------:R-:W-:Y:S01]  /*0ce0*/  LOP3.LUT R0, R8, 0xc0, RZ, 0xc0, !PT ;  /* 0x000000c008007812 */ /* 0x000fe200078ec0ff */
[----:B------:R-:W-:Y:S01]  /*0cf0*/  IMAD.MOV.U32 R10, RZ, RZ, R4 ;  /* 0x000000ffff0a7224 */ /* 0x000fe200078e0004 */
[----:B------:R-:W-:Y:S01]  /*0d00*/  IADD3 R94, R26, 0x40, RZ ;  /* 0x000000401a5e7810 */ /* 0x000fe20007ffe0ff */
[----:B------:R-:W-:Y:S01]  /*0d10*/  IMAD R13, R14, 0x20, R5 ;  /* 0x000000200e0d7824 */ /* 0x000fe200078e0205 */
[----:B------:R-:W-:Y:S01]  /*0d20*/  LOP3.LUT R9, R0, 0x18, R6, 0xf8, !PT ;  /* 0x0000001800097812 */ /* 0x000fe200078ef806 */
[----:B------:R-:W-:Y:S01]  /*0d30*/  IMAD R4, R171, c[0x0][0x240], RZ ;  /* 0x00009000ab047a24 */ /* 0x000fe200078e02ff */
[----:B------:R-:W-:Y:S01]  /*0d40*/  SHF.R.U32.HI R5, RZ, 0x3, R0 ;  /* 0x00000003ff057819 */ /* 0x000fe20000011600 */
[----:B------:R-:W-:Y:S01]  /*0d50*/  IMAD.WIDE.U32 R2, R51, c[0x0][0x240], R2 ;  /* 0x0000900033027a25 */ /* 0x000fe200078e0002 */
[----:B------:R-:W-:-:S02]  /*0d60*/  SHF.R.S32.HI R0, RZ, 0x1f, R17 ;  /* 0x0000001fff007819 */ /* 0x000fc40000011411 */
[----:B------:R-:W-:Y:S01]  /*0d70*/  LOP3.LUT R12, R9, R5, RZ, 0x3c, !PT ;  /* 0x00000005090c7212 */ /* 0x000fe200078e3cff */
[----:B------:R-:W-:Y:S01]  /*0d80*/  IMAD R8, R51, c[0x0][0x244], R4 ;  /* 0x0000910033087a24 */ /* 0x000fe200078e0204 */
[----:B------:R-:W-:Y:S01]  /*0d90*/  SEL R24, R0, RZ, !P3 ;  /* 0x000000ff00187207 */ /* 0x000fe20005800000 */
[----:B------:R-:W-:Y:S01]  /*0da0*/  IMAD.IADD R29, R34, 0x1, R37 ;  /* 0x00000001221d7824 */ /* 0x000fe200078e0225 */
[----:B------:R-:W-:Y:S01]  /*0db0*/  IADD3 R4, R6, 0x20, RZ ;  /* 0x0000002006047810 */ /* 0x000fe20007ffe0ff */
[----:B------:R-:W-:Y:S01]  /*0dc0*/  IMAD.IADD R3, R3, 0x1, R8 ;  /* 0x0000000103037824 */ /* 0x000fe200078e0208 */
[----:B------:R-:W-:Y:S01]  /*0dd0*/  IADD3 R93, R26, 0x50, RZ ;  /* 0x000000501a5d7810 */ /* 0x000fe20007ffe0ff */
[----:B------:R-:W-:Y:S01]  /*0de0*/  IMAD R8, R24, c[0x0][0x248], RZ ;  /* 0x0000920018087a24 */ /* 0x000fe200078e02ff */
[----:B------:R-:W-:Y:S01]  /*0df0*/  ISETP.GE.AND P4, PT, R4, c[0x0][0x1d4], PT ;  /* 0x0000750004007a0c */ /* 0x000fe20003f86270 */
[----:B------:R-:W-:-:S04]  /*0e00*/  IMAD.WIDE.U32 R116, R23, c[0x0][0x248], R2 ;  /* 0x0000920017747a25 */ /* 0x000fc800078e0002 */
[----:B------:R-:W-:Y:S02]  /*0e10*/  IMAD.MOV.U32 R104, RZ, RZ, R116 ;  /* 0x000000ffff687224 */ /* 0x000fe400078e0074 */
[----:B------:R-:W-:Y:S02]  /*0e20*/  IMAD.SHL.U32 R3, R163, 0x2, RZ ;  /* 0x00000002a3037824 */ /* 0x000fe400078e00ff */
[----:B------:R-:W-:Y:S02]  /*0e30*/  IMAD.IADD R85, R13, 0x1, R12 ;  /* 0x000000010d557824 */ /* 0x000fe400078e020c */
[----:B------:R-:W-:Y:S01]  /*0e40*/  IMAD R12, R171, c[0x0][0x1e8], RZ ;  /* 0x00007a00ab0c7a24 */ /* 0x000fe200078e02ff */
[----:B------:R-:W-:Y:S01]  /*0e50*/  IADD3 R21, -R3, c[0x0][0x1d4], RZ ;  /* 0x0000750003157a10 */ /* 0x000fe20007ffe1ff */
[----:B------:R-:W-:Y:S02]  /*0e60*/  IMAD.IADD R28, R34, 0x1, R36 ;  /* 0x00000001221c7824 */ /* 0x000fe400078e0224 */
[----:B------:R-:W-:-:S02]  /*0e70*/  IMAD R12, R51, c[0x0][0x1ec], R12 ;  /* 0x00007b00330c7a24 */ /* 0x000fc400078e020c */
[----:B------:R-:W-:Y:S02]  /*0e80*/  IMAD.SHL.U32 R85, R85, 0x2, RZ ;  /* 0x0000000255557824 */ /* 0x000fe400078e00ff */
[----:B------:R-:W-:Y:S02]  /*0e90*/  IMAD.SHL.U32 R161, R161, 0x20, RZ ;  /* 0x00000020a1a17824 */ /* 0x000fe400078e00ff */
[----:B------:R-:W-:Y:S02]  /*0ea0*/  IMAD.SHL.U32 R159, R159, 0x40, RZ ;  /* 0x000000409f9f7824 */ /* 0x000fe400078e00ff */
[----:B------:R-:W-:Y:S02]  /*0eb0*/  IMAD.SHL.U32 R160, R160, 0x40, RZ ;  /* 0x00000040a0a07824 */ /* 0x000fe400078e00ff */
[----:B------:R-:W-:Y:S01]  /*0ec0*/  IMAD.SHL.U32 R158, R158, 0x40, RZ ;  /* 0x000000409e9e7824 */ /* 0x000fe200078e00ff */
[----:B--2---:R-:W-:Y:S01]  /*0ed0*/  @P2 SHF.R.S32.HI R5, RZ, 0x1f, R15 ;  /* 0x0000001fff052819 */ /* 0x004fe2000001140f */
[----:B------:R-:W-:-:S02]  /*0ee0*/  @!P2 IMAD.MOV.U32 R5, RZ, RZ, R0 ;  /* 0x000000ffff05a224 */ /* 0x000fc400078e0000 */
[----:B------:R-:W-:Y:S02]  /*0ef0*/  IMAD R0, R23, c[0x0][0x24c], R8 ;  /* 0x0000930017007a24 */ /* 0x000fe400078e0208 */
[----:B------:R-:W-:Y:S01]  /*0f00*/  @P2 IMAD.MOV.U32 R4, RZ, RZ, R15 ;  /* 0x000000ffff042224 */ /* 0x000fe200078e000f */
[----:B------:R-:W-:Y:S01]  /*0f10*/  SEL R47, R5, RZ, !P5 ;  /* 0x000000ff052f7207 */ /* 0x000fe20006800000 */
[----:B------:R-:W-:Y:S01]  /*0f20*/  IMAD.IADD R105, R117, 0x1, R0 ;  /* 0x0000000175697824 */ /* 0x000fe200078e0200 */
[----:B------:R-:W-:Y:S01]  /*0f30*/  IADD3 R0, R6, 0x40, RZ ;  /* 0x0000004006007810 */ /* 0x000fe20007ffe0ff */
[----:B------:R-:W-:Y:S01]  /*0f40*/  @!P2 IMAD.MOV.U32 R4, RZ, RZ, R17 ;  /* 0x000000ffff04a224 */ /* 0x000fe200078e0011 */
[----:B------:R-:W-:Y:S01]  /*0f50*/  ISETP.GE.AND P2, PT, R163, 0x1, PT ;  /* 0x00000001a300780c */ /* 0x000fe20003f46270 */
[----:B------:R-:W-:Y:S01]  /*0f60*/  IMAD.WIDE.U32 R18, R78, R162, R104 ;  /* 0x000000a24e127225 */ /* 0x000fe200078e0068 */
[----:B------:R-:W-:Y:S02]  /*0f70*/  ISETP.GE.AND P2, PT, R26, c[0x0][0x27c], PT ;  /* 0x00009f001a007a0c */ /* 0x000fe40003f46270 */
[----:B------:R-:W-:Y:S01]  /*0f80*/  SEL R48, R4, RZ, !P5 ;  /* 0x000000ff04307207 */ /* 0x000fe20006800000 */
[----:B------:R-:W-:Y:S01]  /*0f90*/  IMAD.IADD R41, R19, 0x1, R16 ;  /* 0x0000000113297824 */ /* 0x000fe200078e0210 */
[----:B------:R-:W-:Y:S01]  /*0fa0*/  @P1 LEA R14, P3, R18, c[0x0][0x220], 0x1 ;  /* 0x00008800120e1a11 */ /* 0x000fe200078608ff */
[----:B------:R-:W-:Y:S01]  /*0fb0*/  IMAD.WIDE.U32 R4, R51, c[0x0][0x1e8], R10 ;  /* 0x00007a0033047a25 */ /* 0x000fe200078e000a */
[----:B------:R-:W-:-:S02]  /*0fc0*/  SEL R2, RZ, c[0x0][0x27c], !P2 ;  /* 0x00009f00ff027a07 */ /* 0x000fc40005000000 */
[----:B------:R-:W-:Y:S01]  /*0fd0*/  @P1 LEA.HI.X R15, R18, c[0x0][0x224], R41, 0x1, P3 ;  /* 0x00008900120f1a11 */ /* 0x000fe200018f0c29 */
[----:B------:R-:W-:Y:S01]  /*0fe0*/  IMAD R16, R50, c[0x0][0x280], RZ ;  /* 0x0000a00032107a24 */ /* 0x000fe200078e02ff */
[----:B------:R-:W-:Y:S01]  /*0ff0*/  ISETP.GE.AND P3, PT, R0, c[0x0][0x1d4], PT ;  /* 0x0000750000007a0c */ /* 0x000fe20003f66270 */
[----:B------:R-:W-:Y:S01]  /*1000*/  IMAD.IADD R0, R26, 0x1, R2 ;  /* 0x000000011a007824 */ /* 0x000fe200078e0202 */
[----:B------:R-:W-:Y:S01]  /*1010*/  SEL R9, R3, R21, !P2 ;  /* 0x0000001503097207 */ /* 0x000fe20005000000 */
[----:B------:R-:W-:Y:S01]  /*1020*/  IMAD.IADD R89, R5, 0x1, R12 ;  /* 0x0000000105597824 */ /* 0x000fe200078e020c */
[----:B------:R-:W-:Y:S01]  /*1030*/  ISETP.GE.AND P2, PT, R29, c[0x0][0x27c], PT ;  /* 0x00009f001d007a0c */ /* 0x000fe20003f46270 */
[----:B------:R-:W-:Y:S01]  /*1040*/  IMAD.MOV.U32 R88, RZ, RZ, R4 ;  /* 0x000000ffff587224 */ /* 0x000fe200078e0004 */
[----:B------:R-:W-:Y:S01]  /*1050*/  SHF.R.S32.HI R8, RZ, 0x1f, R0 ;  /* 0x0000001fff087819 */ /* 0x000fe20000011400 */
[----:B------:R-:W-:Y:S01]  /*1060*/  IMAD.WIDE.U32 R4, R92, c[0x0][0x290], R26 ;  /* 0x0000a4005c047a25 */ /* 0x000fe200078e001a */
[----:B------:R-:W-:-:S02]  /*1070*/  SEL R38, RZ, c[0x0][0x27c], !P2 ;  /* 0x00009f00ff267a07 */ /* 0x000fc40005000000 */
[----:B------:R-:W-:Y:S01]  /*1080*/  SEL R22, R3, R21, !P2 ;  /* 0x0000001503167207 */ /* 0x000fe20005000000 */
[----:B------:R-:W-:Y:S01]  /*1090*/  IMAD R16, R92, c[0x0][0x284], R16 ;  /* 0x0000a1005c107a24 */ /* 0x000fe200078e0210 */
[----:B------:R-:W-:Y:S01]  /*10a0*/  SHF.R.S32.HI R10, RZ, 0x1f, R9 ;  /* 0x0000001fff0a7819 */ /* 0x000fe20000011409 */
[----:B------:R-:W-:Y:S01]  /*10b0*/  IMAD R19, R171, c[0x0][0x260], RZ ;  /* 0x00009800ab137a24 */ /* 0x000fe200078e02ff */
[CC--:B------:R-:W-:Y:S01]  /*10c0*/  LEA.HI R25, R8.reuse, R0.reuse, RZ, 0x3 ;  /* 0x0000000008197211 */ /* 0x0c0fe200078f18ff */
[----:B------:R-:W-:Y:S01]  /*10d0*/  IMAD.MOV.U32 R30, RZ, RZ, R4 ;  /* 0x000000ffff1e7224 */ /* 0x000fe200078e0004 */
[----:B------:R-:W-:Y:S01]  /*10e0*/  LEA.HI R39, R8, R0, RZ, 0x5 ;  /* 0x0000000008277211 */ /* 0x000fe200078f28ff */
[----:B------:R-:W-:Y:S01]  /*10f0*/  IMAD R0, R50, c[0x0][0x290], RZ ;  /* 0x0000a40032007a24 */ /* 0x000fe200078e02ff */
[----:B------:R-:W-:Y:S01]  /*1100*/  ISETP.GE.AND P2, PT, R28, c[0x0][0x27c], PT ;  /* 0x00009f001c007a0c */ /* 0x000fe20003f46270 */
[----:B------:R-:W-:Y:S01]  /*1110*/  IMAD R19, R51, c[0x0][0x264], R19 ;  /* 0x0000990033137a24 */ /* 0x000fe200078e0213 */
[----:B------:R-:W-:Y:S01]  /*1120*/  LEA.HI R46, R10, R9, RZ, 0x4 ;  /* 0x000000090a2e7211 */ /* 0x000fe200078f20ff */
[C---:B------:R-:W-:Y:S01]  /*1130*/  IMAD R0, R92.reuse, c[0x0][0x294], R0 ;  /* 0x0000a5005c007a24 */ /* 0x040fe200078e0200 */
[----:B------:R-:W-:Y:S01]  /*1140*/  SEL R21, R3, R21, !P2 ;  /* 0x0000001503157207 */ /* 0x000fe20005000000 */
[----:B------:R-:W-:Y:S01]  /*1150*/  IMAD.WIDE.U32 R10, R92, c[0x0][0x290], R34 ;  /* 0x0000a4005c0a7a25 */ /* 0x000fe200078e0022 */
[----:B------:R-:W-:-:S02]  /*1160*/  ISETP.GE.AND P5, PT, R6, c[0x0][0x1d4], PT ;  /* 0x0000750006007a0c */ /* 0x000fc40003fa6270 */
[----:B------:R-:W-:Y:S01]  /*1170*/  SHF.R.S32.HI R4, RZ, 0x1f, R21 ;  /* 0x0000001fff047819 */ /* 0x000fe20000011415 */
[----:B------:R-:W-:Y:S01]  /*1180*/  IMAD.WIDE.U32 R2, R92, c[0x0][0x280], R34 ;  /* 0x0000a0005c027a25 */ /* 0x000fe200078e0022 */
[----:B------:R-:W-:-:S03]  /*1190*/  LOP3.LUT R119, R25, 0xfffffff8, RZ, 0xc0, !PT ;  /* 0xfffffff819777812 */ /* 0x000fc600078ec0ff */
[----:B------:R-:W-:Y:S01]  /*11a0*/  IMAD.WIDE.U32 R8, R92, c[0x0][0x280], R26 ;  /* 0x0000a0005c087a25 */ /* 0x000fe200078e001a */
[----:B------:R-:W-:-:S03]  /*11b0*/  SHF.R.S32.HI R134, RZ, 0x1f, R119 ;  /* 0x0000001fff867819 */ /* 0x000fc60000011477 */
[----:B------:R-:W-:Y:S02]  /*11c0*/  IMAD.IADD R43, R11, 0x1, R0 ;  /* 0x000000010b2b7824 */ /* 0x000fe400078e0200 */
[----:B------:R-:W-:Y:S01]  /*11d0*/  IMAD.IADD R31, R0, 0x1, R5 ;  /* 0x00000001001f7824 */ /* 0x000fe200078e0205 */
[----:B------:R-:W-:Y:S01]  /*11e0*/  SHF.R.S32.HI R5, RZ, 0x1f, R22 ;  /* 0x0000001fff057819 */ /* 0x000fe20000011416 */
[----:B------:R-:W-:Y:S01]  /*11f0*/  IMAD.IADD R45, R3, 0x1, R16 ;  /* 0x00000001032d7824 */ /* 0x000fe200078e0210 */
[----:B------:R-:W-:Y:S01]  /*1200*/  @!PT LDS RZ, [RZ] ;  /* 0x00000000fffff984 */ /* 0x000fe20000000800 */
[----:B------:R-:W-:Y:S01]  /*1210*/  @!PT LDS RZ, [RZ] ;  /* 0x00000000fffff984 */ /* 0x000fe20000000800 */
[----:B------:R-:W-:Y:S01]  /*1220*/  @!PT LDS RZ, [RZ] ;  /* 0x00000000fffff984 */ /* 0x000fe20000000800 */
[----:B------:R1:W-:Y:S01]  /*1230*/  @P1 LDGSTS.E.BYPASS.LTC128B.128 [R85+0x3100], [R14.64], !P5 ;  /* 0x031000000e551fae */ /* 0x0003e2000e901d46 */
[----:B------:R-:W-:Y:S01]  /*1240*/  IMAD.MOV.U32 R44, RZ, RZ, R2 ;  /* 0x000000ffff2c7224 */ /* 0x000fe200078e0002 */
[----:B------:R-:W-:Y:S01]  /*1250*/  LEA.HI R22, R5, R22, RZ, 0x4 ;  /* 0x0000001605167211 */ /* 0x000fe200078f20ff */
[----:B------:R-:W-:Y:S01]  /*1260*/  IMAD R0, R24, c[0x0][0x268], RZ ;  /* 0x00009a0018007a24 */ /* 0x000fe200078e02ff */
[----:B------:R1:W-:Y:S01]  /*1270*/  @P1 LDGSTS.E.BYPASS.LTC128B.128 [R85+0x4100], [R14.64+0x40], !P4 ;  /* 0x041000400e551fae */ /* 0x0003e2000e101d46 */
[----:B------:R-:W-:-:S03]  /*1280*/  IMAD.WIDE.U32 R2, R51, c[0x0][0x260], R6 ;  /* 0x0000980033027a25 */ /* 0x000fc600078e0006 */
[----:B------:R1:W-:Y:S01]  /*1290*/  @P1 LDGSTS.E.BYPASS.LTC128B.128 [R85+0x5100], [R14.64+0x80], !P3 ;  /* 0x051000800e551fae */ /* 0x0003e2000d901d46 */
[----:B------:R-:W-:Y:S01]  /*12a0*/  IMAD.IADD R33, R16, 0x1, R9 ;  /* 0x0000000110217824 */ /* 0x000fe200078e0209 */
[----:B------:R-:W-:Y:S01]  /*12b0*/  LEA.HI R9, R4, R21, RZ, 0x4 ;  /* 0x0000001504097211 */ /* 0x000fe200078f20ff */
[----:B------:R-:W-:Y:S01]  /*12c0*/  IMAD R101, R23, c[0x0][0x26c], R0 ;  /* 0x00009b0017657a24 */ /* 0x000fe200078e0200 */
[----:B------:R-:W-:Y:S01]  /*12d0*/  SEL R0, RZ, c[0x0][0x27c], !P2 ;  /* 0x00009f00ff007a07 */ /* 0x000fe20005000000 */
[----:B------:R-:W-:Y:S01]  /*12e0*/  IMAD.IADD R4, R38, 0x1, R29 ;  /* 0x0000000126047824 */ /* 0x000fe200078e021d */
[----:B------:R-:W-:Y:S01]  /*12f0*/  LOP3.LUT P2, RZ, R40, 0x2, RZ, 0xc0, !PT ;  /* 0x0000000228ff7812 */ /* 0x000fe2000784c0ff */
[----:B------:R-:W-:Y:S01]  /*1300*/  IMAD.IADD R3, R3, 0x1, R19 ;  /* 0x0000000103037824 */ /* 0x000fe200078e0213 */
[----:B------:R-:W-:Y:S01]  /*1310*/  IADD3 R38, R34, 0x18, RZ ;  /* 0x0000001822267810 */ /* 0x000fe20007ffe0ff */
[----:B------:R-:W-:Y:S01]  /*1320*/  IMAD.SHL.U32 R6, R40, 0x40, RZ ;  /* 0x0000004028067824 */ /* 0x000fe200078e00ff */
[----:B------:R-:W-:Y:S01]  /*1330*/  SHF.R.S32.HI R5, RZ, 0x1f, R4 ;  /* 0x0000001fff057819 */ /* 0x000fe20000011404 */
[----:B------:R-:W-:Y:S01]  /*1340*/  IMAD.WIDE.U32 R98, R23, c[0x0][0x268], R2 ;  /* 0x00009a0017627a25 */ /* 0x000fe200078e0002 */
[----:B------:R-:W-:-:S02]  /*1350*/  IADD3 R40, R34, 0x28, RZ ;  /* 0x0000002822287810 */ /* 0x000fc40007ffe0ff */
[CC--:B------:R-:W-:Y:S01]  /*1360*/  LEA.HI R21, R5.reuse, R4.reuse, RZ, 0x3 ;  /* 0x0000000405157211 */ /* 0x0c0fe200078f18ff */
[----:B------:R-:W-:Y:S01]  /*1370*/  IMAD.IADD R3, R0, 0x1, R28 ;  /* 0x0000000100037824 */ /* 0x000fe200078e021c */
[----:B------:R-:W-:Y:S01]  /*1380*/  LEA.HI R5, R5, R4, RZ, 0x5 ;  /* 0x0000000405057211 */ /* 0x000fe200078f28ff */
[----:B------:R-:W-:Y:S01]  /*1390*/  IMAD.MOV.U32 R42, RZ, RZ, R10 ;  /* 0x000000ffff2a7224 */ /* 0x000fe200078e000a */
[----:B------:R-:W-:Y:S01]  /*13a0*/  LOP3.LUT R0, R6, 0xc0, RZ, 0xc0, !PT ;  /* 0x000000c006007812 */ /* 0x000fe200078ec0ff */
[----:B------:R-:W-:Y:S01]  /*13b0*/  IMAD.SHL.U32 R6, R39, 0x40, RZ ;  /* 0x0000004027067824 */ /* 0x000fe200078e00ff */
[----:B------:R-:W-:Y:S01]  /*13c0*/  SHF.R.S32.HI R4, RZ, 0x1f, R3 ;  /* 0x0000001fff047819 */ /* 0x000fe20000011403 */
[----:B------:R-:W-:Y:S01]  /*13d0*/  IMAD.MOV.U32 R32, RZ, RZ, R8 ;  /* 0x000000ffff207224 */ /* 0x000fe200078e0008 */
[----:B------:R-:W-:Y:S01]  /*13e0*/  SHF.R.U32.HI R2, RZ, 0x3, R0 ;  /* 0x00000003ff027819 */ /* 0x000fe20000011600 */
[----:B------:R-:W-:Y:S01]  /*13f0*/  IMAD R17, R171, c[0x0][0x210], RZ ;  /* 0x00008400ab117a24 */ /* 0x000fe200078e02ff */
[CC--:B------:R-:W-:Y:S01]  /*1400*/  LEA.HI R19, R4.reuse, R3.reuse, RZ, 0x3 ;  /* 0x0000000304137211 */ /* 0x0c0fe200078f18ff */
[----:B------:R-:W-:Y:S01]  /*1410*/  IMAD.WIDE.U32 R12, R51, c[0x0][0x210], R26 ;  /* 0x00008400330c7a25 */ /* 0x000fe200078e001a */
[----:B------:R-:W-:-:S02]  /*1420*/  LEA.HI R3, R4, R3, RZ, 0x5 ;  /* 0x0000000304037211 */ /* 0x000fc400078f28ff */
[C---:B------:R-:W-:Y:S01]  /*1430*/  LOP3.LUT R7, R0.reuse, 0x18, R25, 0xf8, !PT ;  /* 0x0000001800077812 */ /* 0x040fe200078ef819 */
[----:B------:R-:W-:Y:S01]  /*1440*/  IMAD.SHL.U32 R4, R5, 0x40, RZ ;  /* 0x0000004005047824 */ /* 0x000fe200078e00ff */
[----:B------:R-:W-:Y:S01]  /*1450*/  LOP3.LUT R5, R0, 0x18, R21, 0xf8, !PT ;  /* 0x0000001800057812 */ /* 0x000fe200078ef815 */
[----:B------:R-:W-:Y:S01]  /*1460*/  IMAD.SHL.U32 R3, R3, 0x40, RZ ;  /* 0x0000004003037824 */ /* 0x000fe200078e00ff */
[----:B------:R-:W-:Y:S01]  /*1470*/  LOP3.LUT R10, R6, 0x7ffff800, RZ, 0xc0, !PT ;  /* 0x7ffff800060a7812 */ /* 0x000fe200078ec0ff */
[----:B------:R-:W-:Y:S01]  /*1480*/  IMAD R17, R51, c[0x0][0x214], R17 ;  /* 0x0000850033117a24 */ /* 0x000fe200078e0211 */
[-C--:B------:R-:W-:Y:S01]  /*1490*/  LOP3.LUT R8, R7, R2.reuse, RZ, 0x3c, !PT ;  /* 0x0000000207087212 */ /* 0x080fe200078e3cff */
[----:B------:R-:W-:Y:S01]  /*14a0*/  IMAD.MOV.U32 R16, RZ, RZ, R12 ;  /* 0x000000ffff107224 */ /* 0x000fe200078e000c */
[----:B------:R-:W-:Y:S01]  /*14b0*/  LOP3.LUT R6, R0, 0x18, R19, 0xf8, !PT ;  /* 0x0000001800067812 */ /* 0x000fe200078ef813 */
[----:B------:R-:W-:Y:S01]  /*14c0*/  IMAD.IADD R17, R13, 0x1, R17 ;  /* 0x000000010d117824 */ /* 0x000fe200078e0211 */
[----:B------:R-:W-:Y:S01]  /*14d0*/  LOP3.LUT R7, R4, 0x7ffff800, RZ, 0xc0, !PT ;  /* 0x7ffff80004077812 */ /* 0x000fe200078ec0ff */
[----:B------:R-:W-:Y:S01]  /*14e0*/  IMAD.WIDE.U32 R88, R48, c[0x0][0x1f0], R88 ;  /* 0x00007c0030587a25 */ /* 0x000fe200078e0058 */
[----:B------:R-:W-:-:S02]  /*14f0*/  LOP3.LUT R5, R5, R2, RZ, 0x3c, !PT ;  /* 0x0000000205057212 */ /* 0x000fc400078e3cff */
[----:B------:R-:W-:Y:S01]  /*1500*/  LOP3.LUT R4, R3, 0x7ffff800, RZ, 0xc0, !PT ;  /* 0x7ffff80003047812 */ /* 0x000fe200078ec0ff */
[----:B------:R-:W-:Y:S01]  /*1510*/  IMAD.WIDE.U32 R114, R48, c[0x0][0x218], R16 ;  /* 0x0000860030727a25 */ /* 0x000fe200078e0010 */
[----:B------:R-:W-:Y:S02]  /*1520*/  LOP3.LUT R3, R6, R2, RZ, 0x3c, !PT ;  /* 0x0000000206037212 */ /* 0x000fe400078e3cff */
[----:B------:R-:W-:Y:S01]  /*1530*/  IADD3 R130, R5, R7, R20 ;  /* 0x0000000705827210 */ /* 0x000fe20007ffe014 */
[----:B-----5:R-:W-:Y:S01]  /*1540*/  IMAD.WIDE.U32 R112, R149, c[0x0][0x280], R44 ;  /* 0x0000a00095707a25 */ /* 0x020fe200078e002c */
[----:B------:R-:W-:Y:S02]  /*1550*/  SHF.R.S32.HI R5, RZ, 0x4, R46 ;  /* 0x00000004ff057819 */ /* 0x000fe4000001142e */
[----:B------:R-:W-:Y:S01]  /*1560*/  IADD3 R129, R3, R4, R20 ;  /* 0x0000000403817210 */ /* 0x000fe20007ffe014 */
[----:B------:R-:W-:Y:S01]  /*1570*/  IMAD.WIDE.U32 R110, R149, c[0x0][0x280], R32 ;  /* 0x0000a000956e7a25 */ /* 0x000fe200078e0020 */
[----:B------:R-:W-:-:S02]  /*1580*/  SHF.R.S32.HI R4, RZ, 0x4, R22 ;  /* 0x00000004ff047819 */ /* 0x000fc40000011416 */
[----:B------:R-:W-:Y:S01]  /*1590*/  LEA.HI.SX32 R5, R25, R5, 0x1d ;  /* 0x0000000519057211 */ /* 0x000fe200078feaff */
[----:B------:R-:W-:Y:S01]  /*15a0*/  IMAD.WIDE.U32 R108, R149, c[0x0][0x290], R42 ;  /* 0x0000a400956c7a25 */ /* 0x000fe200078e002a */
[----:B------:R-:W-:Y:S02]  /*15b0*/  SHF.R.S32.HI R3, RZ, 0x4, R9 ;  /* 0x00000004ff037819 */ /* 0x000fe40000011409 */
[----:B------:R-:W-:Y:S01]  /*15c0*/  LEA.HI.SX32 R4, R21, R4, 0x1d ;  /* 0x0000000415047211 */ /* 0x000fe200078feaff */
[----:B------:R-:W-:Y:S01]  /*15d0*/  IMAD.SHL.U32 R100, R5, 0x8, RZ ;  /* 0x0000000805647824 */ /* 0x000fe200078e00ff */
[----:B------:R-:W-:Y:S01]  /*15e0*/  SHF.R.S32.HI R6, RZ, 0x1f, R5 ;  /* 0x0000001fff067819 */ /* 0x000fe20000011405 */
[----:B------:R-:W-:Y:S01]  /*15f0*/  IMAD.WIDE.U32 R106, R149, c[0x0][0x290], R30 ;  /* 0x0000a400956a7a25 */ /* 0x000fe200078e001e */
[----:B------:R-:W-:Y:S02]  /*1600*/  LEA.HI.SX32 R3, R19, R3, 0x1d ;  /* 0x0000000313037211 */ /* 0x000fe400078feaff */
[----:B------:R-:W-:Y:S01]  /*1610*/  LEA.HI R11, R6, R5, RZ, 0x2 ;  /* 0x00000005060b7211 */ /* 0x000fe200078f10ff */
[----:B------:R-:W-:Y:S01]  /*1620*/  IMAD.SHL.U32 R97, R4, 0x8, RZ ;  /* 0x0000000804617824 */ /* 0x000fe200078e00ff */
[----:B------:R-:W-:Y:S01]  /*1630*/  SHF.R.S32.HI R6, RZ, 0x1f, R3 ;  /* 0x0000001fff067819 */ /* 0x000fe20000011403 */
[----:B------:R-:W-:Y:S01]  /*1640*/  IMAD.SHL.U32 R102, R3, 0x8, RZ ;  /* 0x0000000803667824 */ /* 0x000fe200078e00ff */
[----:B------:R-:W-:Y:S01]  /*1650*/  SHF.R.S32.HI R7, RZ, 0x1f, R4 ;  /* 0x0000001fff077819 */ /* 0x000fe20000011404 */
[----:B------:R-:W-:Y:S01]  /*1660*/  IMAD.IADD R101, R99, 0x1, R101 ;  /* 0x0000000163657824 */ /* 0x000fe200078e0265 */
[----:B------:R-:W-:Y:S01]  /*1670*/  LEA.HI R6, R6, R3, RZ, 0x2 ;  /* 0x0000000306067211 */ /* 0x000fe200078f10ff */
[----:B------:R-:W-:Y:S01]  /*1680*/  IMAD.SHL.U32 R130, R130, 0x2, RZ ;  /* 0x0000000282827824 */ /* 0x000fe200078e00ff */
[----:B------:R-:W-:Y:S01]  /*1690*/  IADD3 R131, R8, R10, R20 ;  /* 0x0000000a08837210 */ /* 0x000fe20007ffe014 */
[----:B------:R-:W-:Y:S01]  /*16a0*/  IMAD.SHL.U32 R129, R129, 0x2, RZ ;  /* 0x0000000281817824 */ /* 0x000fe200078e00ff */
[----:B------:R-:W-:Y:S01]  /*16b0*/  LEA.HI R7, R7, R4, RZ, 0x2 ;  /* 0x0000000407077211 */ /* 0x000fe200078f10ff */
[----:B------:R-:W-:Y:S01]  /*16c0*/  IMAD.SHL.U32 R6, R6, 0x200, RZ ;  /* 0x0000020006067824 */ /* 0x000fe200078e00ff */
[----:B------:R-:W-:Y:S01]  /*16d0*/  LOP3.LUT R3, R0, 0x18, R97, 0xf8, !PT ;  /* 0x0000001800037812 */ /* 0x000fe200078ef861 */
[----:B------:R-:W-:Y:S01]  /*16e0*/  IMAD.SHL.U32 R131, R131, 0x2, RZ ;  /* 0x0000000283837824 */ /* 0x000fe200078e00ff */
[----:B------:R-:W-:-:S02]  /*16f0*/  @P0 IADD3 R8, P1, R161, R18, RZ ;  /* 0x00000012a1080210 */ /* 0x000fc40007f3e0ff */
[C---:B------:R-:W-:Y:S02]  /*1700*/  LOP3.LUT R4, R0.reuse, 0x8, R26, 0xf8, !PT ;  /* 0x0000000800047812 */ /* 0x040fe400078ef81a */
[C---:B------:R-:W-:Y:S02]  /*1710*/  LOP3.LUT R5, R0.reuse, 0x18, R100, 0xf8, !PT ;  /* 0x0000001800057812 */ /* 0x040fe400078ef864 */
[----:B------:R-:W-:Y:S02]  /*1720*/  LOP3.LUT R0, R0, 0x18, R102, 0xf8, !PT ;  /* 0x0000001800007812 */ /* 0x000fe400078ef866 */
[-C--:B------:R-:W-:Y:S01]  /*1730*/  LOP3.LUT R10, R3, R2.reuse, RZ, 0x3c, !PT ;  /* 0x00000002030a7212 */ /* 0x080fe200078e3cff */
[----:B------:R-:W-:Y:S01]  /*1740*/  IMAD.SHL.U32 R3, R11, 0x200, RZ ;  /* 0x000002000b037824 */ /* 0x000fe200078e00ff */
[-C--:B------:R-:W-:Y:S01]  /*1750*/  LOP3.LUT R12, R5, R2.reuse, RZ, 0x3c, !PT ;  /* 0x00000002050c7212 */ /* 0x080fe200078e3cff */
[----:B------:R-:W-:Y:S01]  /*1760*/  @P0 IMAD.X R5, R156, 0x1, R41, P1 ;  /* 0x000000019c050824 */ /* 0x000fe200008e0629 */
[----:B------:R-:W-:-:S02]  /*1770*/  LOP3.LUT R13, R4, R2, RZ, 0x3c, !PT ;  /* 0x00000002040d7212 */ /* 0x000fc400078e3cff */
[----:B------:R-:W-:Y:S01]  /*1780*/  LOP3.LUT R9, R0, R2, RZ, 0x3c, !PT ;  /* 0x0000000200097212 */ /* 0x000fe200078e3cff */
[----:B------:R-:W-:Y:S01]  /*1790*/  IMAD.SHL.U32 R0, R7, 0x200, RZ ;  /* 0x0000020007007824 */ /* 0x000fe200078e00ff */
[----:B------:R-:W-:Y:S01]  /*17a0*/  @P0 LEA R2, P1, R8, c[0x0][0x220], 0x1 ;  /* 0x0000880008020a11 */ /* 0x000fe200078208ff */
[----:B------:R-:W-:Y:S01]  /*17b0*/  IMAD.IADD R13, R20, 0x1, R13 ;  /* 0x00000001140d7824 */ /* 0x000fe200078e020d */
[----:B------:R-:W-:Y:S02]  /*17c0*/  LOP3.LUT R7, R3, 0x7ffff800, RZ, 0xc0, !PT ;  /* 0x7ffff80003077812 */ /* 0x000fe400078ec0ff */
[----:B------:R-:W-:Y:S02]  /*17d0*/  @P0 LEA.HI.X R3, R8, c[0x0][0x224], R5, 0x1, P1 ;  /* 0x0000890008030a11 */ /* 0x000fe400008f0c05 */
[----:B------:R-:W-:Y:S02]  /*17e0*/  LOP3.LUT R4, R0, 0x7ffff800, RZ, 0xc0, !PT ;  /* 0x7ffff80000047812 */ /* 0x000fe400078ec0ff */
[----:B------:R-:W-:Y:S01]  /*17f0*/  LOP3.LUT R0, R6, 0x7ffff800, RZ, 0xc0, !PT ;  /* 0x7ffff80006007812 */ /* 0x000fe200078ec0ff */
[----:B------:R2:W-:Y:S01]  /*1800*/  @P0 LDGSTS.E.BYPASS.LTC128B.128 [R85+0x3900], [R2.64], !P5 ;  /* 0x0390000002550fae */ /* 0x0005e2000e901d46 */
[----:B------:R-:W-:-:S02]  /*1810*/  IADD3 R10, R10, R4, R20 ;  /* 0x000000040a0a7210 */ /* 0x000fc40007ffe014 */
[--C-:B------:R-:W-:Y:S01]  /*1820*/  IADD3 R9, R9, R0, R20.reuse ;  /* 0x0000000009097210 */ /* 0x100fe20007ffe014 */
[----:B------:R2:W-:Y:S01]  /*1830*/  @P0 LDGSTS.E.BYPASS.LTC128B.128 [R85+0x4900], [R2.64+0x40], !P4 ;  /* 0x0490004002550fae */ /* 0x0005e2000e101d46 */
[----:B------:R-:W-:Y:S01]  /*1840*/  IMAD R0, R47, c[0x0][0x218], RZ ;  /* 0x000086002f007a24 */ /* 0x000fe200078e02ff */
[----:B------:R-:W-:Y:S01]  /*1850*/  IADD3 R7, R12, R7, R20 ;  /* 0x000000070c077210 */ /* 0x000fe20007ffe014 */
[----:B------:R-:W-:Y:S01]  /*1860*/  IMAD.SHL.U32 R122, R10, 0x2, RZ ;  /* 0x000000020a7a7824 */ /* 0x000fe200078e00ff */
[----:B------:R2:W-:Y:S01]  /*1870*/  @P0 LDGSTS.E.BYPASS.LTC128B.128 [R85+0x5900], [R2.64+0x80], !P3 ;  /* 0x0590008002550fae */ /* 0x0005e2000d901d46 */
[----:B------:R-:W-:Y:S01]  /*1880*/  IMAD R4, R48, c[0x0][0x21c], R0 ;  /* 0x0000870030047a24 */ /* 0x000fe200078e0200 */
[----:B------:R-:W-:Y:S01]  /*1890*/  SHF.R.S32.HI R0, RZ, 0x1f, R149 ;  /* 0x0000001fff007819 */ /* 0x000fe20000011495 */
[----:B------:R-:W-:Y:S01]  /*18a0*/  IMAD.SHL.U32 R123, R7, 0x2, RZ ;  /* 0x00000002077b7824 */ /* 0x000fe200078e00ff */
[----:B------:R-:W0:Y:S01]  /*18b0*/  LDGDEPBAR ;  /* 0x00000000000079af */ /* 0x000e220000000000 */
[----:B------:R-:W-:Y:S01]  /*18c0*/  IADD3 R141, P0, R49, R92, RZ ;  /* 0x0000005c318d7210 */ /* 0x000fe20007f1e0ff */
[----:B------:R-:W-:Y:S01]  /*18d0*/  IMAD.IADD R132, R115, 0x1, R4 ;  /* 0x0000000173847824 */ /* 0x000fe200078e0204 */
[----:B------:R-:W-:Y:S01]  /*18e0*/  LEA R86, R13, 0x100, 0x1 ;  /* 0x000001000d567811 */ /* 0x000fe200078e08ff */
[----:B------:R-:W-:Y:S01]  /*18f0*/  IMAD.SHL.U32 R121, R9, 0x2, RZ ;  /* 0x0000000209797824 */ /* 0x000fe200078e00ff */
[----:B------:R-:W-:Y:S01]  /*1900*/  LOP3.LUT R118, R21, 0xfffffff8, RZ, 0xc0, !PT ;  /* 0xfffffff815767812 */ /* 0x000fe200078ec0ff */
[----:B------:R-:W-:Y:S01]  /*1910*/  IMAD.X R140, R140, 0x1, R50, P0 ;  /* 0x000000018c8c7824 */ /* 0x000fe200000e0632 */
[----:B------:R-:W-:-:S02]  /*1920*/  IADD3 R139, P1, P0, R88, R146, R26 ;  /* 0x00000092588b7210 */ /* 0x000fc4000783e01a */
[----:B------:R-:W-:Y:S02]  /*1930*/  LOP3.LUT R103, R19, 0xfffffff8, RZ, 0xc0, !PT ;  /* 0xfffffff813677812 */ /* 0x000fe400078ec0ff */
[----:B------:R-:W-:Y:S02]  /*1940*/  IADD3 R87, R86, 0x20, RZ ;  /* 0x0000002056577810 */ /* 0x000fe40007ffe0ff */
[----:B------:R-:W-:Y:S02]  /*1950*/  IADD3 R39, R34, 0x8, RZ ;  /* 0x0000000822277810 */ /* 0x000fe40007ffe0ff */
[----:B------:R-:W-:Y:S02]  /*1960*/  SHF.R.S32.HI R126, RZ, 0x1f, R100 ;  /* 0x0000001fff7e7819 */ /* 0x000fe40000011464 */
[----:B------:R-:W-:Y:S02]  /*1970*/  SHF.R.S32.HI R128, RZ, 0x1f, R118 ;  /* 0x0000001fff807819 */ /* 0x000fe40000011476 */
[----:B------:R-:W-:-:S02]  /*1980*/  SHF.R.S32.HI R127, RZ, 0x1f, R103 ;  /* 0x0000001fff7f7819 */ /* 0x000fc40000011467 */
[----:B------:R-:W-:Y:S01]  /*1990*/  @P2 IADD3 R87, R86, -0x20, RZ ;  /* 0xffffffe056572810 */ /* 0x000fe20007ffe0ff */
[----:B--2---:R-:W-:Y:S01]  /*19a0*/  IMAD R2, R47, c[0x0][0x1f0], RZ ;  /* 0x00007c002f027a24 */ /* 0x004fe200078e02ff */
[----:B------:R-:W-:Y:S02]  /*19b0*/  SHF.R.S32.HI R125, RZ, 0x1f, R97 ;  /* 0x0000001fff7d7819 */ /* 0x000fe40000011461 */
[----:B------:R-:W-:Y:S01]  /*19c0*/  SHF.R.S32.HI R124, RZ, 0x1f, R102 ;  /* 0x0000001fff7c7819 */ /* 0x000fe20000011466 */
[----:B------:R-:W-:Y:S02]  /*19d0*/  IMAD R3, R48, c[0x0][0x1f4], R2 ;  /* 0x00007d0030037a24 */ /* 0x000fe400078e0202 */
[----:B------:R-:W-:Y:S02]  /*19e0*/  IMAD R2, R50, c[0x0][0x1e0], RZ ;  /* 0x0000780032027a24 */ /* 0x000fe400078e02ff */
[----:B------:R-:W-:Y:S02]  /*19f0*/  IMAD.IADD R90, R89, 0x1, R3 ;  /* 0x00000001595a7824 */ /* 0x000fe400078e0203 */
[----:B------:R-:W-:-:S04]  /*1a00*/  IMAD R2, R92, c[0x0][0x1e4], R2 ;  /* 0x000079005c027a24 */ /* 0x000fc800078e0202 */
[----:B------:R-:W-:Y:S02]  /*1a10*/  IMAD.IADD R120, R147, 0x1, R2 ;  /* 0x0000000193787824 */ /* 0x000fe400078e0202 */
[C---:B------:R-:W-:Y:S02]  /*1a20*/  IMAD R2, R0.reuse, c[0x0][0x280], RZ ;  /* 0x0000a00000027a24 */ /* 0x040fe400078e02ff */
[----:B------:R-:W-:Y:S01]  /*1a30*/  IMAD R0, R0, c[0x0][0x290], RZ ;  /* 0x0000a40000007a24 */ /* 0x000fe200078e02ff */
[----:B------:R-:W-:Y:S01]  /*1a40*/  IADD3.X R138, R90, R120, R27, P1, P0 ;  /* 0x000000785a8a7210 */ /* 0x000fe20000fe041b */
[C---:B------:R-:W-:Y:S02]  /*1a50*/  IMAD R2, R149.reuse, c[0x0][0x284], R2 ;  /* 0x0000a10095027a24 */ /* 0x040fe400078e0202 */
[----:B------:R-:W-:Y:S02]  /*1a60*/  IMAD R0, R149, c[0x0][0x294], R0 ;  /* 0x0000a50095007a24 */ /* 0x000fe400078e0200 */
[----:B------:R-:W-:-:S02]  /*1a70*/  IMAD.IADD R137, R113, 0x1, R2 ;  /* 0x0000000171897824 */ /* 0x000fc400078e0202 */
[----:B------:R-:W-:Y:S02]  /*1a80*/  IMAD.IADD R135, R2, 0x1, R111 ;  /* 0x0000000102877824 */ /* 0x000fe400078e026f */
[----:B------:R-:W-:Y:S02]  /*1a90*/  IMAD.IADD R136, R109, 0x1, R0 ;  /* 0x000000016d887824 */ /* 0x000fe400078e0200 */
[----:B------:R-:W-:Y:S01]  /*1aa0*/  IMAD.IADD R133, R0, 0x1, R107 ;  /* 0x0000000100857824 */ /* 0x000fe200078e026b */
[----:B-1----:R-:W-:Y:S06]  /*1ab0*/  BAR.SYNC.DEFER_BLOCKING 0x0 ;  /* 0x0000000000007b1d */ /* 0x002fec0000010000 */
.L_x_84:
[-C--:B------:R-:W-:Y:S01]  /*1ac0*/  IMAD R0, R154, R78.reuse, RZ ;  /* 0x0000004e9a007224 */ /* 0x080fe200078e02ff */
[----:B------:R-:W-:Y:S01]  /*1ad0*/  SHF.R.S32.HI R91, RZ, 0x1f, R78 ;  /* 0x0000001fff5b7819 */ /* 0x000fe2000001144e */
[----:B------:R-:W-:Y:S01]  /*1ae0*/  IMAD.WIDE.U32 R10, R159, R78, RZ ;  /* 0x0000004e9f0a7225 */ /* 0x000fe200078e00ff */
[----:B------:R-:W-:Y:S04]  /*1af0*/  DEPBAR.LE SB0, 0x0 ;  /* 0x000080000000791a */ /* 0x000fe80000000000 */
[----:B------:R-:W-:Y:S01]  /*1b00*/  BAR.SYNC.DEFER_BLOCKING 0x0 ;  /* 0x0000000000007b1d */ /* 0x000fe20000010000 */
[----:B------:R-:W-:Y:S01]  /*1b10*/  ISETP.GE.AND P2, PT, R163, 0x1, PT ;  /* 0x00000001a300780c */ /* 0x000fe20003f46270 */
[----:B-1----:R-:W-:Y:S01]  /*1b20*/  IMAD R2, R91, R159, R0 ;  /* 0x0000009f5b027224 */ /* 0x002fe200078e0200 */
[----:B------:R-:W-:Y:S03]  /*1b30*/  IADD3 R0, P1, R139, R10, RZ ;  /* 0x0000000a8b007210 */ /* 0x000fe60007f3e0ff */
[----:B------:R-:W-:Y:S01]  /*1b40*/  IMAD.IADD R16, R11, 0x1, R2 ;  /* 0x000000010b107824 */ /* 0x000fe200078e0202 */
[----:B------:R-:W-:Y:S03]  /*1b50*/  LEA R60, P0, R0, c[0x0][0x1c8], 0x1 ;  /* 0x00007200003c7a11 */ /* 0x000fe600078008ff */
[----:B------:R-:W-:Y:S05]  /*1b60*/  IMAD.X R2, R16, 0x1, R138, P1 ;  /* 0x0000000110027824 */ /* 0x000fea00008e068a */
[----:B------:R-:W-:Y:S01]  /*1b70*/  LEA.HI.X R61, R0, c[0x0][0x1cc], R2, 0x1, P0 ;  /* 0x00007300003d7a11 */ /* 0x000fe200000f0c02 */
[----:B------:R-:W-:Y:S01]  /*1b80*/  BSSY B1, `(.L_x_60) ;  /* 0x000036b000017945 */ /* 0x000fe20003800000 */
[----:B------:R-:W-:-:S05]  /*1b90*/  @!P2 BRA `(.L_x_61) ;  /* 0x000035300000a947 */ /* 0x000fca0003800000 */
[-C--:B------:R-:W-:Y:S02]  /*1ba0*/  IMAD R2, R151, R78.reuse, RZ ;  /* 0x0000004e97027224 */ /* 0x080fe400078e02ff */
[-C--:B------:R-:W-:Y:S02]  /*1bb0*/  IMAD R0, R152, R78.reuse, RZ ;  /* 0x0000004e98007224 */ /* 0x080fe400078e02ff */
[----:B------:R-:W-:Y:S02]  /*1bc0*/  IMAD R4, R78, -0x40, R96 ;  /* 0xffffffc04e047824 */ /* 0x000fe400078e0260 */
[-C--:B------:R-:W-:Y:S04]  /*1bd0*/  IMAD.WIDE.U32 R8, R160, R78.reuse, RZ ;  /* 0x0000004ea0087225 */ /* 0x080fe800078e00ff */
[----:B------:R-:W-:Y:S04]  /*1be0*/  IMAD.WIDE.U32 R24, R158, R78, RZ ;  /* 0x0000004e9e187225 */ /* 0x000fe800078e00ff */
[C---:B------:R-:W-:Y:S02]  /*1bf0*/  IMAD R3, R91.reuse, R160, R2 ;  /* 0x000000a05b037224 */ /* 0x040fe400078e0202 */
[----:B------:R-:W-:Y:S01]  /*1c00*/  IMAD R2, R91, R158, R0 ;  /* 0x0000009e5b027224 */ /* 0x000fe200078e0200 */
[----:B------:R-:W-:Y:S02]  /*1c10*/  IMNMX R0, R4, 0x40, PT ;  /* 0x0000004004007817 */ /* 0x000fe40003800200 */
[----:B------:R-:W-:Y:S02]  /*1c20*/  IADD3 R30, R9, R3, RZ ;  /* 0x00000003091e7210 */ /* 0x000fe40007ffe0ff */
[----:B------:R-:W-:Y:S01]  /*1c30*/  IADD3 R31, R25, R2, RZ ;  /* 0x00000002191f7210 */ /* 0x000fe20007ffe0ff */
[----:B------:R-:W-:-:S05]  /*1c40*/  @!P6 BRA `(.L_x_62) ;  /* 0x00001a200000e947 */ /* 0x000fca0003800000 */
[----:B------:R-:W-:Y:S01]  /*1c50*/  ISETP.GE.AND P1, PT, R92, R0, PT ;  /* 0x000000005c00720c */ /* 0x000fe20003f26270 */
[----:B------:R-:W-:Y:S01]  /*1c60*/  BSSY B0, `(.L_x_63) ;  /* 0x0000034000007945 */ /* 0x000fe20003800000 */
[----:B------:R-:W-:Y:S01]  /*1c70*/  CS2R R52, SRZ ;  /* 0x0000000000347805 */ /* 0x000fe2000001ff00 */
        /* <DEDUP_REMOVED lines=11> */
[----:B------:R-:W-:-:S05]  /*1d30*/  @P1 BRA `(.L_x_64) ;  /* 0x0000026000001947 */ /* 0x000fca0003800000 */
[----:B------:R-:W-:Y:S01]  /*1d40*/  IADD3 R0, P0, R112, R8, RZ ;  /* 0x0000000870007210 */ /* 0x000fe20007f1e0ff */
[----:B------:R-:W-:Y:S01]  /*1d50*/  CS2R R32, SRZ ;  /* 0x0000000000207805 */ /* 0x000fe2000001ff00 */
[----:B------:R-:W-:Y:S01]  /*1d60*/  CS2R R44, SRZ ;  /* 0x00000000002c7805 */ /* 0x000fe2000001ff00 */
[----:B------:R-:W-:Y:S01]  /*1d70*/  CS2R R12, SRZ ;  /* 0x00000000000c7805 */ /* 0x000fe2000001ff00 */
[----:B------:R-:W-:Y:S01]  /*1d80*/  CS2R R46, SRZ ;  /* 0x00000000002e7805 */ /* 0x000fe2000001ff00 */
[----:B------:R-:W-:Y:S01]  /*1d90*/  IMAD.X R3, R30, 0x1, R137, P0 ;  /* 0x000000011e037824 */ /* 0x000fe200000e0689 */
[----:B------:R-:W-:Y:S01]  /*1da0*/  IADD3 R2, P0, R108, R24, RZ ;  /* 0x000000186c027210 */ /* 0x000fe20007f1e0ff */
[----:B------:R-:W-:Y:S01]  /*1db0*/  CS2R R14, SRZ ;  /* 0x00000000000e7805 */ /* 0x000fe2000001ff00 */
[----:B------:R-:W-:Y:S01]  /*1dc0*/  CS2R R48, SRZ ;  /* 0x0000000000307805 */ /* 0x000fe2000001ff00 */
[----:B------:R-:W-:Y:S01]  /*1dd0*/  CS2R R16, SRZ ;  /* 0x0000000000107805 */ /* 0x000fe2000001ff00 */
[----:B------:R-:W-:Y:S01]  /*1de0*/  CS2R R50, SRZ ;  /* 0x0000000000327805 */ /* 0x000fe2000001ff00 */
[----:B------:R-:W-:Y:S01]  /*1df0*/  IMAD.X R5, R31, 0x1, R136, P0 ;  /* 0x000000011f057824 */ /* 0x000fe200000e0688 */
[C---:B------:R-:W-:Y:S01]  /*1e00*/  LEA R6, P0, R0.reuse, c[0x0][0x270], 0x1 ;  /* 0x00009c0000067a11 */ /* 0x040fe200078008ff */
[----:B------:R-:W-:Y:S01]  /*1e10*/  CS2R R18, SRZ ;  /* 0x0000000000127805 */ /* 0x000fe2000001ff00 */
[----:B------:R-:W-:Y:S01]  /*1e20*/  CS2R R52, SRZ ;  /* 0x0000000000347805 */ /* 0x000fe2000001ff00 */
[----:B------:R-:W-:Y:S01]  /*1e30*/  CS2R R20, SRZ ;  /* 0x0000000000147805 */ /* 0x000fe2000001ff00 */
[----:B------:R-:W-:Y:S02]  /*1e40*/  LEA.HI.X R7, R0, c[0x0][0x274], R3, 0x1, P0 ;  /* 0x00009d0000077a11 */ /* 0x000fe400000f0c03 */
[C---:B------:R-:W-:Y:S04]  /*1e50*/  LEA R4, P0, R2.reuse, c[0x0][0x288], 0x1 ;  /* 0x0000a20002047a11 */ /* 0x040fe800078008ff */
[----:B------:R-:W-:Y:S02]  /*1e60*/  LEA.HI.X R5, R2, c[0x0][0x28c], R5, 0x1, P0 ;  /* 0x0000a30002057a11 */ /* 0x000fe400000f0c05 */
[----:B------:R-:W-:Y:S01]  /*1e70*/  ISETP.GE.AND P0, PT, R34, c[0x0][0x27c], PT ;  /* 0x00009f0022007a0c */ /* 0x000fe20003f06270 */
[----:B------:R-:W-:-:S12]  /*1e80*/  CS2R R2, SRZ ;  /* 0x0000000000027805 */ /* 0x000fd8000001ff00 */
[----:B------:R1:W5:Y:S04]  /*1e90*/  @!P0 LDG.E.64 R32, [R6.64] ;  /* 0x0000000606208981 */ /* 0x000368000c1e1b00 */
[----:B------:R1:W5:Y:S01]  /*1ea0*/  @!P0 LDG.E.64 R2, [R4.64] ;  /* 0x0000000604028981 */ /* 0x000362000c1e1b00 */
[----:B------:R-:W-:-:S13]  /*1eb0*/  ISETP.GE.AND P0, PT, R39, c[0x0][0x27c], PT ;  /* 0x00009f0027007a0c */ /* 0x000fda0003f06270 */
[----:B------:R1:W5:Y:S04]  /*1ec0*/  @!P0 LDG.E.64 R44, [R6.64+0x10] ;  /* 0x00001006062c8981 */ /* 0x000368000c1e1b00 */
[----:B------:R1:W5:Y:S01]  /*1ed0*/  @!P0 LDG.E.64 R12, [R4.64+0x10] ;  /* 0x00001006040c8981 */ /* 0x000362000c1e1b00 */
        /* <DEDUP_REMOVED lines=11> */
[----:B------:R1:W5:Y:S02]  /*1f90*/  @!P0 LDG.E.64 R20, [R4.64+0x50] ;  /* 0x0000500604148981 */ /* 0x000364000c1e1b00 */
.L_x_64:
[----:B------:R-:W-:Y:S05]  /*1fa0*/  BSYNC B0 ;  /* 0x0000000000007941 */ /* 0x000fea0003800000 */
.L_x_63:
[----:B------:R-:W-:-:S05]  /*1fb0*/  @P1 BRA `(.L_x_65) ;  /* 0x0000327000001947 */ /* 0x000fca0003800000 */
[----:B-----5:R-:W-:Y:S01]  /*1fc0*/  MOV R0, R51 ;  /* 0x0000003300007202 */ /* 0x020fe20000000f00 */
[----:B-1----:R-:W-:Y:S01]  /*1fd0*/  IMAD.MOV.U32 R6, RZ, RZ, R52 ;  /* 0x000000ffff067224 */ /* 0x002fe200078e0034 */
[----:B------:R-:W-:Y:S01]  /*1fe0*/  ISETP.GE.AND P0, PT, R26, c[0x0][0x1d4], PT ;  /* 0x000075001a007a0c */ /* 0x000fe20003f06270 */
[----:B------:R-:W-:Y:S01]  /*1ff0*/  IMAD.MOV.U32 R5, RZ, RZ, R53 ;  /* 0x000000ffff057224 */ /* 0x000fe200078e0035 */
[----:B------:R-:W-:Y:S01]  /*2000*/  BSSY B0, `(.L_x_66) ;  /* 0x0000054000007945 */ /* 0x000fe20003800000 */
[----:B------:R-:W-:Y:S03]  /*2010*/  IMAD.MOV.U32 R4, RZ, RZ, R50 ;  /* 0x000000ffff047224 */ /* 0x000fe600078e0032 */
[----:B------:R-:W-:Y:S01]  /*2020*/  PRMT R59, R6, 0x5410, R5 ;  /* 0x00005410063b7816 */ /* 0x000fe20000000005 */
[----:B------:R-:W-:Y:S01]  /*2030*/  IMAD.MOV.U32 R6, RZ, RZ, R48 ;  /* 0x000000ffff067224 */ /* 0x000fe200078e0030 */
[----:B------:R-:W-:Y:S01]  /*2040*/  PRMT R58, R4, 0x5410, R0 ;  /* 0x00005410043a7816 */ /* 0x000fe20000000000 */
[----:B------:R-:W-:Y:S01]  /*2050*/  IMAD.MOV.U32 R5, RZ, RZ, R49 ;  /* 0x000000ffff057224 */ /* 0x000fe200078e0031 */
[----:B------:R-:W-:Y:S01]  /*2060*/  MOV R4, R46 ;  /* 0x0000002e00047202 */ /* 0x000fe20000000f00 */
        /* <DEDUP_REMOVED lines=11> */
[----:B------:R-:W-:Y:S02]  /*2120*/  MOV R6, R18 ;  /* 0x0000001200067202 */ /* 0x000fe40000000f00 */
[----:B------:R-:W-:Y:S02]  /*2130*/  MOV R0, R17 ;  /* 0x0000001100007202 */ /* 0x000fe40000000f00 */
[----:B------:R-:W-:Y:S01]  /*2140*/  PRMT R25, R6, 0x5410, R5 ;  /* 0x0000541006197816 */ /* 0x000fe20000000005 */
[----:B------:R-:W-:Y:S01]  /*2150*/  IMAD.MOV.U32 R6, RZ, RZ, R14 ;  /* 0x000000ffff067224 */ /* 0x000fe200078e000e */
[----:B------:R-:W-:Y:S01]  /*2160*/  PRMT R24, R4, 0x5410, R0 ;  /* 0x0000541004187816 */ /* 0x000fe20000000000 */
[----:B------:R-:W-:Y:S01]  /*2170*/  IMAD.MOV.U32 R5, RZ, RZ, R15 ;  /* 0x000000ffff057224 */ /* 0x000fe200078e000f */
[----:B------:R-:W-:Y:S01]  /*2180*/  MOV R4, R12 ;  /* 0x0000000c00047202 */ /* 0x000fe20000000f00 */
[----:B------:R-:W-:Y:S03]  /*2190*/  IMAD.MOV.U32 R0, RZ, RZ, R13 ;  /* 0x000000ffff007224 */ /* 0x000fe600078e000d */
[----:B------:R-:W-:Y:S02]  /*21a0*/  PRMT R23, R6, 0x5410, R5 ;  /* 0x0000541006177816 */ /* 0x000fe40000000005 */
[----:B------:R-:W-:Y:S01]  /*21b0*/  PRMT R22, R4, 0x5410, R0 ;  /* 0x0000541004167816 */ /* 0x000fe20000000000 */
[----:B------:R-:W-:-:S05]  /*21c0*/  @P0 BRA `(.L_x_67) ;  /* 0x0000037000000947 */ /* 0x000fca0003800000 */
[----:B------:R-:W-:Y:S01]  /*21d0*/  ISETP.GE.AND P0, PT, R34, c[0x0][0x27c], PT ;  /* 0x00009f0022007a0c */ /* 0x000fe20003f06270 */
[----:B------:R-:W1:Y:S01]  /*21e0*/  LDS.128 R8, [R86+0x3000] ;  /* 0x0030000056087984 */ /* 0x000e620000000c00 */
[----:B------:R-:W-:Y:S02]  /*21f0*/  MOV R4, R2 ;  /* 0x0000000200047202 */ /* 0x000fe40000000f00 */
[----:B------:R-:W-:Y:S02]  /*2200*/  MOV R41, R32 ;  /* 0x0000002000297202 */ /* 0x000fe40000000f00 */
[----:B------:R-:W-:Y:S02]  /*2210*/  MOV R6, R3 ;  /* 0x0000000300067202 */ /* 0x000fe40000000f00 */
[----:B------:R-:W-:Y:S05]  /*2220*/  MOV R43, R33 ;  /* 0x00000021002b7202 */ /* 0x000fea0000000f00 */
[--C-:B------:R-:W-:Y:S01]  /*2230*/  @!P0 SHF.R.U64 R5, R2, 0x10, R3.reuse ;  /* 0x0000001002058819 */ /* 0x100fe20000001203 */
[----:B------:R-:W-:Y:S01]  /*2240*/  @!P0 HADD2.F32 R4, -RZ, R4.H0_H0 ;  /* 0x20000004ff048230 */ /* 0x000fe20000004100 */
[----:B------:R-:W-:Y:S01]  /*2250*/  @!P0 SHF.R.U32.HI R7, RZ, 0x10, R3 ;  /* 0x00000010ff078819 */ /* 0x000fe20000011603 */
[----:B------:R-:W-:Y:S01]  /*2260*/  @!P0 HADD2.F32 R6, -RZ, R6.H0_H0 ;  /* 0x20000006ff068230 */ /* 0x000fe20000004100 */
[--C-:B------:R-:W-:Y:S01]  /*2270*/  @!P0 SHF.R.U64 R42, R32, 0x10, R33.reuse ;  /* 0x00000010202a8819 */ /* 0x100fe20000001221 */
[----:B------:R-:W-:Y:S01]  /*2280*/  @!P0 HADD2.F32 R32, -RZ, R41.H0_H0 ;  /* 0x20000029ff208230 */ /* 0x000fe20000004100 */
[----:B------:R-:W-:Y:S01]  /*2290*/  @!P0 SHF.R.U32.HI R54, RZ, 0x10, R33 ;  /* 0x00000010ff368819 */ /* 0x000fe20000011621 */
[----:B------:R-:W-:Y:S02]  /*22a0*/  @!P0 HADD2.F32 R5, -RZ, R5.H0_H0 ;  /* 0x20000005ff058230 */ /* 0x000fe40000004100 */
[----:B------:R-:W-:Y:S01]  /*22b0*/  @!P0 HADD2.F32 R7, -RZ, R7.H0_H0 ;  /* 0x20000007ff078230 */ /* 0x000fe20000004100 */
[----:B-1----:R-:W-:Y:S01]  /*22c0*/  @!P0 IMAD.MOV.U32 R3, RZ, RZ, R9 ;  /* 0x000000ffff038224 */ /* 0x002fe200078e0009 */
[----:B------:R-:W-:Y:S04]  /*22d0*/  @!P0 MOV R0, R8 ;  /* 0x0000000800008202 */ /* 0x000fe80000000f00 */
[--C-:B------:R-:W-:Y:S02]  /*22e0*/  @!P0 HADD2.F32 R33, -RZ, R3.reuse.H1_H1 ;  /* 0x30000003ff218230 */ /* 0x100fe40000004100 */
[--C-:B------:R-:W-:Y:S02]  /*22f0*/  @!P0 HADD2.F32 R31, -RZ, R0.reuse.H1_H1 ;  /* 0x30000000ff1f8230 */ /* 0x100fe40000004100 */
[----:B------:R-:W-:Y:S02]  /*2300*/  @!P0 HADD2.F32 R2, -RZ, R0.H0_H0 ;  /* 0x20000000ff028230 */ /* 0x000fe40000004100 */
[----:B------:R-:W-:Y:S01]  /*2310*/  @!P0 HADD2.F32 R3, -RZ, R3.H0_H0 ;  /* 0x20000003ff038230 */ /* 0x000fe20000004100 */
[-C--:B------:R-:W-:Y:S02]  /*2320*/  @!P0 FMUL.FTZ R41, R31, R4.reuse ;  /* 0x000000041f298220 */ /* 0x080fe40000410000 */
[C---:B------:R-:W-:Y:S01]  /*2330*/  @!P0 FMUL.FTZ R0, R2.reuse, R4 ;  /* 0x0000000402008220 */ /* 0x040fe20000410000 */
[----:B------:R-:W-:Y:S01]  /*2340*/  @!P0 MOV R4, R10 ;  /* 0x0000000a00048202 */ /* 0x000fe20000000f00 */
[-C--:B------:R-:W-:Y:S01]  /*2350*/  @!P0 FFMA.FTZ R64, R2, R32.reuse, -R41 ;  /* 0x0000002002408223 */ /* 0x080fe20000010829 */
[----:B------:R-:W-:Y:S01]  /*2360*/  @!P0 HADD2.F32 R41, -RZ, R42.H0_H0 ;  /* 0x2000002aff298230 */ /* 0x000fe20000004100 */
[-C--:B------:R-:W-:Y:S02]  /*2370*/  @!P0 FMUL.FTZ R42, R33, R5.reuse ;  /* 0x00000005212a8220 */ /* 0x080fe40000410000 */
[C---:B------:R-:W-:Y:S02]  /*2380*/  @!P0 FMUL.FTZ R2, R3.reuse, R5 ;  /* 0x0000000503028220 */ /* 0x040fe40000410000 */
[----:B------:R-:W-:Y:S01]  /*2390*/  @!P0 FFMA.FTZ R63, R3, R41, -R42 ;  /* 0x00000029033f8223 */ /* 0x000fe2000001082a */
[----:B------:R-:W-:Y:S01]  /*23a0*/  @!P0 MOV R3, R11 ;  /* 0x0000000b00038202 */ /* 0x000fe20000000f00 */
[----:B------:R-:W-:Y:S01]  /*23b0*/  @!P0 FFMA.FTZ R0, R31, R32, R0 ;  /* 0x000000201f008223 */ /* 0x000fe20000010000 */
[--C-:B------:R-:W-:Y:S01]  /*23c0*/  @!P0 HADD2.F32 R31, -RZ, R4.reuse.H1_H1 ;  /* 0x30000004ff1f8230 */ /* 0x100fe20000004100 */
[----:B------:R-:W-:Y:S01]  /*23d0*/  @!P0 FFMA.FTZ R2, R33, R41, R2 ;  /* 0x0000002921028223 */ /* 0x000fe20000010002 */
[----:B------:R-:W-:Y:S02]  /*23e0*/  @!P0 HADD2.F32 R4, -RZ, R4.H0_H0 ;  /* 0x20000004ff048230 */ /* 0x000fe40000004100 */
[----:B------:R-:W-:Y:S01]  /*23f0*/  @!P0 HADD2.F32 R32, -RZ, R43.H0_H0 ;  /* 0x2000002bff208230 */ /* 0x000fe20000004100 */
[----:B------:R-:W-:Y:S01]  /*2400*/  @!P0 FMUL.FTZ R62, R31, R6 ;  /* 0x000000061f3e8220 */ /* 0x000fe20000410000 */
[--C-:B------:R-:W-:Y:S01]  /*2410*/  @!P0 HADD2.F32 R42, -RZ, R3.reuse.H1_H1 ;  /* 0x30000003ff2a8230 */ /* 0x100fe20000004100 */
[----:B------:R-:W-:Y:S01]  /*2420*/  @!P0 F2FP.PACK_AB R0, R0, R64 ;  /* 0x000000400000823e */ /* 0x000fe200000000ff */
[----:B------:R-:W-:Y:S01]  /*2430*/  @!P0 HADD2.F32 R5, -RZ, R3.H0_H0 ;  /* 0x20000003ff058230 */ /* 0x000fe20000004100 */
[----:B------:R-:W-:Y:S01]  /*2440*/  @!P0 FMUL.FTZ R3, R4, R6 ;  /* 0x0000000604038220 */ /* 0x000fe20000410000 */
[----:B------:R-:W-:Y:S01]  /*2450*/  @!P0 HADD2.F32 R43, -RZ, R54.H0_H0 ;  /* 0x20000036ff2b8230 */ /* 0x000fe20000004100 */
[----:B------:R-:W-:Y:S01]  /*2460*/  @!P0 FMUL.FTZ R54, R42, R7 ;  /* 0x000000072a368220 */ /* 0x000fe20000410000 */
[----:B------:R-:W-:Y:S01]  /*2470*/  @!P0 F2FP.PACK_AB R2, R2, R63 ;  /* 0x0000003f0202823e */ /* 0x000fe200000000ff */
[----:B------:R-:W-:Y:S02]  /*2480*/  @!P0 FFMA.FTZ R62, R4, R32, -R62 ;  /* 0x00000020043e8223 */ /* 0x000fe4000001083e */
[----:B------:R-:W-:Y:S01]  /*2490*/  @!P0 FMUL.FTZ R4, R5, R7 ;  /* 0x0000000705048220 */ /* 0x000fe20000410000 */
[----:B------:R-:W-:Y:S01]  /*24a0*/  @!P0 MOV R9, R2 ;  /* 0x0000000200098202 */ /* 0x000fe20000000f00 */
[----:B------:R-:W-:Y:S02]  /*24b0*/  @!P0 FFMA.FTZ R3, R31, R32, R3 ;  /* 0x000000201f038223 */ /* 0x000fe40000010003 */
[-C--:B------:R-:W-:Y:S02]  /*24c0*/  @!P0 FFMA.FTZ R54, R5, R43.reuse, -R54 ;  /* 0x0000002b05368223 */ /* 0x080fe40000010836 */
[----:B------:R-:W-:Y:S01]  /*24d0*/  @!P0 FFMA.FTZ R4, R42, R43, R4 ;  /* 0x0000002b2a048223 */ /* 0x000fe20000010004 */
[----:B------:R-:W-:Y:S01]  /*24e0*/  @!P0 F2FP.PACK_AB R3, R3, R62 ;  /* 0x0000003e0303823e */ /* 0x000fe200000000ff */
[----:B------:R-:W-:Y:S03]  /*24f0*/  @!P0 IMAD.MOV.U32 R8, RZ, RZ, R0 ;  /* 0x000000ffff088224 */ /* 0x000fe600078e0000 */
[----:B------:R-:W-:Y:S02]  /*2500*/  @!P0 F2FP.PACK_AB R4, R4, R54 ;  /* 0x000000360404823e */ /* 0x000fe400000000ff */
[----:B------:R-:W-:Y:S02]  /*2510*/  @!P0 MOV R10, R3 ;  /* 0x00000003000a8202 */ /* 0x000fe40000000f00 */
[----:B------:R-:W-:Y:S05]  /*2520*/  @!P0 MOV R11, R4 ;  /* 0x00000004000b8202 */ /* 0x000fea0000000f00 */
[----:B------:R1:W-:Y:S02]  /*2530*/  STG.E.128 [R60.64], R8 ;  /* 0x000000083c007986 */ /* 0x0003e4000c101d06 */
.L_x_67:
[----:B------:R-:W-:Y:S05]  /*2540*/  BSYNC B0 ;  /* 0x0000000000007941 */ /* 0x000fea0003800000 */
.L_x_66:
[----:B------:R-:W-:Y:S01]  /*2550*/  ISETP.GE.AND P0, PT, R29, c[0x0][0x1d4], PT ;  /* 0x000075001d007a0c */ /* 0x000fe20003f06270 */
[----:B------:R-:W-:-:S12]  /*2560*/  BSSY B0, `(.L_x_68) ;  /* 0x0000035000007945 */ /* 0x000fd80003800000 */
[----:B------:R-:W-:-:S05]  /*2570*/  @P0 BRA `(.L_x_69) ;  /* 0x0000033000000947 */ /* 0x000fca0003800000 */
[----:B------:R-:W-:Y:S01]  /*2580*/  ISETP.GE.AND P0, PT, R39, c[0x0][0x27c], PT ;  /* 0x00009f0027007a0c */ /* 0x000fe20003f06270 */
[----:B-1----:R-:W1:-:S12]  /*2590*/  LDS.128 R8, [R87+0x3000] ;  /* 0x0030000057087984 */ /* 0x002e580000000c00 */
[----:B------:R-:W-:Y:S01]  /*25a0*/  @!P0 HADD2.F32 R0, -RZ, R22.H0_H0 ;  /* 0x20000016ff008230 */ /* 0x000fe20000004100 */
[--C-:B------:R-:W-:Y:S01]  /*25b0*/  @!P0 SHF.R.U64 R4, R12, 0x10, R13.reuse ;  /* 0x000000100c048819 */ /* 0x100fe2000000120d */
[----:B------:R-:W-:Y:S01]  /*25c0*/  @!P0 HADD2.F32 R6, -RZ, R55.H0_H0 ;  /* 0x20000037ff068230 */ /* 0x000fe20000004100 */
[----:B------:R-:W-:Y:S02]  /*25d0*/  @!P0 SHF.R.U32.HI R7, RZ, 0x10, R13 ;  /* 0x00000010ff078819 */ /* 0x000fe4000001160d */
[--C-:B------:R-:W-:Y:S01]  /*25e0*/  @!P0 SHF.R.U64 R13, R44, 0x10, R45.reuse ;  /* 0x000000102c0d8819 */ /* 0x100fe2000000122d */
[----:B------:R-:W-:Y:S01]  /*25f0*/  @!P0 HADD2.F32 R4, -RZ, R4.H0_H0 ;  /* 0x20000004ff048230 */ /* 0x000fe20000004100 */
[----:B------:R-:W-:Y:S01]  /*2600*/  @!P0 SHF.R.U32.HI R33, RZ, 0x10, R45 ;  /* 0x00000010ff218819 */ /* 0x000fe2000001162d */
[----:B------:R-:W-:Y:S02]  /*2610*/  @!P0 HADD2.F32 R7, -RZ, R7.H0_H0 ;  /* 0x20000007ff078230 */ /* 0x000fe40000004100 */
[----:B------:R-:W-:Y:S02]  /*2620*/  @!P0 HADD2.F32 R13, -RZ, R13.H0_H0 ;  /* 0x2000000dff0d8230 */ /* 0x000fe40000004100 */
[----:B------:R-:W-:Y:S01]  /*2630*/  @!P0 HADD2.F32 R33, -RZ, R33.H0_H0 ;  /* 0x20000021ff218230 */ /* 0x000fe20000004100 */
[----:B-1----:R-:W-:Y:S02]  /*2640*/  @!P0 MOV R2, R8 ;  /* 0x0000000800028202 */ /* 0x002fe40000000f00 */
[----:B------:R-:W-:Y:S03]  /*2650*/  @!P0 MOV R3, R9 ;  /* 0x0000000900038202 */ /* 0x000fe60000000f00 */
[--C-:B------:R-:W-:Y:S02]  /*2660*/  @!P0 HADD2.F32 R5, -RZ, R2.reuse.H1_H1 ;  /* 0x30000002ff058230 */ /* 0x100fe40000004100 */
[----:B------:R-:W-:Y:S02]  /*2670*/  @!P0 HADD2.F32 R2, -RZ, R2.H0_H0 ;  /* 0x20000002ff028230 */ /* 0x000fe40000004100 */
[--C-:B------:R-:W-:Y:S01]  /*2680*/  @!P0 HADD2.F32 R12, -RZ, R3.reuse.H1_H1 ;  /* 0x30000003ff0c8230 */ /* 0x100fe20000004100 */
[CC--:B------:R-:W-:Y:S01]  /*2690*/  @!P0 FMUL.FTZ R31, R5.reuse, R0.reuse ;  /* 0x00000000051f8220 */ /* 0x0c0fe20000410000 */
[----:B------:R-:W-:Y:S01]  /*26a0*/  @!P0 HADD2.F32 R3, -RZ, R3.H0_H0 ;  /* 0x20000003ff038230 */ /* 0x000fe20000004100 */
[C---:B------:R-:W-:Y:S02]  /*26b0*/  @!P0 FMUL.FTZ R0, R2.reuse, R0 ;  /* 0x0000000002008220 */ /* 0x040fe40000410000 */
[-C--:B------:R-:W-:Y:S02]  /*26c0*/  @!P0 FFMA.FTZ R43, R2, R6.reuse, -R31 ;  /* 0x00000006022b8223 */ /* 0x080fe4000001081f */
[----:B------:R-:W-:Y:S01]  /*26d0*/  @!P0 FFMA.FTZ R0, R5, R6, R0 ;  /* 0x0000000605008223 */ /* 0x000fe20000010000 */
[----:B------:R-:W-:Y:S01]  /*26e0*/  @!P0 MOV R5, R10 ;  /* 0x0000000a00058202 */ /* 0x000fe20000000f00 */
[CC--:B------:R-:W-:Y:S02]  /*26f0*/  @!P0 FMUL.FTZ R31, R12.reuse, R4.reuse ;  /* 0x000000040c1f8220 */ /* 0x0c0fe40000410000 */
[C---:B------:R-:W-:Y:S01]  /*2700*/  @!P0 FMUL.FTZ R2, R3.reuse, R4 ;  /* 0x0000000403028220 */ /* 0x040fe20000410000 */
[----:B------:R-:W-:Y:S01]  /*2710*/  @!P0 MOV R4, R11 ;  /* 0x0000000b00048202 */ /* 0x000fe20000000f00 */
[-C--:B------:R-:W-:Y:S01]  /*2720*/  @!P0 FFMA.FTZ R42, R3, R13.reuse, -R31 ;  /* 0x0000000d032a8223 */ /* 0x080fe2000001081f */
[----:B------:R-:W-:Y:S01]  /*2730*/  @!P0 HADD2.F32 R3, -RZ, R22.H1_H1 ;  /* 0x30000016ff038230 */ /* 0x000fe20000004100 */
[----:B------:R-:W-:Y:S01]  /*2740*/  @!P0 FFMA.FTZ R2, R12, R13, R2 ;  /* 0x0000000d0c028223 */ /* 0x000fe20000010002 */
[----:B------:R-:W-:Y:S01]  /*2750*/  @!P0 F2FP.PACK_AB R0, R0, R43 ;  /* 0x0000002b0000823e */ /* 0x000fe200000000ff */
[--C-:B------:R-:W-:Y:S02]  /*2760*/  @!P0 HADD2.F32 R22, -RZ, R5.reuse.H1_H1 ;  /* 0x30000005ff168230 */ /* 0x100fe40000004100 */
[----:B------:R-:W-:Y:S01]  /*2770*/  @!P0 HADD2.F32 R6, -RZ, R5.H0_H0 ;  /* 0x20000005ff068230 */ /* 0x000fe20000004100 */
[----:B------:R-:W-:Y:S01]  /*2780*/  @!P0 F2FP.PACK_AB R2, R2, R42 ;  /* 0x0000002a0202823e */ /* 0x000fe200000000ff */
[----:B------:R-:W-:Y:S01]  /*2790*/  @!P0 HADD2.F32 R31, -RZ, R55.H1_H1 ;  /* 0x30000037ff1f8230 */ /* 0x000fe20000004100 */
[----:B------:R-:W-:Y:S01]  /*27a0*/  @!P0 MOV R8, R0 ;  /* 0x0000000000088202 */ /* 0x000fe20000000f00 */
[--C-:B------:R-:W-:Y:S01]  /*27b0*/  @!P0 HADD2.F32 R32, -RZ, R4.reuse.H1_H1 ;  /* 0x30000004ff208230 */ /* 0x100fe20000004100 */
[----:B------:R-:W-:Y:S01]  /*27c0*/  @!P0 MOV R9, R2 ;  /* 0x0000000200098202 */ /* 0x000fe20000000f00 */
[----:B------:R-:W-:Y:S01]  /*27d0*/  @!P0 HADD2.F32 R5, -RZ, R4.H0_H0 ;  /* 0x20000004ff058230 */ /* 0x000fe20000004100 */
[-C--:B------:R-:W-:Y:S02]  /*27e0*/  @!P0 FMUL.FTZ R4, R22, R3.reuse ;  /* 0x0000000316048220 */ /* 0x080fe40000410000 */
[----:B------:R-:W-:Y:S02]  /*27f0*/  @!P0 FMUL.FTZ R3, R6, R3 ;  /* 0x0000000306038220 */ /* 0x000fe40000410000 */
[----:B------:R-:W-:Y:S02]  /*2800*/  @!P0 FMUL.FTZ R41, R32, R7 ;  /* 0x0000000720298220 */ /* 0x000fe40000410000 */
[----:B------:R-:W-:Y:S02]  /*2810*/  @!P0 FFMA.FTZ R6, R6, R31, -R4 ;  /* 0x0000001f06068223 */ /* 0x000fe40000010804 */
[C---:B------:R-:W-:Y:S02]  /*2820*/  @!P0 FMUL.FTZ R4, R5.reuse, R7 ;  /* 0x0000000705048220 */ /* 0x040fe40000410000 */
[----:B------:R-:W-:Y:S02]  /*2830*/  @!P0 FFMA.FTZ R3, R22, R31, R3 ;  /* 0x0000001f16038223 */ /* 0x000fe40000010003 */
[-C--:B------:R-:W-:Y:S02]  /*2840*/  @!P0 FFMA.FTZ R41, R5, R33.reuse, -R41 ;  /* 0x0000002105298223 */ /* 0x080fe40000010829 */
[----:B------:R-:W-:Y:S01]  /*2850*/  @!P0 FFMA.FTZ R4, R32, R33, R4 ;  /* 0x0000002120048223 */ /* 0x000fe20000010004 */
[----:B------:R-:W-:Y:S04]  /*2860*/  @!P0 F2FP.PACK_AB R3, R3, R6 ;  /* 0x000000060303823e */ /* 0x000fe800000000ff */
[----:B------:R-:W-:Y:S02]  /*2870*/  @!P0 F2FP.PACK_AB R4, R4, R41 ;  /* 0x000000290404823e */ /* 0x000fe400000000ff */
[----:B------:R-:W-:Y:S02]  /*2880*/  @!P0 MOV R10, R3 ;  /* 0x00000003000a8202 */ /* 0x000fe40000000f00 */
[----:B------:R-:W-:Y:S05]  /*2890*/  @!P0 MOV R11, R4 ;  /* 0x00000004000b8202 */ /* 0x000fea0000000f00 */
[----:B------:R1:W-:Y:S02]  /*28a0*/  STG.E.128 [R60.64+0x20], R8 ;  /* 0x000020083c007986 */ /* 0x0003e4000c101d06 */
.L_x_69:
[----:B------:R-:W-:Y:S05]  /*28b0*/  BSYNC B0 ;  /* 0x0000000000007941 */ /* 0x000fea0003800000 */
.L_x_68:
[----:B------:R-:W-:Y:S01]  /*28c0*/  ISETP.GE.AND P0, PT, R28, c[0x0][0x1d4], PT ;  /* 0x000075001c007a0c */ /* 0x000fe20003f06270 */
[----:B------:R-:W-:-:S12]  /*28d0*/  BSSY B0, `(.L_x_70) ;  /* 0x0000035000007945 */ /* 0x000fd80003800000 */
[----:B------:R-:W-:-:S05]  /*28e0*/  @P0 BRA `(.L_x_71) ;  /* 0x0000033000000947 */ /* 0x000fca0003800000 */
[----:B------:R-:W-:Y:S01]  /*28f0*/  ISETP.GE.AND P0, PT, R37, c[0x0][0x27c], PT ;  /* 0x00009f0025007a0c */ /* 0x000fe20003f06270 */
[----:B-1----:R-:W1:-:S12]  /*2900*/  LDS.128 R8, [R86+0x4000] ;  /* 0x0040000056087984 */ /* 0x002e580000000c00 */
[----:B------:R-:W-:Y:S01]  /*2910*/  @!P0 HADD2.F32 R0, -RZ, R23.H0_H0 ;  /* 0x20000017ff008230 */ /* 0x000fe20000004100 */
[----:B------:R-:W-:Y:S01]  /*2920*/  @!P0 SHF.R.U64 R4, R14, 0x10, R15 ;  /* 0x000000100e048819 */ /* 0x000fe2000000120f */
[----:B------:R-:W-:Y:S01]  /*2930*/  @!P0 HADD2.F32 R6, -RZ, R56.H0_H0 ;  /* 0x20000038ff068230 */ /* 0x000fe20000004100 */
[----:B------:R-:W-:Y:S02]  /*2940*/  @!P0 SHF.R.U64 R13, R46, 0x10, R47 ;  /* 0x000000102e0d8819 */ /* 0x000fe4000000122f */
[----:B------:R-:W-:Y:S01]  /*2950*/  @!P0 SHF.R.U32.HI R7, RZ, 0x10, R15 ;  /* 0x00000010ff078819 */ /* 0x000fe2000001160f */
[----:B------:R-:W-:Y:S01]  /*2960*/  @!P0 HADD2.F32 R4, -RZ, R4.H0_H0 ;  /* 0x20000004ff048230 */ /* 0x000fe20000004100 */
[----:B------:R-:W-:Y:S01]  /*2970*/  @!P0 SHF.R.U32.HI R46, RZ, 0x10, R47 ;  /* 0x00000010ff2e8819 */ /* 0x000fe2000001162f */
[----:B------:R-:W-:Y:S02]  /*2980*/  @!P0 HADD2.F32 R13, -RZ, R13.H0_H0 ;  /* 0x2000000dff0d8230 */ /* 0x000fe40000004100 */
[----:B------:R-:W-:Y:S02]  /*2990*/  @!P0 HADD2.F32 R15, -RZ, R56.H1_H1 ;  /* 0x30000038ff0f8230 */ /* 0x000fe40000004100 */
        /* <DEDUP_REMOVED lines=19> */
[----:B------:R-:W-:Y:S02]  /*2ad0*/  @!P0 HADD2.F32 R3, -RZ, R23.H1_H1 ;  /* 0x30000017ff038230 */ /* 0x000fe40000004100 */
[----:B------:R-:W-:Y:S01]  /*2ae0*/  @!P0 HADD2.F32 R6, -RZ, R5.H0_H0 ;  /* 0x20000005ff068230 */ /* 0x000fe20000004100 */
[----:B------:R-:W-:Y:S01]  /*2af0*/  @!P0 F2FP.PACK_AB R2, R2, R32 ;  /* 0x000000200202823e */ /* 0x000fe200000000ff */
[--C-:B------:R-:W-:Y:S01]  /*2b00*/  @!P0 HADD2.F32 R22, -RZ, R4.reuse.H1_H1 ;  /* 0x30000004ff168230 */ /* 0x100fe20000004100 */
[----:B------:R-:W-:Y:S01]  /*2b10*/  @!P0 MOV R8, R0 ;  /* 0x0000000000088202 */ /* 0x000fe20000000f00 */
[----:B------:R-:W-:Y:S01]  /*2b20*/  @!P0 HADD2.F32 R5, -RZ, R4.H0_H0 ;  /* 0x20000004ff058230 */ /* 0x000fe20000004100 */
[-C--:B------:R-:W-:Y:S01]  /*2b30*/  @!P0 FMUL.FTZ R4, R14, R3.reuse ;  /* 0x000000030e048220 */ /* 0x080fe20000410000 */
[----:B------:R-:W-:Y:S01]  /*2b40*/  @!P0 MOV R9, R2 ;  /* 0x0000000200098202 */ /* 0x000fe20000000f00 */
[----:B------:R-:W-:Y:S01]  /*2b50*/  @!P0 FMUL.FTZ R3, R6, R3 ;  /* 0x0000000306038220 */ /* 0x000fe20000410000 */
[----:B------:R-:W-:Y:S01]  /*2b60*/  @!P0 HADD2.F32 R23, -RZ, R46.H0_H0 ;  /* 0x2000002eff178230 */ /* 0x000fe20000004100 */
        /* <DEDUP_REMOVED lines=11> */
.L_x_71:
[----:B------:R-:W-:Y:S05]  /*2c20*/  BSYNC B0 ;  /* 0x0000000000007941 */ /* 0x000fea0003800000 */
.L_x_70:
[----:B------:R-:W-:Y:S01]  /*2c30*/  ISETP.GE.AND P0, PT, R95, c[0x0][0x1d4], PT ;  /* 0x000075005f007a0c */ /* 0x000fe20003f06270 */
[----:B------:R-:W-:-:S12]  /*2c40*/  BSSY B0, `(.L_x_72) ;  /* 0x0000035000007945 */ /* 0x000fd80003800000 */
[----:B------:R-:W-:-:S05]  /*2c50*/  @P0 BRA `(.L_x_73) ;  /* 0x0000033000000947 */ /* 0x000fca0003800000 */
[----:B------:R-:W-:Y:S01]  /*2c60*/  ISETP.GE.AND P0, PT, R38, c[0x0][0x27c], PT ;  /* 0x00009f0026007a0c */ /* 0x000fe20003f06270 */
[----:B-1----:R-:W1:-:S12]  /*2c70*/  LDS.128 R8, [R87+0x4000] ;  /* 0x0040000057087984 */ /* 0x002e580000000c00 */
[----:B------:R-:W-:Y:S01]  /*2c80*/  @!P0 HADD2.F32 R0, -RZ, R24.H0_H0 ;  /* 0x20000018ff008230 */ /* 0x000fe20000004100 */
[----:B------:R-:W-:Y:S01]  /*2c90*/  @!P0 SHF.R.U64 R4, R16, 0x10, R17 ;  /* 0x0000001010048819 */ /* 0x000fe20000001211 */
[--C-:B------:R-:W-:Y:S01]  /*2ca0*/  @!P0 HADD2.F32 R6, -RZ, R57.reuse.H0_H0 ;  /* 0x20000039ff068230 */ /* 0x100fe20000004100 */
[----:B------:R-:W-:Y:S01]  /*2cb0*/  @!P0 SHF.R.U64 R13, R48, 0x10, R49 ;  /* 0x00000010300d8819 */ /* 0x000fe20000001231 */
[----:B------:R-:W-:Y:S01]  /*2cc0*/  @!P0 HADD2.F32 R15, -RZ, R57.H1_H1 ;  /* 0x30000039ff0f8230 */ /* 0x000fe20000004100 */
[----:B------:R-:W-:Y:S01]  /*2cd0*/  @!P0 SHF.R.U32.HI R7, RZ, 0x10, R17 ;  /* 0x00000010ff078819 */ /* 0x000fe20000011611 */
        /* <DEDUP_REMOVED lines=20> */
[--C-:B------:R-:W-:Y:S01]  /*2e20*/  @!P0 HADD2.F32 R14, -RZ, R5.reuse.H1_H1 ;  /* 0x30000005ff0e8230 */ /* 0x100fe20000004100 */
        /* <DEDUP_REMOVED lines=22> */
.L_x_73:
[----:B------:R-:W-:Y:S05]  /*2f90*/  BSYNC B0 ;  /* 0x0000000000007941 */ /* 0x000fea0003800000 */
.L_x_72:
        /* <DEDUP_REMOVED lines=54> */
.L_x_75:
[----:B------:R-:W-:Y:S05]  /*3300*/  BSYNC B0 ;  /* 0x0000000000007941 */ /* 0x000fea0003800000 */
.L_x_74:
[----:B------:R-:W-:-:S13]  /*3310*/  ISETP.GE.AND P0, PT, R93, c[0x0][0x1d4], PT ;  /* 0x000075005d007a0c */ /* 0x000fda0003f06270 */
        /* <DEDUP_REMOVED lines=51> */
[----:B------:R1:W-:Y:S01]  /*3650*/  STG.E.128 [R60.64+0xa0], R8 ;  /* 0x0000a0083c007986 */ /* 0x0003e2000c101d06 */
[----:B------:R-:W-:-:S05]  /*3660*/  BRA `(.L_x_65) ;  /* 0x00001bc000007947 */ /* 0x000fca0003800000 */
.L_x_62:
        /* <DEDUP_REMOVED lines=36> */
[----:B------:R1:W5:Y:S04]  /*38b0*/  @!P0 LDG.E.128 R44, [R8.64] ;  /* 0x00000006082c8981 */ /* 0x000368000c1e1d00 */
[----:B------:R1:W5:Y:S01]  /*38c0*/  @!P0 LDG.E.128 R4, [R2.64] ;  /* 0x0000000602048981 */ /* 0x000362000c1e1d00 */
[----:B------:R-:W-:-:S13]  /*38d0*/  ISETP.GE.AND P0, PT, R29, c[0x0][0x27c], PT ;  /* 0x00009f001d007a0c */ /* 0x000fda0003f06270 */
[----:B------:R1:W5:Y:S04]  /*38e0*/  @!P0 LDG.E.128 R56, [R8.64+0x20] ;  /* 0x0000200608388981 */ /* 0x000368000c1e1d00 */
[----:B------:R1:W5:Y:S01]  /*38f0*/  @!P0 LDG.E.128 R12, [R2.64+0x20] ;  /* 0x00002006020c8981 */ /* 0x000362000c1e1d00 */
[----:B------:R-:W-:-:S13]  /*3900*/  ISETP.GE.AND P0, PT, R28, c[0x0][0x27c], PT ;  /* 0x00009f001c007a0c */ /* 0x000fda0003f06270 */
[----:B------:R1:W5:Y:S04]  /*3910*/  @!P0 LDG.E.128 R64, [R8.64+0x40] ;  /* 0x0000400608408981 */ /* 0x000368000c1e1d00 */
[----:B------:R1:W5:Y:S02]  /*3920*/  @!P0 LDG.E.128 R20, [R2.64+0x40] ;  /* 0x0000400602148981 */ /* 0x000364000c1e1d00 */
.L_x_77:
[----:B------:R-:W-:Y:S05]  /*3930*/  BSYNC B0 ;  /* 0x0000000000007941 */ /* 0x000fea0003800000 */
.L_x_76:
[----:B------:R-:W-:Y:S04]  /*3940*/  IADD3 R80, P0, R146, R10, RZ ;  /* 0x0000000a92507210 */ /* 0x000fe80007f1e0ff */
[----:B------:R-:W-:Y:S01]  /*3950*/  IADD3.X R79, R120, R16, RZ, P0, !PT ;  /* 0x00000010784f7210 */ /* 0x000fe200007fe4ff */
        /* <DEDUP_REMOVED lines=25> */
[----:B------:R-:W-:Y:S02]  /*3af0*/  PRMT R31, R3, 0x5410, R8 ;  /* 0x00005410031f7816 */ /* 0x000fe40000000008 */
[----:B------:R-:W-:Y:S01]  /*3b00*/  PRMT R30, R2, 0x5410, R0 ;  /* 0x00005410021e7816 */ /* 0x000fe20000000000 */
[----:B------:R-:W-:-:S05]  /*3b10*/  @P0 BRA `(.L_x_79) ;  /* 0x0000076000000947 */ /* 0x000fca0003800000 */
[----:B------:R-:W-:Y:S01]  /*3b20*/  IMAD.MOV.U32 R48, RZ, RZ, R45 ;  /* 0x000000ffff307224 */ /* 0x000fe200078e002d */
[----:B------:R-:W-:Y:S01]  /*3b30*/  ISETP.GE.AND P2, PT, R100, c[0x0][0x1d4], PT ;  /* 0x0000750064007a0c */ /* 0x000fe20003f46270 */
[----:B------:R-:W-:Y:S01]  /*3b40*/  LDS.128 R60, [R123+0x3100] ;  /* 0x003100007b3c7984 */ /* 0x000fe20000000c00 */
[----:B------:R-:W-:Y:S01]  /*3b50*/  IADD3 R0, P1, P0, R88, R80, R119 ;  /* 0x0000005058007210 */ /* 0x000fe2000783e077 */
[----:B------:R-:W-:Y:S01]  /*3b60*/  IMAD.MOV.U32 R53, RZ, RZ, R47 ;  /* 0x000000ffff357224 */ /* 0x000fe200078e002f */
[----:B------:R-:W-:Y:S01]  /*3b70*/  MOV R10, R6 ;  /* 0x00000006000a7202 */ /* 0x000fe20000000f00 */
[----:B------:R-:W-:Y:S01]  /*3b80*/  IMAD.MOV.U32 R24, RZ, RZ, R7 ;  /* 0x000000ffff187224 */ /* 0x000fe200078e0007 */
[-C--:B------:R-:W-:Y:S02]  /*3b90*/  IADD3.X R3, R90, R79.reuse, R134, P1, P0 ;  /* 0x0000004f5a037210 */ /* 0x080fe40000fe0486 */
[----:B------:R-:W-:Y:S01]  /*3ba0*/  MOV R41, R44 ;  /* 0x0000002c00297202 */ /* 0x000fe20000000f00 */
[----:B------:R-:W1:Y:S01]  /*3bb0*/  LDS.128 R16, [R131+0x3100] ;  /* 0x0031000083107984 */ /* 0x000e620000000c00 */
[----:B------:R-:W-:Y:S03]  /*3bc0*/  MOV R51, R46 ;  /* 0x0000002e00337202 */ /* 0x000fe60000000f00 */
[----:B------:R-:W-:Y:S04]  /*3bd0*/  @!P2 IADD3 R2, P1, P0, R88, R80, R100 ;  /* 0x000000505802a210 */ /* 0x000fe8000783e064 */
[----:B------:R-:W-:Y:S02]  /*3be0*/  @!P2 IADD3.X R8, R90, R79, R126, P1, P0 ;  /* 0x0000004f5a08a210 */ /* 0x000fe40000fe047e */
[C---:B------:R-:W-:Y:S04]  /*3bf0*/  LEA R74, P0, R0.reuse, c[0x0][0x1c8], 0x1 ;  /* 0x00007200004a7a11 */ /* 0x040fe800078008ff */
[----:B------:R-:W-:Y:S02]  /*3c00*/  LEA.HI.X R75, R0, c[0x0][0x1cc], R3, 0x1, P0 ;  /* 0x00007300004b7a11 */ /* 0x000fe400000f0c03 */
[C---:B------:R-:W-:Y:S02]  /*3c10*/  @!P2 LEA R72, P0, R2.reuse, c[0x0][0x1c8], 0x1 ;  /* 0x000072000248aa11 */ /* 0x040fe400078008ff */
[----:B------:R-:W-:Y:S02]  /*3c20*/  MOV R0, R4 ;  /* 0x0000000400007202 */ /* 0x000fe40000000f00 */
[----:B------:R-:W-:Y:S01]  /*3c30*/  @!P2 LEA.HI.X R73, R2, c[0x0][0x1cc], R8, 0x1, P0 ;  /* 0x000073000249aa11 */ /* 0x000fe200000f0c08 */
[----:B------:R-:W-:Y:S01]  /*3c40*/  IMAD.MOV.U32 R2, RZ, RZ, R5 ;  /* 0x000000ffff027224 */ /* 0x000fe200078e0005 */
[----:B------:R-:W-:-:S13]  /*3c50*/  ISETP.GE.AND P0, PT, R26, c[0x0][0x27c], PT ;  /* 0x00009f001a007a0c */ /* 0x000fda0003f06270 */
[--C-:B------:R-:W-:Y:S01]  /*3c60*/  @!P0 SHF.R.U32.HI R9, RZ, 0x10, R5.reuse ;  /* 0x00000010ff098819 */ /* 0x100fe20000011605 */
[----:B------:R-:W-:Y:S01]  /*3c70*/  @!P0 HADD2.F32 R3, -RZ, R2.H0_H0 ;  /* 0x20000002ff038230 */ /* 0x000fe20000004100 */
[----:B------:R-:W-:Y:S01]  /*3c80*/  @!P0 SHF.R.U64 R8, R4, 0x10, R5 ;  /* 0x0000001004088819 */ /* 0x000fe20000001205 */
[----:B------:R-:W-:Y:S01]  /*3c90*/  @!P0 HADD2.F32 R0, -RZ, R0.H0_H0 ;  /* 0x20000000ff008230 */ /* 0x000fe20000004100 */
[----:B------:R-:W-:Y:S01]  /*3ca0*/  @!P0 SHF.R.U64 R11, R6, 0x10, R7 ;  /* 0x00000010060b8819 */ /* 0x000fe20000001207 */
[----:B-1----:R-:W-:Y:S01]  /*3cb0*/  @!P0 IMAD.MOV.U32 R6, RZ, RZ, R16 ;  /* 0x000000ffff068224 */ /* 0x002fe200078e0010 */
[----:B------:R-:W-:Y:S01]  /*3cc0*/  @!P0 MOV R42, R61 ;  /* 0x0000003d002a8202 */ /* 0x000fe20000000f00 */
[----:B------:R-:W-:Y:S01]  /*3cd0*/  @!P0 HADD2.F32 R41, -RZ, R41.H0_H0 ;  /* 0x20000029ff298230 */ /* 0x000fe20000004100 */
[----:B------:R-:W-:Y:S02]  /*3ce0*/  @!P0 MOV R5, R17 ;  /* 0x0000001100058202 */ /* 0x000fe40000000f00 */
[--C-:B------:R-:W-:Y:S01]  /*3cf0*/  @!P0 SHF.R.U64 R52, R46, 0x10, R47.reuse ;  /* 0x000000102e348819 */ /* 0x100fe2000000122f */
[----:B------:R-:W-:Y:S01]  /*3d00*/  @!P0 HADD2.F32 R43, -RZ, R42.H0_H0 ;  /* 0x2000002aff2b8230 */ /* 0x000fe20000004100 */
[----:B------:R-:W-:Y:S01]  /*3d10*/  @!P0 SHF.R.U32.HI R54, RZ, 0x10, R47 ;  /* 0x00000010ff368819 */ /* 0x000fe2000001162f */
[----:B------:R-:W-:Y:S01]  /*3d20*/  @!P0 HADD2.F32 R2, -RZ, R6.H0_H0 ;  /* 0x20000006ff028230 */ /* 0x000fe20000004100 */
[----:B------:R-:W-:Y:S01]  /*3d30*/  @!P0 MOV R47, R60 ;  /* 0x0000003c002f8202 */ /* 0x000fe20000000f00 */
[----:B------:R-:W-:Y:S01]  /*3d40*/  @!P0 HADD2.F32 R4, -RZ, R5.H0_H0 ;  /* 0x20000005ff048230 */ /* 0x000fe20000004100 */
[----:B------:R-:W-:Y:S01]  /*3d50*/  @!P0 SHF.R.U64 R50, R44, 0x10, R45 ;  /* 0x000000102c328819 */ /* 0x000fe2000000122d */
[----:B------:R-:W-:Y:S01]  /*3d60*/  @!P0 HADD2.F32 R44, -RZ, R48.H0_H0 ;  /* 0x20000030ff2c8230 */ /* 0x000fe20000004100 */
[----:B------:R-:W-:Y:S01]  /*3d70*/  @!P0 SHF.R.U32.HI R25, RZ, 0x10, R7 ;  /* 0x00000010ff198819 */ /* 0x000fe20000011607 */
[----:B------:R-:W-:Y:S01]  /*3d80*/  @!P0 HADD2.F32 R7, -RZ, R47.H0_H0 ;  /* 0x2000002fff078230 */ /* 0x000fe20000004100 */
[----:B------:R-:W-:Y:S01]  /*3d90*/  @!P0 SHF.R.U32.HI R49, RZ, 0x10, R45 ;  /* 0x00000010ff318819 */ /* 0x000fe2000001162d */
[-C--:B------:R-:W-:Y:S01]  /*3da0*/  @!P0 FMUL.FTZ R45, R43, R3.reuse ;  /* 0x000000032b2d8220 */ /* 0x080fe20000410000 */
[----:B------:R-:W-:Y:S01]  /*3db0*/  @!P0 HADD2.F32 R48, -RZ, R51.H0_H0 ;  /* 0x20000033ff308230 */ /* 0x000fe20000004100 */
[----:B------:R-:W-:Y:S01]  /*3dc0*/  @!P0 FMUL.FTZ R3, R4, R3 ;  /* 0x0000000304038220 */ /* 0x000fe20000410000 */
[----:B------:R-:W-:Y:S01]  /*3dd0*/  @!P0 HADD2.F32 R51, -RZ, R53.H0_H0 ;  /* 0x20000035ff338230 */ /* 0x000fe20000004100 */
[CC--:B------:R-:W-:Y:S02]  /*3de0*/  @!P0 FMUL.FTZ R46, R7.reuse, R0.reuse ;  /* 0x00000000072e8220 */ /* 0x0c0fe40000410000 */
[----:B------:R-:W-:Y:S02]  /*3df0*/  @!P0 FMUL.FTZ R0, R2, R0 ;  /* 0x0000000002008220 */ /* 0x000fe40000410000 */
[----:B------:R-:W-:Y:S01]  /*3e00*/  @!P0 FFMA.FTZ R83, R4, R44, -R45 ;  /* 0x0000002c04538223 */ /* 0x000fe2000001082d */
[----:B------:R-:W-:Y:S01]  /*3e10*/  @!P0 HADD2.F32 R4, -RZ, R9.H0_H0 ;  /* 0x20000009ff048230 */ /* 0x000fe20000004100 */
[-C--:B------:R-:W-:Y:S01]  /*3e20*/  @!P0 FFMA.FTZ R84, R2, R41.reuse, -R46 ;  /* 0x0000002902548223 */ /* 0x080fe2000001082e */
[----:B------:R-:W-:Y:S01]  /*3e30*/  @!P0 HADD2.F32 R45, -RZ, R42.H1_H1 ;  /* 0x3000002aff2d8230 */ /* 0x000fe20000004100 */
[----:B------:R-:W-:Y:S01]  /*3e40*/  @!P0 FFMA.FTZ R0, R7, R41, R0 ;  /* 0x0000002907008223 */ /* 0x000fe20000010000 */
[----:B------:R-:W-:Y:S02]  /*3e50*/  @!P0 HADD2.F32 R41, -RZ, R47.H1_H1 ;  /* 0x3000002fff298230 */ /* 0x000fe40000004100 */
[----:B------:R-:W-:Y:S01]  /*3e60*/  @!P0 HADD2.F32 R7, -RZ, R8.H0_H0 ;  /* 0x20000008ff078230 */ /* 0x000fe20000004100 */
[----:B------:R-:W-:Y:S01]  /*3e70*/  @!P0 FMUL.FTZ R8, R45, R4 ;  /* 0x000000042d088220 */ /* 0x000fe20000410000 */
[----:B------:R-:W-:Y:S02]  /*3e80*/  @!P0 HADD2.F32 R46, -RZ, R49.H0_H0 ;  /* 0x20000031ff2e8230 */ /* 0x000fe40000004100 */
[----:B------:R-:W-:Y:S02]  /*3e90*/  @!P0 HADD2.F32 R2, -RZ, R5.H1_H1 ;  /* 0x30000005ff028230 */ /* 0x000fe40000004100 */
[----:B------:R-:W-:Y:S01]  /*3ea0*/  @!P0 HADD2.F32 R5, -RZ, R6.H1_H1 ;  /* 0x30000006ff058230 */ /* 0x000fe20000004100 */
[----:B------:R-:W-:Y:S01]  /*3eb0*/  @!P0 FMUL.FTZ R6, R41, R7 ;  /* 0x0000000729068220 */ /* 0x000fe20000410000 */
[----:B------:R-:W-:Y:S01]  /*3ec0*/  @!P0 HADD2.F32 R42, -RZ, R50.H0_H0 ;  /* 0x20000032ff2a8230 */ /* 0x000fe20000004100 */
[C---:B------:R-:W-:Y:S01]  /*3ed0*/  @!P0 FFMA.FTZ R82, R2.reuse, R46, -R8 ;  /* 0x0000002e02528223 */ /* 0x040fe20000010808 */
[----:B------:R-:W-:Y:S01]  /*3ee0*/  @!P0 HADD2.F32 R50, -RZ, R52.H0_H0 ;  /* 0x20000034ff328230 */ /* 0x000fe20000004100 */
[----:B------:R-:W-:Y:S01]  /*3ef0*/  @!P0 IMAD.MOV.U32 R8, RZ, RZ, R62 ;  /* 0x000000ffff088224 */ /* 0x000fe200078e003e */
[----:B------:R-:W-:Y:S01]  /*3f00*/  @!P0 MOV R52, R63 ;  /* 0x0000003f00348202 */ /* 0x000fe20000000f00 */
[----:B------:R-:W-:Y:S01]  /*3f10*/  @!P0 FMUL.FTZ R4, R2, R4 ;  /* 0x0000000402048220 */ /* 0x000fe20000410000 */
[----:B------:R-:W-:Y:S01]  /*3f20*/  @!P0 HADD2.F32 R9, -RZ, R10.H0_H0 ;  /* 0x2000000aff098230 */ /* 0x000fe20000004100 */
[C---:B------:R-:W-:Y:S01]  /*3f30*/  @!P0 FMUL.FTZ R2, R5.reuse, R7 ;  /* 0x0000000705028220 */ /* 0x040fe20000410000 */
[--C-:B------:R-:W-:Y:S01]  /*3f40*/  @!P0 HADD2.F32 R49, -RZ, R8.reuse.H1_H1 ;  /* 0x30000008ff318230 */ /* 0x100fe20000004100 */
[----:B------:R-:W-:Y:S01]  /*3f50*/  @!P0 FFMA.FTZ R81, R5, R42, -R6 ;  /* 0x0000002a05518223 */ /* 0x000fe20000010806 */
[----:B------:R-:W-:Y:S01]  /*3f60*/  @!P0 MOV R5, R18 ;  /* 0x0000001200058202 */ /* 0x000fe20000000f00 */
[----:B------:R-:W-:Y:S01]  /*3f70*/  @!P0 FFMA.FTZ R2, R41, R42, R2 ;  /* 0x0000002a29028223 */ /* 0x000fe20000010002 */
[----:B------:R-:W-:Y:S01]  /*3f80*/  @!P0 HADD2.F32 R6, -RZ, R11.H0_H0 ;  /* 0x2000000bff068230 */ /* 0x000fe20000004100 */
[----:B------:R-:W-:Y:S01]  /*3f90*/  @!P0 FFMA.FTZ R3, R43, R44, R3 ;  /* 0x0000002c2b038223 */ /* 0x000fe20000010003 */
[----:B------:R-:W-:Y:S01]  /*3fa0*/  @!P0 HADD2.F32 R47, -RZ, R8.H0_H0 ;  /* 0x20000008ff2f8230 */ /* 0x000fe20000004100 */
[----:B------:R-:W-:Y:S01]  /*3fb0*/  @!P0 FFMA.FTZ R4, R45, R46, R4 ;  /* 0x0000002e2d048223 */ /* 0x000fe20000010004 */
[--C-:B------:R-:W-:Y:S01]  /*3fc0*/  @!P0 HADD2.F32 R7, -RZ, R5.reuse.H1_H1 ;  /* 0x30000005ff078230 */ /* 0x100fe20000004100 */
[-C--:B------:R-:W-:Y:S01]  /*3fd0*/  @!P0 FMUL.FTZ R10, R49, R6.reuse ;  /* 0x00000006310a8220 */ /* 0x080fe20000410000 */
[----:B------:R-:W-:Y:S01]  /*3fe0*/  @!P0 HADD2.F32 R8, -RZ, R5.H0_H0 ;  /* 0x20000005ff088230 */ /* 0x000fe20000004100 */
[----:B------:R-:W-:Y:S01]  /*3ff0*/  @!P0 FMUL.FTZ R11, R47, R9 ;  /* 0x000000092f0b8220 */ /* 0x000fe20000410000 */
[----:B------:R-:W-:Y:S01]  /*4000*/  @!P0 F2FP.PACK_AB R3, R4, R3 ;  /* 0x000000030403823e */ /* 0x000fe200000000ff */
[C---:B------:R-:W-:Y:S01]  /*4010*/  @!P0 FMUL.FTZ R6, R7.reuse, R6 ;  /* 0x0000000607068220 */ /* 0x040fe20000410000 */
[----:B------:R-:W-:Y:S01]  /*4020*/  @!P0 F2FP.PACK_AB R0, R2, R0 ;  /* 0x000000000200823e */ /* 0x000fe200000000ff */
[----:B------:R-:W-:Y:S01]  /*4030*/  @!P0 FFMA.FTZ R77, R7, R50, -R10 ;  /* 0x00000032074d8223 */ /* 0x000fe2000001080a */
[----:B------:R-:W-:Y:S01]  /*4040*/  @!P0 HADD2.F32 R10, -RZ, R24.H0_H0 ;  /* 0x20000018ff0a8230 */ /* 0x000fe20000004100 */
[----:B------:R-:W-:Y:S01]  /*4050*/  @!P0 IMAD.MOV.U32 R7, RZ, RZ, R19 ;  /* 0x000000ffff078224 */ /* 0x000fe200078e0013 */
[----:B------:R-:W-:Y:S01]  /*4060*/  @!P0 MOV R60, R0 ;  /* 0x00000000003c8202 */ /* 0x000fe20000000f00 */
[CC--:B------:R-:W-:Y:S01]  /*4070*/  @!P0 FFMA.FTZ R76, R8.reuse, R48.reuse, -R11 ;  /* 0x00000030084c8223 */ /* 0x0c0fe2000001080b */
[----:B------:R-:W-:Y:S01]  /*4080*/  @!P0 HADD2.F32 R11, -RZ, R25.H0_H0 ;  /* 0x20000019ff0b8230 */ /* 0x000fe20000004100 */
[----:B------:R-:W-:Y:S01]  /*4090*/  @!P0 FMUL.FTZ R5, R8, R9 ;  /* 0x0000000908058220 */ /* 0x000fe20000410000 */
[--C-:B------:R-:W-:Y:S01]  /*40a0*/  @!P0 HADD2.F32 R24, -RZ, R52.reuse.H0_H0 ;  /* 0x20000034ff188230 */ /* 0x100fe20000004100 */
[----:B------:R-:W-:Y:S01]  /*40b0*/  @!P0 IMAD.MOV.U32 R61, RZ, RZ, R3 ;  /* 0x000000ffff3d8224 */ /* 0x000fe200078e0003 */
[----:B------:R-:W-:Y:S01]  /*40c0*/  @!P0 HADD2.F32 R25, -RZ, R52.H1_H1 ;  /* 0x30000034ff198230 */ /* 0x000fe20000004100 */
[----:B------:R-:W-:Y:S01]  /*40d0*/  @!P0 FFMA.FTZ R5, R47, R48, R5 ;  /* 0x000000302f058223 */ /* 0x000fe20000010005 */
[--C-:B------:R-:W-:Y:S01]  /*40e0*/  @!P0 HADD2.F32 R9, -RZ, R7.reuse.H1_H1 ;  /* 0x30000007ff098230 */ /* 0x100fe20000004100 */
[----:B------:R-:W-:Y:S01]  /*40f0*/  @!P0 FMUL.FTZ R71, R24, R10 ;  /* 0x0000000a18478220 */ /* 0x000fe20000410000 */
[----:B------:R-:W-:Y:S01]  /*4100*/  @!P0 HADD2.F32 R8, -RZ, R7.H0_H0 ;  /* 0x20000007ff088230 */ /* 0x000fe20000004100 */
[----:B------:R-:W-:Y:S01]  /*4110*/  @!P0 FMUL.FTZ R53, R25, R11 ;  /* 0x0000000b19358220 */ /* 0x000fe20000410000 */
[----:B------:R-:W-:Y:S01]  /*4120*/  @!P0 HADD2.F32 R52, -RZ, R54.H0_H0 ;  /* 0x20000036ff348230 */ /* 0x000fe20000004100 */
[----:B------:R-:W-:Y:S02]  /*4130*/  @!P0 FFMA.FTZ R6, R49, R50, R6 ;  /* 0x0000003231068223 */ /* 0x000fe40000010006 */
[----:B------:R-:W-:Y:S02]  /*4140*/  @!P0 FFMA.FTZ R71, R8, R51, -R71 ;  /* 0x0000003308478223 */ /* 0x000fe40000010847 */
[C---:B------:R-:W-:Y:S01]  /*4150*/  @!P0 FFMA.FTZ R53, R9.reuse, R52, -R53 ;  /* 0x0000003409358223 */ /* 0x040fe20000010835 */
[----:B------:R-:W-:Y:S01]  /*4160*/  @!P0 F2FP.PACK_AB R5, R6, R5 ;  /* 0x000000050605823e */ /* 0x000fe200000000ff */
[----:B------:R-:W-:Y:S01]  /*4170*/  @!P0 FMUL.FTZ R7, R8, R10 ;  /* 0x0000000a08078220 */ /* 0x000fe20000410000 */
[----:B------:R-:W-:Y:S01]  /*4180*/  @!P0 F2FP.PACK_AB R10, R82, R83 ;  /* 0x00000053520a823e */ /* 0x000fe200000000ff */
[----:B------:R-:W-:Y:S01]  /*4190*/  @!P0 FMUL.FTZ R8, R9, R11 ;  /* 0x0000000b09088220 */ /* 0x000fe20000410000 */
[----:B------:R-:W-:Y:S01]  /*41a0*/  @!P0 F2FP.PACK_AB R11, R77, R76 ;  /* 0x0000004c4d0b823e */ /* 0x000fe200000000ff */
[----:B------:R-:W-:Y:S01]  /*41b0*/  @!P0 FFMA.FTZ R7, R24, R51, R7 ;  /* 0x0000003318078223 */ /* 0x000fe20000010007 */
[----:B------:R-:W-:Y:S01]  /*41c0*/  @!P0 F2FP.PACK_AB R9, R81, R84 ;  /* 0x000000545109823e */ /* 0x000fe200000000ff */
[----:B------:R-:W-:Y:S01]  /*41d0*/  @!P0 FFMA.FTZ R8, R25, R52, R8 ;  /* 0x0000003419088223 */ /* 0x000fe20000010008 */
[----:B------:R-:W-:Y:S01]  /*41e0*/  @!P0 F2FP.PACK_AB R41, R53, R71 ;  /* 0x000000473529823e */ /* 0x000fe200000000ff */
[----:B------:R-:W-:Y:S01]  /*41f0*/  @!P0 IMAD.MOV.U32 R18, RZ, RZ, R11 ;  /* 0x000000ffff128224 */ /* 0x000fe200078e000b */
[----:B------:R-:W-:Y:S02]  /*4200*/  @!P0 MOV R16, R9 ;  /* 0x0000000900108202 */ /* 0x000fe40000000f00 */
[----:B------:R-:W-:Y:S02]  /*4210*/  @!P0 MOV R17, R10 ;  /* 0x0000000a00118202 */ /* 0x000fe40000000f00 */
[----:B------:R-:W-:Y:S02]  /*4220*/  @!P0 MOV R19, R41 ;  /* 0x0000002900138202 */ /* 0x000fe40000000f00 */
[----:B------:R-:W-:Y:S02]  /*4230*/  @!P0 F2FP.PACK_AB R7, R8, R7 ;  /* 0x000000070807823e */ /* 0x000fe400000000ff */
[----:B------:R-:W-:Y:S01]  /*4240*/  @!P0 MOV R62, R5 ;  /* 0x00000005003e8202 */ /* 0x000fe20000000f00 */
[----:B------:R1:W-:Y:S01]  /*4250*/  STG.E.128 [R74.64], R16 ;  /* 0x000000104a007986 */ /* 0x0003e2000c101d06 */
[----:B------:R-:W-:Y:S07]  /*4260*/  @!P0 MOV R63, R7 ;  /* 0x00000007003f8202 */ /* 0x000fee0000000f00 */
[----:B------:R1:W-:Y:S02]  /*4270*/  @!P2 STG.E.128 [R72.64], R60 ;  /* 0x0000003c4800a986 */ /* 0x0003e4000c101d06 */
.L_x_79:
[----:B------:R-:W-:Y:S05]  /*4280*/  BSYNC B0 ;  /* 0x0000000000007941 */ /* 0x000fea0003800000 */
.L_x_78:
[----:B------:R-:W-:Y:S01]  /*4290*/  ISETP.GE.AND P0, PT, R29, c[0x0][0x1d4], PT ;  /* 0x000075001d007a0c */ /* 0x000fe20003f06270 */
[----:B------:R-:W-:-:S12]  /*42a0*/  BSSY B0, `(.L_x_80) ;  /* 0x0000070000007945 */ /* 0x000fd80003800000 */
[----:B------:R-:W-:-:S05]  /*42b0*/  @P0 BRA `(.L_x_81) ;  /* 0x000006e000000947 */ /* 0x000fca0003800000 */
[----:B------:R-:W2:Y:S01]  /*42c0*/  LDS.128 R48, [R122+0x3100] ;  /* 0x003100007a307984 */ /* 0x000ea20000000c00 */
[----:B------:R-:W-:Y:S02]  /*42d0*/  ISETP.GE.AND P2, PT, R97, c[0x0][0x1d4], PT ;  /* 0x0000750061007a0c */ /* 0x000fe40003f46270 */
[-C--:B------:R-:W-:Y:S04]  /*42e0*/  IADD3 R0, P1, P0, R88, R80.reuse, R118 ;  /* 0x0000005058007210 */ /* 0x080fe8000783e076 */
[-C--:B------:R-:W-:Y:S01]  /*42f0*/  IADD3.X R3, R90, R79.reuse, R128, P1, P0 ;  /* 0x0000004f5a037210 */ /* 0x080fe20000fe0480 */
[----:B-1----:R-:W1:Y:S06]  /*4300*/  LDS.128 R16, [R130+0x3100] ;  /* 0x0031000082107984 */ /* 0x002e6c0000000c00 */
[----:B------:R-:W-:Y:S04]  /*4310*/  @!P2 IADD3 R2, P1, P0, R88, R80, R97 ;  /* 0x000000505802a210 */ /* 0x000fe8000783e061 */
[----:B------:R-:W-:Y:S02]  /*4320*/  @!P2 IADD3.X R4, R90, R79, R125, P1, P0 ;  /* 0x0000004f5a04a210 */ /* 0x000fe40000fe047d */
[C---:B------:R-:W-:Y:S04]  /*4330*/  LEA R62, P0, R0.reuse, c[0x0][0x1c8], 0x1 ;  /* 0x00007200003e7a11 */ /* 0x040fe800078008ff */
[----:B------:R-:W-:Y:S02]  /*4340*/  LEA.HI.X R63, R0, c[0x0][0x1cc], R3, 0x1, P0 ;  /* 0x00007300003f7a11 */ /* 0x000fe400000f0c03 */
[C---:B------:R-:W-:Y:S04]  /*4350*/  @!P2 LEA R60, P0, R2.reuse, c[0x0][0x1c8], 0x1 ;  /* 0x00007200023caa11 */ /* 0x040fe800078008ff */
[----:B------:R-:W-:Y:S02]  /*4360*/  @!P2 LEA.HI.X R61, R2, c[0x0][0x1cc], R4, 0x1, P0 ;  /* 0x00007300023daa11 */ /* 0x000fe400000f0c04 */
[----:B------:R-:W-:-:S13]  /*4370*/  ISETP.GE.AND P0, PT, R29, c[0x0][0x27c], PT ;  /* 0x00009f001d007a0c */ /* 0x000fda0003f06270 */
[--C-:B------:R-:W-:Y:S01]  /*4380*/  @!P0 SHF.R.U64 R4, R12, 0x10, R13.reuse ;  /* 0x000000100c048819 */ /* 0x100fe2000000120d */
[----:B------:R-:W-:Y:S01]  /*4390*/  @!P0 HADD2.F32 R0, -RZ, R30.H0_H0 ;  /* 0x2000001eff008230 */ /* 0x000fe20000004100 */
[----:B------:R-:W-:Y:S01]  /*43a0*/  @!P0 SHF.R.U32.HI R7, RZ, 0x10, R13 ;  /* 0x00000010ff078819 */ /* 0x000fe2000001160d */
[----:B------:R-:W-:Y:S01]  /*43b0*/  @!P0 HADD2.F32 R6, -RZ, R55.H0_H0 ;  /* 0x20000037ff068230 */ /* 0x000fe20000004100 */
[----:B--2---:R-:W-:Y:S01]  /*43c0*/  @!P0 MOV R9, R48 ;  /* 0x0000003000098202 */ /* 0x004fe20000000f00 */
[----:B------:R-:W-:Y:S01]  /*43d0*/  @!P0 HADD2.F32 R4, -RZ, R4.H0_H0 ;  /* 0x20000004ff048230 */ /* 0x000fe20000004100 */
[----:B-1----:R-:W-:Y:S01]  /*43e0*/  @!P0 MOV R3, R16 ;  /* 0x0000001000038202 */ /* 0x002fe20000000f00 */
[----:B------:R-:W-:Y:S01]  /*43f0*/  @!P0 HADD2.F32 R7, -RZ, R7.H0_H0 ;  /* 0x20000007ff078230 */ /* 0x000fe20000004100 */
[----:B------:R-:W-:Y:S01]  /*4400*/  @!P0 SHF.R.U64 R13, R56, 0x10, R57 ;  /* 0x00000010380d8819 */ /* 0x000fe20000001239 */
[----:B------:R-:W-:Y:S01]  /*4410*/  @!P0 HADD2.F32 R5, -RZ, R9.H0_H0 ;  /* 0x20000009ff058230 */ /* 0x000fe20000004100 */
[----:B------:R-:W-:Y:S01]  /*4420*/  @!P0 SHF.R.U64 R42, R58, 0x10, R59 ;  /* 0x000000103a2a8819 */ /* 0x000fe2000000123b */
[----:B------:R-:W-:Y:S01]  /*4430*/  @!P0 HADD2.F32 R2, -RZ, R3.H0_H0 ;  /* 0x20000003ff028230 */ /* 0x000fe20000004100 */
[----:B------:R-:W-:Y:S01]  /*4440*/  @!P0 SHF.R.U32.HI R25, RZ, 0x10, R57 ;  /* 0x00000010ff198819 */ /* 0x000fe20000011639 */
[----:B------:R-:W-:Y:S01]  /*4450*/  @!P0 HADD2.F32 R12, -RZ, R9.H1_H1 ;  /* 0x30000009ff0c8230 */ /* 0x000fe20000004100 */
[CC--:B------:R-:W-:Y:S01]  /*4460*/  @!P0 FMUL.FTZ R10, R5.reuse, R0.reuse ;  /* 0x00000000050a8220 */ /* 0x0c0fe20000410000 */
[----:B------:R-:W-:Y:S01]  /*4470*/  @!P0 HADD2.F32 R3, -RZ, R3.H1_H1 ;  /* 0x30000003ff038230 */ /* 0x000fe20000004100 */
[----:B------:R-:W-:Y:S01]  /*4480*/  @!P0 FMUL.FTZ R0, R2, R0 ;  /* 0x0000000002008220 */ /* 0x000fe20000410000 */
[----:B------:R-:W-:Y:S01]  /*4490*/  @!P0 HADD2.F32 R13, -RZ, R13.H0_H0 ;  /* 0x2000000dff0d8230 */ /* 0x000fe20000004100 */
[----:B------:R-:W-:Y:S01]  /*44a0*/  @!P0 FMUL.FTZ R9, R12, R4 ;  /* 0x000000040c098220 */ /* 0x000fe20000410000 */
[----:B------:R-:W-:Y:S01]  /*44b0*/  @!P0 HADD2.F32 R25, -RZ, R25.H0_H0 ;  /* 0x20000019ff198230 */ /* 0x000fe20000004100 */
[-C--:B------:R-:W-:Y:S01]  /*44c0*/  @!P0 FFMA.FTZ R0, R5, R6.reuse, R0 ;  /* 0x0000000605008223 */ /* 0x080fe20000010000 */
[----:B------:R-:W-:Y:S01]  /*44d0*/  @!P0 HADD2.F32 R44, -RZ, R68.H0_H0 ;  /* 0x20000044ff2c8230 */ /* 0x000fe20000004100 */
[----:B------:R-:W-:Y:S01]  /*44e0*/  @!P0 IMAD.MOV.U32 R5, RZ, RZ, R49 ;  /* 0x000000ffff058224 */ /* 0x000fe200078e0031 */
[----:B------:R-:W-:Y:S01]  /*44f0*/  @!P0 HADD2.F32 R42, -RZ, R42.H0_H0 ;  /* 0x2000002aff2a8230 */ /* 0x000fe20000004100 */
[----:B------:R-:W-:Y:S01]  /*4500*/  @!P0 FFMA.FTZ R58, R2, R6, -R10 ;  /* 0x00000006023a8223 */ /* 0x000fe2000001080a */
[----:B------:R-:W-:Y:S01]  /*4510*/  @!P0 SHF.R.U64 R11, R14, 0x10, R15 ;  /* 0x000000100e0b8819 */ /* 0x000fe2000000120f */
[C---:B------:R-:W-:Y:S01]  /*4520*/  @!P0 FMUL.FTZ R2, R3.reuse, R4 ;  /* 0x0000000403028220 */ /* 0x040fe20000410000 */
[----:B------:R-:W-:Y:S01]  /*4530*/  @!P0 MOV R4, R17 ;  /* 0x0000001100048202 */ /* 0x000fe20000000f00 */
[-C--:B------:R-:W-:Y:S01]  /*4540*/  @!P0 FFMA.FTZ R57, R3, R13.reuse, -R9 ;  /* 0x0000000d03398223 */ /* 0x080fe20000010809 */
[----:B------:R-:W-:Y:S01]  /*4550*/  @!P0 HADD2.F32 R3, -RZ, R30.H1_H1 ;  /* 0x3000001eff038230 */ /* 0x000fe20000004100 */
[----:B------:R-:W-:Y:S01]  /*4560*/  @!P0 FFMA.FTZ R2, R12, R13, R2 ;  /* 0x0000000d0c028223 */ /* 0x000fe20000010002 */
[----:B------:R-:W-:Y:S01]  /*4570*/  @!P0 HADD2.F32 R14, -RZ, R5.H0_H0 ;  /* 0x20000005ff0e8230 */ /* 0x000fe20000004100 */
[----:B------:R-:W-:Y:S01]  /*4580*/  @!P0 SHF.R.U32.HI R8, RZ, 0x10, R15 ;  /* 0x00000010ff088819 */ /* 0x000fe2000001160f */
[----:B------:R-:W-:Y:S01]  /*4590*/  @!P0 HADD2.F32 R15, -RZ, R55.H1_H1 ;  /* 0x30000037ff0f8230 */ /* 0x000fe20000004100 */
[----:B------:R-:W-:Y:S01]  /*45a0*/  @!P0 SHF.R.U32.HI R46, RZ, 0x10, R59 ;  /* 0x00000010ff2e8819 */ /* 0x000fe2000001163b */
[--C-:B------:R-:W-:Y:S01]  /*45b0*/  @!P0 HADD2.F32 R6, -RZ, R4.reuse.H0_H0 ;  /* 0x20000004ff068230 */ /* 0x100fe20000004100 */
[----:B------:R-:W-:Y:S01]  /*45c0*/  @!P0 FMUL.FTZ R9, R14, R3 ;  /* 0x000000030e098220 */ /* 0x000fe20000410000 */
[----:B------:R-:W-:Y:S01]  /*45d0*/  @!P0 HADD2.F32 R24, -RZ, R5.H1_H1 ;  /* 0x30000005ff188230 */ /* 0x000fe20000004100 */
[----:B------:R-:W-:Y:S01]  /*45e0*/  @!P0 F2FP.PACK_AB R0, R2, R0 ;  /* 0x000000000200823e */ /* 0x000fe200000000ff */
[----:B------:R-:W-:Y:S01]  /*45f0*/  @!P0 HADD2.F32 R5, -RZ, R4.H1_H1 ;  /* 0x30000004ff058230 */ /* 0x000fe20000004100 */
[----:B------:R-:W-:Y:S01]  /*4600*/  @!P0 FFMA.FTZ R56, R6, R15, -R9 ;  /* 0x0000000f06388223 */ /* 0x000fe20000010809 */
[----:B------:R-:W-:Y:S01]  /*4610*/  @!P0 HADD2.F32 R46, -RZ, R46.H0_H0 ;  /* 0x2000002eff2e8230 */ /* 0x000fe20000004100 */
[-C--:B------:R-:W-:Y:S01]  /*4620*/  @!P0 FMUL.FTZ R10, R24, R7.reuse ;  /* 0x00000007180a8220 */ /* 0x080fe20000410000 */
[----:B------:R-:W-:Y:S01]  /*4630*/  @!P0 MOV R48, R0 ;  /* 0x0000000000308202 */ /* 0x000fe20000000f00 */
[----:B------:R-:W-:Y:S01]  /*4640*/  @!P0 IMAD.MOV.U32 R9, RZ, RZ, R51 ;  /* 0x000000ffff098224 */ /* 0x000fe200078e0033 */
[----:B------:R-:W-:Y:S01]  /*4650*/  @!P0 HADD2.F32 R11, -RZ, R11.H0_H0 ;  /* 0x2000000bff0b8230 */ /* 0x000fe20000004100 */
[C---:B------:R-:W-:Y:S01]  /*4660*/  @!P0 FMUL.FTZ R4, R5.reuse, R7 ;  /* 0x0000000705048220 */ /* 0x040fe20000410000 */
[----:B------:R-:W-:Y:S01]  /*4670*/  @!P0 HADD2.F32 R7, -RZ, R31.H0_H0 ;  /* 0x2000001fff078230 */ /* 0x000fe20000004100 */
[----:B------:R-:W-:Y:S01]  /*4680*/  @!P0 FFMA.FTZ R55, R5, R25, -R10 ;  /* 0x0000001905378223 */ /* 0x000fe2000001080a */
[----:B------:R-:W-:Y:S01]  /*4690*/  @!P0 MOV R5, R19 ;  /* 0x0000001300058202 */ /* 0x000fe20000000f00 */
[----:B------:R-:W-:Y:S01]  /*46a0*/  @!P0 FMUL.FTZ R3, R6, R3 ;  /* 0x0000000306038220 */ /* 0x000fe20000410000 */
[--C-:B------:R-:W-:Y:S02]  /*46b0*/  @!P0 HADD2.F32 R43, -RZ, R9.reuse.H0_H0 ;  /* 0x20000009ff2b8230 */ /* 0x100fe40000004100 */
[----:B------:R-:W-:Y:S01]  /*46c0*/  @!P0 HADD2.F32 R45, -RZ, R9.H1_H1 ;  /* 0x30000009ff2d8230 */ /* 0x000fe20000004100 */
[----:B------:R-:W-:Y:S01]  /*46d0*/  @!P0 FFMA.FTZ R3, R14, R15, R3 ;  /* 0x0000000f0e038223 */ /* 0x000fe20000010003 */
[--C-:B------:R-:W-:Y:S01]  /*46e0*/  @!P0 HADD2.F32 R6, -RZ, R5.reuse.H0_H0 ;  /* 0x20000005ff068230 */ /* 0x100fe20000004100 */
[----:B------:R-:W-:Y:S01]  /*46f0*/  @!P0 FMUL.FTZ R9, R43, R7 ;  /* 0x000000072b098220 */ /* 0x000fe20000410000 */
[----:B------:R-:W-:Y:S01]  /*4700*/  @!P0 HADD2.F32 R8, -RZ, R8.H0_H0 ;  /* 0x20000008ff088230 */ /* 0x000fe20000004100 */
[----:B------:R-:W-:Y:S01]  /*4710*/  @!P0 FFMA.FTZ R4, R24, R25, R4 ;  /* 0x0000001918048223 */ /* 0x000fe20000010004 */
[----:B------:R-:W-:Y:S01]  /*4720*/  @!P0 HADD2.F32 R5, -RZ, R5.H1_H1 ;  /* 0x30000005ff058230 */ /* 0x000fe20000004100 */
[----:B------:R-:W-:Y:S01]  /*4730*/  @!P0 FFMA.FTZ R54, R6, R44, -R9 ;  /* 0x0000002c06368223 */ /* 0x000fe20000010809 */
[----:B------:R-:W-:Y:S01]  /*4740*/  @!P0 MOV R9, R50 ;  /* 0x0000003200098202 */ /* 0x000fe20000000f00 */
[-C--:B------:R-:W-:Y:S01]  /*4750*/  @!P0 FMUL.FTZ R10, R45, R8.reuse ;  /* 0x000000082d0a8220 */ /* 0x080fe20000410000 */
[----:B------:R-:W-:Y:S01]  /*4760*/  @!P0 F2FP.PACK_AB R3, R4, R3 ;  /* 0x000000030403823e */ /* 0x000fe200000000ff */
[----:B------:R-:W-:Y:S02]  /*4770*/  @!P0 FMUL.FTZ R7, R6, R7 ;  /* 0x0000000706078220 */ /* 0x000fe40000410000 */
[----:B------:R-:W-:Y:S01]  /*4780*/  @!P0 IMAD.MOV.U32 R6, RZ, RZ, R18 ;  /* 0x000000ffff068224 */ /* 0x000fe200078e0012 */
[--C-:B------:R-:W-:Y:S01]  /*4790*/  @!P0 HADD2.F32 R30, -RZ, R9.reuse.H0_H0 ;  /* 0x20000009ff1e8230 */ /* 0x100fe20000004100 */
[C---:B------:R-:W-:Y:S01]  /*47a0*/  @!P0 FMUL.FTZ R8, R5.reuse, R8 ;  /* 0x0000000805088220 */ /* 0x040fe20000410000 */
[----:B------:R-:W-:Y:S01]  /*47b0*/  @!P0 HADD2.F32 R41, -RZ, R9.H1_H1 ;  /* 0x30000009ff298230 */ /* 0x000fe20000004100 */
[----:B------:R-:W-:Y:S01]  /*47c0*/  @!P0 FFMA.FTZ R53, R5, R46, -R10 ;  /* 0x0000002e05358223 */ /* 0x000fe2000001080a */
[----:B------:R-:W-:Y:S01]  /*47d0*/  @!P0 HADD2.F32 R5, -RZ, R31.H1_H1 ;  /* 0x3000001fff058230 */ /* 0x000fe20000004100 */
[----:B------:R-:W-:Y:S01]  /*47e0*/  @!P0 IMAD.MOV.U32 R49, RZ, RZ, R3 ;  /* 0x000000ffff318224 */ /* 0x000fe200078e0003 */
[--C-:B------:R-:W-:Y:S01]  /*47f0*/  @!P0 HADD2.F32 R10, -RZ, R6.reuse.H0_H0 ;  /* 0x20000006ff0a8230 */ /* 0x100fe20000004100 */
[----:B------:R-:W-:Y:S01]  /*4800*/  @!P0 FMUL.FTZ R47, R41, R11 ;  /* 0x0000000b292f8220 */ /* 0x000fe20000410000 */
[----:B------:R-:W-:Y:S01]  /*4810*/  @!P0 F2FP.PACK_AB R12, R53, R54 ;  /* 0x00000036350c823e */ /* 0x000fe200000000ff */
[----:B------:R-:W-:Y:S01]  /*4820*/  @!P0 HADD2.F32 R9, -RZ, R6.H1_H1 ;  /* 0x30000006ff098230 */ /* 0x000fe20000004100 */
[-C--:B------:R-:W-:Y:S01]  /*4830*/  @!P0 FMUL.FTZ R6, R30, R5.reuse ;  /* 0x000000051e068220 */ /* 0x080fe20000410000 */
[----:B------:R-:W-:Y:S01]  /*4840*/  @!P0 HADD2.F32 R31, -RZ, R68.H1_H1 ;  /* 0x30000044ff1f8230 */ /* 0x000fe20000004100 */
[----:B------:R-:W-:Y:S01]  /*4850*/  @!P0 MOV R19, R12 ;  /* 0x0000000c00138202 */ /* 0x000fe20000000f00 */
[C---:B------:R-:W-:Y:S03]  /*4860*/  @!P0 FMUL.FTZ R5, R10.reuse, R5 ;  /* 0x000000050a058220 */ /* 0x040fe60000410000 */
[----:B------:R-:W-:Y:S01]  /*4870*/  @!P0 FFMA.FTZ R52, R10, R31, -R6 ;  /* 0x0000001f0a348223 */ /* 0x000fe20000010806 */
[----:B------:R-:W-:Y:S01]  /*4880*/  @!P0 F2FP.PACK_AB R10, R55, R56 ;  /* 0x00000038370a823e */ /* 0x000fe200000000ff */
[C---:B------:R-:W-:Y:S02]  /*4890*/  @!P0 FMUL.FTZ R6, R9.reuse, R11 ;  /* 0x0000000b09068220 */ /* 0x040fe40000410000 */
[----:B------:R-:W-:Y:S01]  /*48a0*/  @!P0 FFMA.FTZ R11, R9, R42, -R47 ;  /* 0x0000002a090b8223 */ /* 0x000fe2000001082f */
[----:B------:R-:W-:Y:S01]  /*48b0*/  @!P0 F2FP.PACK_AB R9, R57, R58 ;  /* 0x0000003a3909823e */ /* 0x000fe200000000ff */
[----:B------:R-:W-:Y:S01]  /*48c0*/  @!P0 FFMA.FTZ R5, R30, R31, R5 ;  /* 0x0000001f1e058223 */ /* 0x000fe20000010005 */
[----:B------:R-:W-:Y:S01]  /*48d0*/  @!P0 MOV R17, R10 ;  /* 0x0000000a00118202 */ /* 0x000fe20000000f00 */
[----:B------:R-:W-:Y:S01]  /*48e0*/  @!P0 FFMA.FTZ R6, R41, R42, R6 ;  /* 0x0000002a29068223 */ /* 0x000fe20000010006 */
[----:B------:R-:W-:Y:S01]  /*48f0*/  @!P0 F2FP.PACK_AB R11, R11, R52 ;  /* 0x000000340b0b823e */ /* 0x000fe200000000ff */
[----:B------:R-:W-:Y:S01]  /*4900*/  @!P0 FFMA.FTZ R7, R43, R44, R7 ;  /* 0x0000002c2b078223 */ /* 0x000fe20000010007 */
[----:B------:R-:W-:Y:S01]  /*4910*/  @!P0 MOV R16, R9 ;  /* 0x0000000900108202 */ /* 0x000fe20000000f00 */
[----:B------:R-:W-:Y:S01]  /*4920*/  @!P0 FFMA.FTZ R8, R45, R46, R8 ;  /* 0x0000002e2d088223 */ /* 0x000fe20000010008 */
[----:B------:R-:W-:Y:S01]  /*4930*/  @!P0 F2FP.PACK_AB R5, R6, R5 ;  /* 0x000000050605823e */ /* 0x000fe200000000ff */
[----:B------:R-:W-:Y:S03]  /*4940*/  @!P0 IMAD.MOV.U32 R18, RZ, RZ, R11 ;  /* 0x000000ffff128224 */ /* 0x000fe600078e000b */
[----:B------:R-:W-:Y:S02]  /*4950*/  @!P0 F2FP.PACK_AB R7, R8, R7 ;  /* 0x000000070807823e */ /* 0x000fe400000000ff */
[----:B------:R1:W-:Y:S01]  /*4960*/  STG.E.128 [R62.64], R16 ;  /* 0x000000103e007986 */ /* 0x0003e2000c101d06 */
[----:B------:R-:W-:Y:S02]  /*4970*/  @!P0 MOV R50, R5 ;  /* 0x0000000500328202 */ /* 0x000fe40000000f00 */
[----:B------:R-:W-:Y:S05]  /*4980*/  @!P0 MOV R51, R7 ;  /* 0x0000000700338202 */ /* 0x000fea0000000f00 */
[----:B------:R1:W-:Y:S02]  /*4990*/  @!P2 STG.E.128 [R60.64], R48 ;  /* 0x000000303c00a986 */ /* 0x0003e4000c101d06 */
.L_x_81:
[----:B------:R-:W-:Y:S05]  /*49a0*/  BSYNC B0 ;  /* 0x0000000000007941 */ /* 0x000fea0003800000 */
.L_x_80:
[----:B------:R-:W-:-:S13]  /*49b0*/  ISETP.GE.AND P0, PT, R28, c[0x0][0x1d4], PT ;  /* 0x000075001c007a0c */ /* 0x000fda0003f06270 */
[----:B------:R-:W-:-:S05]  /*49c0*/  @P0 BRA `(.L_x_65) ;  /* 0x0000086000000947 */ /* 0x000fca0003800000 */
[----:B-1----:R-:W-:Y:S01]  /*49d0*/  LDS.128 R48, [R121+0x3100] ;  /* 0x0031000079307984 */ /* 0x002fe20000000c00 */
[----:B------:R-:W-:Y:S04]  /*49e0*/  IADD3 R2, P1, P0, R88, R80, R103 ;  /* 0x0000005058027210 */ /* 0x000fe8000783e067 */
[----:B------:R-:W-:Y:S02]  /*49f0*/  IADD3.X R5, R90, R79, R127, P1, P0 ;  /* 0x0000004f5a057210 */ /* 0x000fe40000fe047f */
[----:B------:R-:W-:Y:S01]  /*4a00*/  ISETP.GE.AND P0, PT, R28, c[0x0][0x27c], PT ;  /* 0x00009f001c007a0c */ /* 0x000fe20003f06270 */
[----:B------:R-:W1:Y:S01]  /*4a10*/  LDS.128 R12, [R129+0x3100] ;  /* 0x00310000810c7984 */ /* 0x000e620000000c00 */
[C---:B------:R-:W-:Y:S04]  /*4a20*/  LEA R58, P1, R2.reuse, c[0x0][0x1c8], 0x1 ;  /* 0x00007200023a7a11 */ /* 0x040fe800078208ff */
[----:B------:R-:W-:Y:S02]  /*4a30*/  LEA.HI.X R59, R2, c[0x0][0x1cc], R5, 0x1, P1 ;  /* 0x00007300023b7a11 */ /* 0x000fe400008f0c05 */
[----:B------:R-:W-:Y:S05]  /*4a40*/  ISETP.GE.AND P1, PT, R102, c[0x0][0x1d4], PT ;  /* 0x0000750066007a0c */ /* 0x000fea0003f26270 */
[----:B------:R-:W-:Y:S01]  /*4a50*/  @!P0 SHF.R.U64 R4, R20, 0x10, R21 ;  /* 0x0000001014048819 */ /* 0x000fe20000001215 */
[--C-:B------:R-:W-:Y:S01]  /*4a60*/  @!P0 HADD2.F32 R25, -RZ, R69.reuse.H0_H0 ;  /* 0x20000045ff198230 */ /* 0x100fe20000004100 */
[----:B------:R-:W-:Y:S01]  /*4a70*/  @!P0 SHF.R.U64 R8, R22, 0x10, R23 ;  /* 0x0000001016088819 */ /* 0x000fe20000001217 */
[----:B------:R-:W-:Y:S01]  /*4a80*/  @!P0 HADD2.F32 R44, -RZ, R70.H0_H0 ;  /* 0x20000046ff2c8230 */ /* 0x000fe20000004100 */
[----:B------:R-:W-:Y:S01]  /*4a90*/  @!P0 SHF.R.U32.HI R10, RZ, 0x10, R21 ;  /* 0x00000010ff0a8819 */ /* 0x000fe20000011615 */
[----:B------:R-:W-:Y:S01]  /*4aa0*/  @!P0 HADD2.F32 R21, -RZ, R69.H1_H1 ;  /* 0x30000045ff158230 */ /* 0x000fe20000004100 */
[----:B------:R-:W-:Y:S01]  /*4ab0*/  @!P0 SHF.R.U64 R9, R64, 0x10, R65 ;  /* 0x0000001040098819 */ /* 0x000fe20000001241 */
[----:B------:R-:W-:Y:S01]  /*4ac0*/  @!P0 HADD2.F32 R17, -RZ, R8.H0_H0 ;  /* 0x20000008ff118230 */ /* 0x000fe20000004100 */
[----:B------:R-:W-:Y:S01]  /*4ad0*/  @!P0 SHF.R.U32.HI R11, RZ, 0x10, R23 ;  /* 0x00000010ff0b8819 */ /* 0x000fe20000011617 */
[----:B------:R-:W-:Y:S01]  /*4ae0*/  @!P0 HADD2.F32 R18, -RZ, R10.H0_H0 ;  /* 0x2000000aff128230 */ /* 0x000fe20000004100 */
[----:B------:R-:W-:Y:S01]  /*4af0*/  @!P0 SHF.R.U32.HI R31, RZ, 0x10, R65 ;  /* 0x00000010ff1f8819 */ /* 0x000fe20000011641 */
[----:B------:R-:W-:Y:S01]  /*4b00*/  @!P0 HADD2.F32 R23, -RZ, R9.H0_H0 ;  /* 0x20000009ff178230 */ /* 0x000fe20000004100 */
[--C-:B------:R-:W-:Y:S01]  /*4b10*/  @!P0 SHF.R.U32.HI R46, RZ, 0x10, R67.reuse ;  /* 0x00000010ff2e8819 */ /* 0x100fe20000011643 */
[----:B------:R-:W-:Y:S01]  /*4b20*/  @!P0 HADD2.F32 R3, -RZ, R32.H0_H0 ;  /* 0x20000020ff038230 */ /* 0x000fe20000004100 */
[----:B------:R-:W-:Y:S01]  /*4b30*/  @!P0 SHF.R.U64 R42, R66, 0x10, R67 ;  /* 0x00000010422a8819 */ /* 0x000fe20000001243 */
[----:B------:R-:W-:Y:S02]  /*4b40*/  @!P0 HADD2.F32 R31, -RZ, R31.H0_H0 ;  /* 0x2000001fff1f8230 */ /* 0x000fe40000004100 */
[----:B------:R-:W-:Y:S02]  /*4b50*/  @!P0 HADD2.F32 R46, -RZ, R46.H0_H0 ;  /* 0x2000002eff2e8230 */ /* 0x000fe40000004100 */
[----:B------:R-:W-:Y:S02]  /*4b60*/  @!P0 HADD2.F32 R42, -RZ, R42.H0_H0 ;  /* 0x2000002aff2a8230 */ /* 0x000fe40000004100 */
[----:B------:R-:W-:Y:S02]  /*4b70*/  @!P0 HADD2.F32 R16, -RZ, R33.H0_H0 ;  /* 0x20000021ff108230 */ /* 0x000fe40000004100 */
[----:B------:R-:W-:Y:S01]  /*4b80*/  @!P0 HADD2.F32 R19, -RZ, R11.H0_H0 ;  /* 0x2000000bff138230 */ /* 0x000fe20000004100 */
[----:B-1----:R-:W-:Y:S02]  /*4b90*/  @!P0 MOV R6, R13 ;  /* 0x0000000d00068202 */ /* 0x002fe40000000f00 */
[----:B------:R-:W-:Y:S02]  /*4ba0*/  @!P0 MOV R30, R49 ;  /* 0x00000031001e8202 */ /* 0x000fe40000000f00 */
[----:B------:R-:W-:Y:S01]  /*4bb0*/  @!P0 MOV R2, R12 ;  /* 0x0000000c00028202 */ /* 0x000fe20000000f00 */
[--C-:B------:R-:W-:Y:S01]  /*4bc0*/  @!P0 HADD2.F32 R8, -RZ, R6.reuse.H1_H1 ;  /* 0x30000006ff088230 */ /* 0x100fe20000004100 */
[----:B------:R-:W-:Y:S01]  /*4bd0*/  @!P0 MOV R5, R48 ;  /* 0x0000003000058202 */ /* 0x000fe20000000f00 */
[----:B------:R-:W-:Y:S01]  /*4be0*/  @!P0 HADD2.F32 R0, -RZ, R6.H0_H0 ;  /* 0x20000006ff008230 */ /* 0x000fe20000004100 */
[----:B------:R-:W-:Y:S01]  /*4bf0*/  @!P0 MOV R41, R50 ;  /* 0x0000003200298202 */ /* 0x000fe20000000f00 */
[----:B------:R-:W-:Y:S02]  /*4c00*/  @!P0 HADD2.F32 R24, -RZ, R30.H0_H0 ;  /* 0x2000001eff188230 */ /* 0x000fe40000004100 */
[--C-:B------:R-:W-:Y:S02]  /*4c10*/  @!P0 HADD2.F32 R20, -RZ, R5.reuse.H0_H0 ;  /* 0x20000005ff148230 */ /* 0x100fe40000004100 */
[----:B------:R-:W-:Y:S01]  /*4c20*/  @!P0 HADD2.F32 R22, -RZ, R5.H1_H1 ;  /* 0x30000005ff168230 */ /* 0x000fe20000004100 */
[-C--:B------:R-:W-:Y:S01]  /*4c30*/  @!P0 FMUL.FTZ R7, R24, R3.reuse ;  /* 0x0000000318078220 */ /* 0x080fe20000410000 */
[----:B------:R-:W-:Y:S01]  /*4c40*/  @!P0 HADD2.F32 R5, -RZ, R2.H0_H0 ;  /* 0x20000002ff058230 */ /* 0x000fe20000004100 */
[C---:B------:R-:W-:Y:S01]  /*4c50*/  @!P0 FMUL.FTZ R3, R0.reuse, R3 ;  /* 0x0000000300038220 */ /* 0x040fe20000410000 */
[----:B------:R-:W-:Y:S01]  /*4c60*/  @!P0 HADD2.F32 R30, -RZ, R30.H1_H1 ;  /* 0x3000001eff1e8230 */ /* 0x000fe20000004100 */
[----:B------:R-:W-:Y:S01]  /*4c70*/  @!P0 FFMA.FTZ R61, R0, R25, -R7 ;  /* 0x00000019003d8223 */ /* 0x000fe20000010807 */
[----:B------:R-:W-:Y:S01]  /*4c80*/  @!P0 HADD2.F32 R0, -RZ, R32.H1_H1 ;  /* 0x30000020ff008230 */ /* 0x000fe20000004100 */
[----:B------:R-:W-:Y:S01]  /*4c90*/  @!P0 MOV R32, R51 ;  /* 0x0000003300208202 */ /* 0x000fe20000000f00 */
[----:B------:R-:W-:Y:S01]  /*4ca0*/  @!P0 HADD2.F32 R7, -RZ, R4.H0_H0 ;  /* 0x20000004ff078230 */ /* 0x000fe20000004100 */
[----:B------:R-:W-:Y:S01]  /*4cb0*/  @!P0 FMUL.FTZ R53, R30, R18 ;  /* 0x000000121e358220 */ /* 0x000fe20000410000 */
[----:B------:R-:W-:Y:S01]  /*4cc0*/  @!P0 HADD2.F32 R4, -RZ, R2.H1_H1 ;  /* 0x30000002ff048230 */ /* 0x000fe20000004100 */
[-C--:B------:R-:W-:Y:S01]  /*4cd0*/  @!P0 FMUL.FTZ R2, R20, R0.reuse ;  /* 0x0000000014028220 */ /* 0x080fe20000410000 */
[--C-:B------:R-:W-:Y:S01]  /*4ce0*/  @!P0 HADD2.F32 R43, -RZ, R32.reuse.H0_H0 ;  /* 0x20000020ff2b8230 */ /* 0x100fe20000004100 */
[----:B------:R-:W-:Y:S01]  /*4cf0*/  @!P0 FMUL.FTZ R9, R22, R7 ;  /* 0x0000000716098220 */ /* 0x000fe20000410000 */
[----:B------:R-:W-:Y:S01]  /*4d00*/  @!P0 HADD2.F32 R45, -RZ, R32.H1_H1 ;  /* 0x30000020ff2d8230 */ /* 0x000fe20000004100 */
[C---:B------:R-:W-:Y:S01]  /*4d10*/  @!P0 FMUL.FTZ R0, R5.reuse, R0 ;  /* 0x0000000005008220 */ /* 0x040fe20000410000 */
[--C-:B------:R-:W-:Y:S01]  /*4d20*/  @!P0 HADD2.F32 R32, -RZ, R41.reuse.H0_H0 ;  /* 0x20000029ff208230 */ /* 0x100fe20000004100 */
[----:B------:R-:W-:Y:S01]  /*4d30*/  @!P0 FFMA.FTZ R60, R5, R21, -R2 ;  /* 0x00000015053c8223 */ /* 0x000fe20000010802 */
[----:B------:R-:W-:Y:S01]  /*4d40*/  @!P0 MOV R5, R14 ;  /* 0x0000000e00058202 */ /* 0x000fe20000000f00 */
[C---:B------:R-:W-:Y:S01]  /*4d50*/  @!P0 FMUL.FTZ R2, R4.reuse, R7 ;  /* 0x0000000704028220 */ /* 0x040fe20000410000 */
[----:B------:R-:W-:Y:S01]  /*4d60*/  @!P0 HADD2.F32 R41, -RZ, R41.H1_H1 ;  /* 0x30000029ff298230 */ /* 0x000fe20000004100 */
[----:B------:R-:W-:Y:S01]  /*4d70*/  @!P0 FFMA.FTZ R57, R4, R23, -R9 ;  /* 0x0000001704398223 */ /* 0x000fe20000010809 */
[----:B------:R-:W-:Y:S01]  /*4d80*/  @!P0 HADD2.F32 R9, -RZ, R33.H1_H1 ;  /* 0x30000021ff098230 */ /* 0x000fe20000004100 */
[----:B------:R-:W-:Y:S01]  /*4d90*/  @!P0 IMAD.MOV.U32 R4, RZ, RZ, R15 ;  /* 0x000000ffff048224 */ /* 0x000fe200078e000f */
[----:B------:R-:W-:Y:S01]  /*4da0*/  @!P0 HADD2.F32 R33, -RZ, R70.H1_H1 ;  /* 0x30000046ff218230 */ /* 0x000fe20000004100 */
[----:B------:R-:W-:Y:S01]  /*4db0*/  @!P0 FMUL.FTZ R47, R41, R17 ;  /* 0x00000011292f8220 */ /* 0x000fe20000410000 */
[--C-:B------:R-:W-:Y:S01]  /*4dc0*/  @!P0 HADD2.F32 R7, -RZ, R5.reuse.H0_H0 ;  /* 0x20000005ff078230 */ /* 0x100fe20000004100 */
[----:B------:R-:W-:Y:S01]  /*4dd0*/  @!P0 FMUL.FTZ R52, R32, R9 ;  /* 0x0000000920348220 */ /* 0x000fe20000410000 */
[--C-:B------:R-:W-:Y:S01]  /*4de0*/  @!P0 HADD2.F32 R11, -RZ, R4.reuse.H0_H0 ;  /* 0x20000004ff0b8230 */ /* 0x100fe20000004100 */
[----:B------:R-:W-:Y:S01]  /*4df0*/  @!P0 FFMA.FTZ R56, R8, R31, -R53 ;  /* 0x0000001f08388223 */ /* 0x000fe20000010835 */
[----:B------:R-:W-:Y:S01]  /*4e00*/  @!P0 HADD2.F32 R10, -RZ, R4.H1_H1 ;  /* 0x30000004ff0a8230 */ /* 0x000fe20000004100 */
[----:B------:R-:W-:Y:S01]  /*4e10*/  @!P0 FMUL.FTZ R4, R45, R19 ;  /* 0x000000132d048220 */ /* 0x000fe20000410000 */
[----:B------:R-:W-:Y:S01]  /*4e20*/  @!P0 HADD2.F32 R6, -RZ, R5.H1_H1 ;  /* 0x30000005ff068230 */ /* 0x000fe20000004100 */
[----:B------:R-:W-:Y:S02]  /*4e30*/  @!P0 FMUL.FTZ R5, R43, R16 ;  /* 0x000000102b058220 */ /* 0x000fe40000410000 */
[----:B------:R-:W-:Y:S02]  /*4e40*/  @!P0 FFMA.FTZ R54, R10, R46, -R4 ;  /* 0x0000002e0a368223 */ /* 0x000fe40000010804 */
[----:B------:R-:W-:Y:S02]  /*4e50*/  @!P0 FFMA.FTZ R5, R11, R44, -R5 ;  /* 0x0000002c0b058223 */ /* 0x000fe40000010805 */
[----:B------:R-:W-:Y:S01]  /*4e60*/  @!P0 FFMA.FTZ R55, R7, R33, -R52 ;  /* 0x0000002107378223 */ /* 0x000fe20000010834 */
[----:B------:R-:W-:Y:S01]  /*4e70*/  @!P0 F2FP.PACK_AB R52, R56, R61 ;  /* 0x0000003d3834823e */ /* 0x000fe200000000ff */
[----:B------:R-:W-:Y:S01]  /*4e80*/  @!P0 FFMA.FTZ R53, R6, R42, -R47 ;  /* 0x0000002a06358223 */ /* 0x000fe2000001082f */
[----:B------:R-:W-:Y:S01]  /*4e90*/  @!P0 F2FP.PACK_AB R47, R57, R60 ;  /* 0x0000003c392f823e */ /* 0x000fe200000000ff */
[----:B------:R-:W-:Y:S01]  /*4ea0*/  @!P0 FMUL.FTZ R4, R8, R18 ;  /* 0x0000001208048220 */ /* 0x000fe20000410000 */
[----:B------:R-:W-:Y:S01]  /*4eb0*/  @!P0 F2FP.PACK_AB R18, R54, R5 ;  /* 0x000000053612823e */ /* 0x000fe200000000ff */
[----:B------:R-:W-:Y:S01]  /*4ec0*/  @!P0 FFMA.FTZ R0, R20, R21, R0 ;  /* 0x0000001514008223 */ /* 0x000fe20000010000 */
[----:B------:R-:W-:Y:S01]  /*4ed0*/  @!P0 F2FP.PACK_AB R8, R53, R55 ;  /* 0x000000373508823e */ /* 0x000fe200000000ff */
[----:B------:R-:W-:Y:S01]  /*4ee0*/  @!P0 IMAD.MOV.U32 R12, RZ, RZ, R47 ;  /* 0x000000ffff0c8224 */ /* 0x000fe200078e002f */
[----:B------:R-:W-:Y:S01]  /*4ef0*/  @!P0 MOV R13, R52 ;  /* 0x00000034000d8202 */ /* 0x000fe20000000f00 */
[----:B------:R-:W-:Y:S01]  /*4f00*/  @!P0 FFMA.FTZ R2, R22, R23, R2 ;  /* 0x0000001716028223 */ /* 0x000fe20000010002 */
[----:B------:R-:W-:Y:S01]  /*4f10*/  @!P0 MOV R14, R8 ;  /* 0x00000008000e8202 */ /* 0x000fe20000000f00 */
[----:B------:R-:W-:Y:S01]  /*4f20*/  @!P0 FMUL.FTZ R5, R7, R9 ;  /* 0x0000000907058220 */ /* 0x000fe20000410000 */
[----:B------:R-:W-:Y:S01]  /*4f30*/  @!P0 MOV R15, R18 ;  /* 0x00000012000f8202 */ /* 0x000fe20000000f00 */
[----:B------:R-:W-:Y:S01]  /*4f40*/  @!P0 FFMA.FTZ R3, R24, R25, R3 ;  /* 0x0000001918038223 */ /* 0x000fe20000010003 */
[----:B------:R-:W-:Y:S01]  /*4f50*/  @!P0 F2FP.PACK_AB R0, R2, R0 ;  /* 0x000000000200823e */ /* 0x000fe200000000ff */
[----:B------:R-:W-:Y:S02]  /*4f60*/  @!P0 FMUL.FTZ R6, R6, R17 ;  /* 0x0000001106068220 */ /* 0x000fe40000410000 */
[----:B------:R-:W-:Y:S01]  /*4f70*/  @!P0 FFMA.FTZ R4, R30, R31, R4 ;  /* 0x0000001f1e048223 */ /* 0x000fe20000010004 */
[----:B------:R1:W-:Y:S01]  /*4f80*/  STG.E.128 [R58.64], R12 ;  /* 0x0000000c3a007986 */ /* 0x0003e2000c101d06 */
[----:B------:R-:W-:Y:S02]  /*4f90*/  @!P0 FMUL.FTZ R7, R11, R16 ;  /* 0x000000100b078220 */ /* 0x000fe40000410000 */
[----:B------:R-:W-:Y:S01]  /*4fa0*/  @!P0 FFMA.FTZ R5, R32, R33, R5 ;  /* 0x0000002120058223 */ /* 0x000fe20000010005 */
[----:B------:R-:W-:Y:S01]  /*4fb0*/  @!P0 F2FP.PACK_AB R3, R4, R3 ;  /* 0x000000030403823e */ /* 0x000fe200000000ff */
[----:B------:R-:W-:Y:S02]  /*4fc0*/  @!P0 FMUL.FTZ R8, R10, R19 ;  /* 0x000000130a088220 */ /* 0x000fe40000410000 */
[----:B------:R-:W-:Y:S01]  /*4fd0*/  @!P0 FFMA.FTZ R6, R41, R42, R6 ;  /* 0x0000002a29068223 */ /* 0x000fe20000010006 */
[----:B------:R-:W-:Y:S01]  /*4fe0*/  @!P0 MOV R49, R3 ;  /* 0x0000000300318202 */ /* 0x000fe20000000f00 */
[----:B------:R-:W-:Y:S02]  /*4ff0*/  @!P0 FFMA.FTZ R7, R43, R44, R7 ;  /* 0x0000002c2b078223 */ /* 0x000fe40000010007 */
[----:B------:R-:W-:Y:S01]  /*5000*/  @!P0 FFMA.FTZ R8, R45, R46, R8 ;  /* 0x0000002e2d088223 */ /* 0x000fe20000010008 */
[----:B------:R-:W-:Y:S01]  /*5010*/  @!P0 F2FP.PACK_AB R5, R6, R5 ;  /* 0x000000050605823e */ /* 0x000fe200000000ff */
[----:B------:R-:W-:Y:S03]  /*5020*/  @!P0 IMAD.MOV.U32 R48, RZ, RZ, R0 ;  /* 0x000000ffff308224 */ /* 0x000fe600078e0000 */
[----:B------:R-:W-:Y:S02]  /*5030*/  @!P0 F2FP.PACK_AB R7, R8, R7 ;  /* 0x000000070807823e */ /* 0x000fe400000000ff */
[----:B------:R-:W-:Y:S02]  /*5040*/  @!P0 MOV R50, R5 ;  /* 0x0000000500328202 */ /* 0x000fe40000000f00 */
[----:B------:R-:W-:Y:S01]  /*5050*/  @!P0 MOV R51, R7 ;  /* 0x0000000700338202 */ /* 0x000fe20000000f00 */
[----:B------:R-:W-:-:S05]  /*5060*/  @P1 BRA `(.L_x_65) ;  /* 0x000001c000001947 */ /* 0x000fca0003800000 */
[----:B------:R-:W-:Y:S04]  /*5070*/  IADD3 R0, P1, P0, R88, R80, R102 ;  /* 0x0000005058007210 */ /* 0x000fe8000783e066 */
[----:B------:R-:W-:Y:S02]  /*5080*/  IADD3.X R3, R90, R79, R124, P1, P0 ;  /* 0x0000004f5a037210 */ /* 0x000fe40000fe047c */
[C---:B------:R-:W-:Y:S04]  /*5090*/  LEA R2, P0, R0.reuse, c[0x0][0x1c8], 0x1 ;  /* 0x0000720000027a11 */ /* 0x040fe800078008ff */
[----:B------:R-:W-:Y:S05]  /*50a0*/  LEA.HI.X R3, R0, c[0x0][0x1cc], R3, 0x1, P0 ;  /* 0x0000730000037a11 */ /* 0x000fea00000f0c03 */
[----:B------:R2:W-:Y:S01]  /*50b0*/  STG.E.128 [R2.64], R48 ;  /* 0x0000003002007986 */ /* 0x0005e2000c101d06 */
[----:B------:R-:W-:-:S05]  /*50c0*/  BRA `(.L_x_65) ;  /* 0x0000016000007947 */ /* 0x000fca0003800000 */
.L_x_61:
[----:B------:R-:W-:Y:S05]  /*50d0*/  IMAD R0, R78, -0x40, R96 ;  /* 0xffffffc04e007824 */ /* 0x000fea00078e0260 */
[----:B------:R-:W-:Y:S04]  /*50e0*/  IMNMX R0, R0, 0x40, PT ;  /* 0x0000004000007817 */ /* 0x000fe80003800200 */
[----:B------:R-:W-:-:S13]  /*50f0*/  ISETP.GE.AND P0, PT, R92, R0, PT ;  /* 0x000000005c00720c */ /* 0x000fda0003f06270 */
[----:B------:R-:W-:-:S05]  /*5100*/  @P0 BRA `(.L_x_65) ;  /* 0x0000012000000947 */ /* 0x000fca0003800000 */
[----:B------:R-:W-:Y:S02]  /*5110*/  ISETP.GE.AND P0, PT, R26, c[0x0][0x1d4], PT ;  /* 0x000075001a007a0c */ /* 0x000fe40003f06270 */
[----:B------:R-:W-:Y:S02]  /*5120*/  ISETP.GE.AND P2, PT, R29, c[0x0][0x1d4], PT ;  /* 0x000075001d007a0c */ /* 0x000fe40003f46270 */
[----:B------:R-:W-:Y:S09]  /*5130*/  ISETP.GE.AND P1, PT, R28, c[0x0][0x1d4], PT ;  /* 0x000075001c007a0c */ /* 0x000ff20003f26270 */
[----:B------:R-:W1:Y:S04]  /*5140*/  @!P0 LDS.128 R8, [R86+0x3000] ;  /* 0x0030000056088984 */ /* 0x000e680000000c00 */
[----:B------:R-:W2:Y:S04]  /*5150*/  @!P2 LDS.128 R4, [R87+0x3000] ;  /* 0x003000005704a984 */ /* 0x000ea80000000c00 */
[----:B-1----:R-:W-:Y:S01]  /*5160*/  @!P0 STG.E.128 [R60.64], R8 ;  /* 0x000000083c008986 */ /* 0x002fe2000c101d06 */
[----:B------:R-:W-:Y:S03]  /*5170*/  ISETP.GE.AND P0, PT, R95, c[0x0][0x1d4], PT ;  /* 0x000075005f007a0c */ /* 0x000fe60003f06270 */
[----:B------:R-:W1:Y:S04]  /*5180*/  @!P1 LDS.128 R8, [R86+0x4000] ;  /* 0x0040000056089984 */ /* 0x000e680000000c00 */
[----:B--2---:R-:W-:Y:S06]  /*5190*/  @!P2 STG.E.128 [R60.64+0x20], R4 ;  /* 0x000020043c00a986 */ /* 0x004fec000c101d06 */
[----:B------:R-:W2:Y:S04]  /*51a0*/  @!P0 LDS.128 R4, [R87+0x4000] ;  /* 0x0040000057048984 */ /* 0x000ea80000000c00 */
[----:B-1----:R-:W-:Y:S01]  /*51b0*/  @!P1 STG.E.128 [R60.64+0x40], R8 ;  /* 0x000040083c009986 */ /* 0x002fe2000c101d06 */
[----:B------:R-:W-:Y:S03]  /*51c0*/  ISETP.GE.AND P1, PT, R94, c[0x0][0x1d4], PT ;  /* 0x000075005e007a0c */ /* 0x000fe60003f26270 */
[----:B--2---:R-:W-:Y:S01]  /*51d0*/  @!P0 STG.E.128 [R60.64+0x60], R4 ;  /* 0x000060043c008986 */ /* 0x004fe2000c101d06 */
[----:B------:R-:W-:Y:S09]  /*51e0*/  ISETP.GE.AND P0, PT, R93, c[0x0][0x1d4], PT ;  /* 0x000075005d007a0c */ /* 0x000ff20003f06270 */
[----:B------:R-:W1:Y:S04]  /*51f0*/  @!P1 LDS.128 R8, [R86+0x5000] ;  /* 0x0050000056089984 */ /* 0x000e680000000c00 */
[----:B------:R-:W2:Y:S04]  /*5200*/  @!P0 LDS.128 R4, [R87+0x5000] ;  /* 0x0050000057048984 */ /* 0x000ea80000000c00 */
[----:B-1----:R1:W-:Y:S04]  /*5210*/  @!P1 STG.E.128 [R60.64+0x80], R8 ;  /* 0x000080083c009986 */ /* 0x0023e8000c101d06 */
[----:B--2---:R1:W-:Y:S02]  /*5220*/  @!P0 STG.E.128 [R60.64+0xa0], R4 ;  /* 0x0000a0043c008986 */ /* 0x0043e4000c101d06 */
.L_x_65:
[----:B------:R-:W-:Y:S05]  /*5230*/  BSYNC B1 ;  /* 0x0000000000017941 */ /* 0x000fea0003800000 */
.L_x_60:
[C---:B-1----:R-:W-:Y:S01]  /*5240*/  IMAD.SHL.U32 R10, R78.reuse, 0x40, RZ ;  /* 0x000000404e0a7824 */ /* 0x042fe200078e00ff */
[----:B------:R-:W-:Y:S01]  /*5250*/  SHF.L.U64.HI R9, R78, 0x6, R91 ;  /* 0x000000064e097819 */ /* 0x000fe2000001025b */
[----:B------:R-:W-:Y:S02]  /*5260*/  BSSY B0, `(.L_x_82) ;  /* 0x0000044000007945 */ /* 0x000fe40003800000 */
[----:B--2--5:R-:W-:Y:S01]  /*5270*/  IMAD.IADD R3, R142, 0x1, -R10 ;  /* 0x000000018e037824 */ /* 0x024fe200078e0a0a */
[----:B------:R-:W-:Y:S04]  /*5280*/  IADD3 R0, P1, R10, R143, RZ ;  /* 0x0000008f0a007210 */ /* 0x000fe80007f3e0ff */
[----:B------:R-:W-:Y:S02]  /*5290*/  ISETP.GE.AND P0, PT, R3, 0x21, PT ;  /* 0x000000210300780c */ /* 0x000fe40003f06270 */
[----:B------:R-:W-:Y:S11]  /*52a0*/  IADD3.X R2, R9, R145, RZ, P1, !PT ;  /* 0x0000009109027210 */ /* 0x000ff60000ffe4ff */
[----:B------:R-:W-:Y:S05]  /*52b0*/  @P0 IADD3 R8, P1, R0, 0x20, RZ ;  /* 0x0000002000080810 */ /* 0x000fea0007f3e0ff */
[----:B------:R-:W-:Y:S01]  /*52c0*/  @P0 IMAD.X R5, RZ, RZ, R2, P1 ;  /* 0x000000ffff050224 */ /* 0x000fe200008e0602 */
[----:B------:R-:W-:-:S13]  /*52d0*/  ISETP.GE.AND P1, PT, R3, 0x1, PT ;  /* 0x000000010300780c */ /* 0x000fda0003f26270 */
[-C--:B------:R-:W-:Y:S01]  /*52e0*/  @P1 MOV R3, R101.reuse ;  /* 0x0000006500031202 */ /* 0x080fe20000000f00 */
[----:B------:R-:W-:Y:S02]  /*52f0*/  @P1 IMAD R4, R2, c[0x0][0x258], RZ ;  /* 0x0000960002041a24 */ /* 0x000fe400078e02ff */
[----:B------:R-:W-:Y:S04]  /*5300*/  @P1 IMAD.MOV.U32 R2, RZ, RZ, R98 ;  /* 0x000000ffff021224 */ /* 0x000fe800078e0062 */
[C---:B------:R-:W-:Y:S04]  /*5310*/  @P1 IMAD.WIDE.U32 R2, R0.reuse, c[0x0][0x258], R2 ;  /* 0x0000960000021a25 */ /* 0x040fe800078e0002 */
[----:B------:R-:W-:Y:S01]  /*5320*/  @P1 IMAD R0, R0, c[0x0][0x25c], R4 ;  /* 0x0000970000001a24 */ /* 0x000fe200078e0204 */
[C---:B------:R-:W-:Y:S01]  /*5330*/  @P1 LEA R6, P2, R2.reuse, c[0x0][0x250], 0x1 ;  /* 0x0000940002061a11 */ /* 0x040fe200078408ff */
[----:B------:R-:W-:Y:S02]  /*5340*/  @P0 IMAD.MOV.U32 R4, RZ, RZ, R98 ;  /* 0x000000ffff040224 */ /* 0x000fe400078e0062 */
[----:B------:R-:W-:Y:S05]  /*5350*/  @P1 IMAD.IADD R0, R3, 0x1, R0 ;  /* 0x0000000103001824 */ /* 0x000fea00078e0200 */
[----:B------:R-:W-:Y:S01]  /*5360*/  @P1 LEA.HI.X R7, R2, c[0x0][0x254], R0, 0x1, P2 ;  /* 0x0000950002071a11 */ /* 0x000fe200010f0c00 */
[----:B------:R-:W-:Y:S01]  /*5370*/  @P0 IMAD R0, R5, c[0x0][0x258], RZ ;  /* 0x0000960005000a24 */ /* 0x000fe200078e02ff */
[----:B------:R-:W-:Y:S03]  /*5380*/  @P0 MOV R5, R101 ;  /* 0x0000006500050202 */ /* 0x000fe60000000f00 */
[----:B------:R-:W-:Y:S01]  /*5390*/  @!PT LDS RZ, [RZ] ;  /* 0x00000000fffff984 */ /* 0x000fe20000000800 */
[----:B------:R-:W-:Y:S01]  /*53a0*/  @!PT LDS RZ, [RZ] ;  /* 0x00000000fffff984 */ /* 0x000fe20000000800 */
[----:B------:R-:W-:Y:S01]  /*53b0*/  @!PT LDS RZ, [RZ] ;  /* 0x00000000fffff984 */ /* 0x000fe20000000800 */
[----:B------:R1:W-:Y:S01]  /*53c0*/  @P1 LDGSTS.E.BYPASS.LTC128B.128 [R85+0x100], [R6.64], !P5 ;  /* 0x0010000006551fae */ /* 0x0003e2000e901d46 */
[C---:B------:R-:W-:Y:S02]  /*53d0*/  @P0 IMAD R0, R8.reuse, c[0x0][0x25c], R0 ;  /* 0x0000970008000a24 */ /* 0x040fe400078e0200 */
[----:B------:R-:W-:Y:S01]  /*53e0*/  @P0 IMAD.WIDE.U32 R4, R8, c[0x0][0x258], R4 ;  /* 0x0000960008040a25 */ /* 0x000fe200078e0004 */
[----:B------:R1:W-:Y:S03]  /*53f0*/  @P1 LDGSTS.E.BYPASS.LTC128B.128 [R85+0x1100], [R6.64+0x40], !P4 ;  /* 0x0110004006551fae */ /* 0x0003e6000e101d46 */
[----:B------:R-:W-:Y:S01]  /*5400*/  @P0 IMAD.IADD R0, R5, 0x1, R0 ;  /* 0x0000000105000824 */ /* 0x000fe200078e0200 */
[----:B------:R1:W-:Y:S01]  /*5410*/  @P1 LDGSTS.E.BYPASS.LTC128B.128 [R85+0x2100], [R6.64+0x80], !P3 ;  /* 0x0210008006551fae */ /* 0x0003e2000d901d46 */
[C---:B------:R-:W-:Y:S04]  /*5420*/  @P0 LEA R2, P2, R4.reuse, c[0x0][0x250], 0x1 ;  /* 0x0000940004020a11 */ /* 0x040fe800078408ff */
[----:B------:R-:W-:Y:S02]  /*5430*/  @P0 LEA.HI.X R3, R4, c[0x0][0x254], R0, 0x1, P2 ;  /* 0x0000950004030a11 */ /* 0x000fe400010f0c00 */
[----:B------:R-:W-:Y:S03]  /*5440*/  IADD3 R0, -R10, R96, RZ ;  /* 0x000000600a007210 */ /* 0x000fe60007ffe1ff */
[----:B------:R1:W-:Y:S01]  /*5450*/  @P0 LDGSTS.E.BYPASS.LTC128B.128 [R85+0x900], [R2.64], !P5 ;  /* 0x0090000002550fae */ /* 0x0003e2000e901d46 */
[----:B------:R-:W-:Y:S03]  /*5460*/  IMNMX R0, R0, 0x40, PT ;  /* 0x0000004000007817 */ /* 0x000fe60003800200 */
[----:B------:R1:W-:Y:S04]  /*5470*/  @P0 LDGSTS.E.BYPASS.LTC128B.128 [R85+0x1900], [R2.64+0x40], !P4 ;  /* 0x0190004002550fae */ /* 0x0003e8000e101d46 */
[----:B------:R1:W-:Y:S01]  /*5480*/  @P0 LDGSTS.E.BYPASS.LTC128B.128 [R85+0x2900], [R2.64+0x80], !P3 ;  /* 0x0290008002550fae */ /* 0x0003e2000d901d46 */
[----:B------:R-:W-:Y:S03]  /*5490*/  ISETP.GE.AND P0, PT, R92, R0, PT ;  /* 0x000000005c00720c */ /* 0x000fe60003f06270 */
[----:B------:R-:W0:Y:S01]  /*54a0*/  LDGDEPBAR ;  /* 0x00000000000079af */ /* 0x000e220000000000 */
[----:B------:R-:W-:Y:S04]  /*54b0*/  DEPBAR.LE SB0, 0x0 ;  /* 0x000080000000791a */ /* 0x000fe80000000000 */
[----:B------:R-:W-:Y:S06]  /*54c0*/  BAR.SYNC.DEFER_BLOCKING 0x0 ;  /* 0x0000000000007b1d */ /* 0x000fec0000010000 */
[----:B------:R-:W-:-:S05]  /*54d0*/  @P0 BRA `(.L_x_83) ;  /* 0x000001c000000947 */ /* 0x000fca0003800000 */
[----:B-1----:R-:W-:Y:S01]  /*54e0*/  IADD3 R0, P0, R10, R141, RZ ;  /* 0x0000008d0a007210 */ /* 0x002fe20007f1e0ff */
[----:B------:R-:W-:Y:S01]  /*54f0*/  IMAD.MOV.U32 R4, RZ, RZ, R114 ;  /* 0x000000ffff047224 */ /* 0x000fe200078e0072 */
[----:B------:R-:W-:Y:S01]  /*5500*/  ISETP.GE.AND P1, PT, R26, c[0x0][0x1d4], PT ;  /* 0x000075001a007a0c */ /* 0x000fe20003f26270 */
[----:B------:R-:W-:Y:S02]  /*5510*/  IMAD.MOV.U32 R5, RZ, RZ, R132 ;  /* 0x000000ffff057224 */ /* 0x000fe400078e0084 */
[----:B------:R-:W-:Y:S02]  /*5520*/  IMAD.X R2, R9, 0x1, R140, P0 ;  /* 0x0000000109027824 */ /* 0x000fe400000e068c */
[----:B------:R-:W-:Y:S04]  /*5530*/  IMAD.WIDE.U32 R4, R0, c[0x0][0x208], R4 ;  /* 0x0000820000047a25 */ /* 0x000fe800078e0004 */
[----:B------:R-:W-:Y:S04]  /*5540*/  IMAD R2, R2, c[0x0][0x208], RZ ;  /* 0x0000820002027a24 */ /* 0x000fe800078e02ff */
[----:B------:R-:W1:Y:S01]  /*5550*/  @!P1 LDS.128 R8, [R86] ;  /* 0x0000000056089984 */ /* 0x000e620000000c00 */
[----:B------:R-:W-:Y:S01]  /*5560*/  IMAD R0, R0, c[0x0][0x20c], R2 ;  /* 0x0000830000007a24 */ /* 0x000fe200078e0202 */
[C---:B------:R-:W-:Y:S03]  /*5570*/  LEA R2, P0, R4.reuse, c[0x0][0x1f8], 0x1 ;  /* 0x00007e0004027a11 */ /* 0x040fe600078008ff */
[----:B------:R-:W-:Y:S05]  /*5580*/  IMAD.IADD R0, R5, 0x1, R0 ;  /* 0x0000000105007824 */ /* 0x000fea00078e0200 */
[----:B------:R-:W-:Y:S02]  /*5590*/  LEA.HI.X R3, R4, c[0x0][0x1fc], R0, 0x1, P0 ;  /* 0x00007f0004037a11 */ /* 0x000fe400000f0c00 */
[----:B------:R-:W-:-:S13]  /*55a0*/  ISETP.GE.AND P0, PT, R29, c[0x0][0x1d4], PT ;  /* 0x000075001d007a0c */ /* 0x000fda0003f06270 */
[----:B------:R-:W2:Y:S04]  /*55b0*/  @!P0 LDS.128 R4, [R87] ;  /* 0x0000000057048984 */ /* 0x000ea80000000c00 */
[----:B-1----:R-:W-:Y:S01]  /*55c0*/  @!P1 STG.E.128 [R2.64], R8 ;  /* 0x0000000802009986 */ /* 0x002fe2000c101d06 */
[----:B------:R-:W-:-:S13]  /*55d0*/  ISETP.GE.AND P1, PT, R28, c[0x0][0x1d4], PT ;  /* 0x000075001c007a0c */ /* 0x000fda0003f26270 */
[----:B------:R-:W1:Y:S04]  /*55e0*/  @!P1 LDS.128 R8, [R86+0x1000] ;  /* 0x0010000056089984 */ /* 0x000e680000000c00 */
[----:B--2---:R-:W-:Y:S01]  /*55f0*/  @!P0 STG.E.128 [R2.64+0x20], R4 ;  /* 0x0000200402008986 */ /* 0x004fe2000c101d06 */
[----:B------:R-:W-:-:S13]  /*5600*/  ISETP.GE.AND P0, PT, R95, c[0x0][0x1d4], PT ;  /* 0x000075005f007a0c */ /* 0x000fda0003f06270 */
[----:B------:R-:W2:Y:S04]  /*5610*/  @!P0 LDS.128 R4, [R87+0x1000] ;  /* 0x0010000057048984 */ /* 0x000ea80000000c00 */
[----:B-1----:R-:W-:Y:S01]  /*5620*/  @!P1 STG.E.128 [R2.64+0x40], R8 ;  /* 0x0000400802009986 */ /* 0x002fe2000c101d06 */
[----:B------:R-:W-:-:S13]  /*5630*/  ISETP.GE.AND P1, PT, R94, c[0x0][0x1d4], PT ;  /* 0x000075005e007a0c */ /* 0x000fda0003f26270 */
[----:B------:R-:W1:Y:S04]  /*5640*/  @!P1 LDS.128 R8, [R86+0x2000] ;  /* 0x0020000056089984 */ /* 0x000e680000000c00 */
[----:B--2---:R-:W-:Y:S01]  /*5650*/  @!P0 STG.E.128 [R2.64+0x60], R4 ;  /* 0x0000600402008986 */ /* 0x004fe2000c101d06 */
[----:B------:R-:W-:-:S13]  /*5660*/  ISETP.GE.AND P0, PT, R93, c[0x0][0x1d4], PT ;  /* 0x000075005d007a0c */ /* 0x000fda0003f06270 */
[----:B------:R-:W2:Y:S04]  /*5670*/  @!P0 LDS.128 R4, [R87+0x2000] ;  /* 0x0020000057048984 */ /* 0x000ea80000000c00 */
[----:B-1----:R1:W-:Y:S04]  /*5680*/  @!P1 STG.E.128 [R2.64+0x80], R8 ;  /* 0x0000800802009986 */ /* 0x0023e8000c101d06 */
[----:B--2---:R1:W-:Y:S02]  /*5690*/  @!P0 STG.E.128 [R2.64+0xa0], R4 ;  /* 0x0000a00402008986 */ /* 0x0043e4000c101d06 */
.L_x_83:
[----:B-1----:R-:W-:Y:S05]  /*56a0*/  BSYNC B0 ;  /* 0x0000000000007941 */ /* 0x002fea0003800000 */
.L_x_82:
[C---:B------:R-:W-:Y:S02]  /*56b0*/  ISETP.GT.AND P0, PT, R78.reuse, R144, PT ;  /* 0x000000904e00720c */ /* 0x040fe40003f04270 */
[----:B------:R-:W-:Y:S11]  /*56c0*/  IADD3 R78, R78, -0x1, RZ ;  /* 0xffffffff4e4e7810 */ /* 0x000ff60007ffe0ff */
[----:B------:R-:W-:Y:S01]  /*56d0*/  @P0 SHF.R.S32.HI R2, RZ, 0x1f, R78 ;  /* 0x0000001fff020819 */ /* 0x000fe2000001144e */
[----:B------:R-:W-:Y:S02]  /*56e0*/  @P0 IMAD R0, R157, R78, RZ ;  /* 0x0000004e9d000224 */ /* 0x000fe400078e02ff */
[----:B------:R-:W-:Y:S02]  /*56f0*/  @P0 IMAD.MOV.U32 R4, RZ, RZ, R116 ;  /* 0x000000ffff040224 */ /* 0x000fe400078e0074 */
[----:B------:R-:W-:Y:S02]  /*5700*/  @P0 IMAD.MOV.U32 R5, RZ, RZ, R105 ;  /* 0x000000ffff050224 */ /* 0x000fe400078e0069 */
[-C--:B------:R-:W-:Y:S02]  /*5710*/  @P0 IMAD R0, R2, R162.reuse, R0 ;  /* 0x000000a202000224 */ /* 0x080fe400078e0200 */
[----:B------:R-:W-:Y:S04]  /*5720*/  @P0 IMAD.WIDE.U32 R4, R78, R162, R4 ;  /* 0x000000a24e040225 */ /* 0x000fe800078e0004 */
[----:B------:R-:W-:Y:S01]  /*5730*/  @P0 IMAD.IADD R0, R5, 0x1, R0 ;  /* 0x0000000105000824 */ /* 0x000fe200078e0200 */
[C---:B------:R-:W-:Y:S04]  /*5740*/  @P0 LEA R2, P1, R4.reuse, c[0x0][0x220], 0x1 ;  /* 0x0000880004020a11 */ /* 0x040fe800078208ff */
[----:B------:R-:W-:Y:S02]  /*5750*/  @P0 LEA.HI.X R3, R4, c[0x0][0x224], R0, 0x1, P1 ;  /* 0x0000890004030a11 */ /* 0x000fe400008f0c00 */
[C---:B------:R-:W-:Y:S03]  /*5760*/  @P0 LEA R4, P1, R161.reuse, R2, 0x1 ;  /* 0x00000002a1040211 */ /* 0x040fe600078208ff */
[----:B------:R-:W-:Y:S01]  /*5770*/  @!PT LDS RZ, [RZ] ;  /* 0x00000000fffff984 */ /* 0x000fe20000000800 */
[----:B------:R-:W-:Y:S01]  /*5780*/  @!PT LDS RZ, [RZ] ;  /* 0x00000000fffff984 */ /* 0x000fe20000000800 */
[----:B------:R-:W-:Y:S01]  /*5790*/  @!PT LDS RZ, [RZ] ;  /* 0x00000000fffff984 */ /* 0x000fe20000000800 */
[----:B------:R1:W-:Y:S01]  /*57a0*/  @P0 LDGSTS.E.BYPASS.LTC128B.128 [R85+0x3100], [R2.64], !P5 ;  /* 0x0310000002550fae */ /* 0x0003e2000e901d46 */
[----:B------:R-:W-:Y:S03]  /*57b0*/  @P0 LEA.HI.X R5, R161, R3, R156, 0x1, P1 ;  /* 0x00000003a1050211 */ /* 0x000fe600008f0c9c */
[----:B------:R1:W-:Y:S04]  /*57c0*/  @P0 LDGSTS.E.BYPASS.LTC128B.128 [R85+0x4100], [R2.64+0x40], !P4 ;  /* 0x0410004002550fae */ /* 0x0003e8000e101d46 */
[----:B------:R1:W-:Y:S04]  /*57d0*/  @P0 LDGSTS.E.BYPASS.LTC128B.128 [R85+0x5100], [R2.64+0x80], !P3 ;  /* 0x0510008002550fae */ /* 0x0003e8000d901d46 */
[----:B------:R1:W-:Y:S04]  /*57e0*/  @P0 LDGSTS.E.BYPASS.LTC128B.128 [R85+0x3900], [R4.64], !P5 ;  /* 0x0390000004550fae */ /* 0x0003e8000e901d46 */
[----:B------:R1:W-:Y:S04]  /*57f0*/  @P0 LDGSTS.E.BYPASS.LTC128B.128 [R85+0x4900], [R4.64+0x40], !P4 ;  /* 0x0490004004550fae */ /* 0x0003e8000e101d46 */
[----:B------:R1:W-:Y:S04]  /*5800*/  @P0 LDGSTS.E.BYPASS.LTC128B.128 [R85+0x5900], [R4.64+0x80], !P3 ;  /* 0x0590008004550fae */ /* 0x0003e8000d901d46 */
[----:B------:R-:W0:Y:S01]  /*5810*/  LDGDEPBAR ;  /* 0x00000000000079af */ /* 0x000e220000000000 */
[----:B------:R-:W-:-:S05]  /*5820*/  @P0 BRA `(.L_x_84) ;  /* 0xffffc29000000947 */ /* 0x000fca000383ffff */
[----:B------:R-:W-:Y:S06]  /*5830*/  BAR.SYNC.DEFER_BLOCKING 0x0 ;  /* 0x0000000000007b1d */ /* 0x000fec0000010000 */
.L_x_59:
[----:B------:R-:W-:Y:S01]  /*5840*/  ISETP.GE.AND P0, PT, R165, 0x1, PT ;  /* 0x00000001a500780c */ /* 0x000fe20003f06270 */
[----:B------:R-:W-:Y:S01]  /*5850*/  IMAD.IADD R12, R150, 0x1, R148 ;  /* 0x00000001960c7824 */ /* 0x000fe200078e0294 */
[----:B------:R-:W-:Y:S01]  /*5860*/  PLOP3.LUT P4, PT, PT, PT, PT, 0x80, 0x0 ;  /* 0x000000000000781c */ /* 0x000fe20003f8f070 */
[----:B------:R-:W-:Y:S01]  /*5870*/  CS2R R94, SRZ ;  /* 0x00000000005e7805 */ /* 0x000fe2000001ff00 */
[----:B------:R-:W-:Y:S01]  /*5880*/  CS2R R92, SRZ ;  /* 0x00000000005c7805 */ /* 0x000fe2000001ff00 */
[----:B------:R-:W-:Y:S01]  /*5890*/  CS2R R98, SRZ ;  /* 0x0000000000627805 */ /* 0x000fe2000001ff00 */
[----:B------:R-:W-:Y:S01]  /*58a0*/  CS2R R96, SRZ ;  /* 0x0000000000607805 */ /* 0x000fe2000001ff00 */
[----:B------:R-:W-:Y:S01]  /*58b0*/  CS2R R90, SRZ ;  /* 0x00000000005a7805 */ /* 0x000fe2000001ff00 */
[----:B------:R-:W-:Y:S01]  /*58c0*/  CS2R R88, SRZ ;  /* 0x0000000000587805 */ /* 0x000fe2000001ff00 */
[----:B------:R-:W-:Y:S01]  /*58d0*/  CS2R R86, SRZ ;  /* 0x0000000000567805 */ /* 0x000fe2000001ff00 */
[----:B-1----:R-:W-:Y:S01]  /*58e0*/  CS2R R84, SRZ ;  /* 0x0000000000547805 */ /* 0x002fe2000001ff00 */
[----:B------:R-:W-:Y:S01]  /*58f0*/  CS2R R14, SRZ ;  /* 0x00000000000e7805 */ /* 0x000fe2000001ff00 */
[----:B------:R-:W-:Y:S01]  /*5900*/  MOV R78, RZ ;  /* 0x000000ff004e7202 */ /* 0x000fe20000000f00 */
[----:B------:R-:W-:Y:S01]  /*5910*/  IMAD.MOV.U32 R76, RZ, RZ, RZ ;  /* 0x000000ffff4c7224 */ /* 0x000fe200078e00ff */
        /* <DEDUP_REMOVED lines=16> */
[----:B------:R-:W-:Y:S01]  /*5a20*/  CS2R R26, SRZ ;  /* 0x00000000001a7805 */ /* 0x000fe2000001ff00 */
[----:B------:R-:W-:Y:S01]  /*5a30*/  MOV R160, RZ ;  /* 0x000000ff00a07202 */ /* 0x000fe20000000f00 */
[----:B------:R-:W-:Y:S01]  /*5a40*/  IMAD.MOV.U32 R158, RZ, RZ, RZ ;  /* 0x000000ffff9e7224 */ /* 0x000fe200078e00ff */
[----:B------:R-:W-:Y:S01]  /*5a50*/  MOV R28, RZ ;  /* 0x000000ff001c7202 */ /* 0x000fe20000000f00 */
[----:B------:R-:W-:Y:S01]  /*5a60*/  IMAD.MOV.U32 R156, RZ, RZ, RZ ;  /* 0x000000ffff9c7224 */ /* 0x000fe200078e00ff */
[----:B------:R-:W-:Y:S01]  /*5a70*/  CS2R R150, SRZ ;  /* 0x0000000000967805 */ /* 0x000fe2000001ff00 */
[----:B------:R-:W-:Y:S01]  /*5a80*/  CS2R R30, SRZ ;  /* 0x00000000001e7805 */ /* 0x000fe2000001ff00 */
[----:B------:R-:W-:Y:S01]  /*5a90*/  MOV R148, RZ ;  /* 0x000000ff00947202 */ /* 0x000fe20000000f00 */
[----:B------:R-:W-:Y:S01]  /*5aa0*/  IMAD.MOV.U32 R154, RZ, RZ, RZ ;  /* 0x000000ffff9a7224 */ /* 0x000fe200078e00ff */
[----:B------:R-:W-:Y:S01]  /*5ab0*/  CS2R R32, SRZ ;  /* 0x0000000000207805 */ /* 0x000fe2000001ff00 */
[----:B------:R-:W-:Y:S01]  /*5ac0*/  MOV R152, RZ ;  /* 0x000000ff00987202 */ /* 0x000fe20000000f00 */
[----:B------:R-:W-:Y:S01]  /*5ad0*/  CS2R R146, SRZ ;  /* 0x0000000000927805 */ /* 0x000fe2000001ff00 */
        /* <DEDUP_REMOVED lines=18> */
[----:B------:R-:W-:Y:S01]  /*5c00*/  CS2R R42, SRZ ;  /* 0x00000000002a7805 */ /* 0x000fe2000001ff00 */
[----:B------:R-:W-:Y:S01]  /*5c10*/  IMAD.MOV.U32 R122, RZ, RZ, RZ ;  /* 0x000000ffff7a7224 */ /* 0x000fe200078e00ff */
[----:B------:R-:W-:Y:S01]  /*5c20*/  MOV R120, RZ ;  /* 0x000000ff00787202 */ /* 0x000fe20000000f00 */
[----:B------:R-:W-:Y:S01]  /*5c30*/  CS2R R110, SRZ ;  /* 0x00000000006e7805 */ /* 0x000fe2000001ff00 */
[----:B------:R-:W-:Y:S01]  /*5c40*/  IMAD.MOV.U32 R108, RZ, RZ, RZ ;  /* 0x000000ffff6c7224 */ /* 0x000fe200078e00ff */
[----:B------:R-:W-:Y:S01]  /*5c50*/  CS2R R44, SRZ ;  /* 0x00000000002c7805 */ /* 0x000fe2000001ff00 */
[----:B------:R-:W-:Y:S01]  /*5c60*/  MOV R114, RZ ;  /* 0x000000ff00727202 */ /* 0x000fe20000000f00 */
[----:B------:R-:W-:Y:S01]  /*5c70*/  IMAD.MOV.U32 R112, RZ, RZ, RZ ;  /* 0x000000ffff707224 */ /* 0x000fe200078e00ff */
[----:B------:R-:W-:Y:S01]  /*5c80*/  MOV R54, RZ ;  /* 0x000000ff00367202 */ /* 0x000fe20000000f00 */
[----:B------:R-:W-:Y:S01]  /*5c90*/  IMAD.MOV.U32 R53, RZ, RZ, RZ ;  /* 0x000000ffff357224 */ /* 0x000fe200078e00ff */
[----:B------:R-:W-:Y:S01]  /*5ca0*/  CS2R R50, SRZ ;  /* 0x0000000000327805 */ /* 0x000fe2000001ff00 */
[----:B------:R-:W-:Y:S05]  /*5cb0*/  @!P0 BRA `(.L_x_85) ;  /* 0x0000efc000008947 */ /* 0x000fea0003800000 */
[----:B------:R-:W2:Y:S01]  /*5cc0*/  LDL R48, [R1+0x58] ;  /* 0x0000580001307983 */ /* 0x000ea20000100800 */
[----:B------:R-:W-:-:S04]  /*5cd0*/  ISETP.NE.U32.AND P0, PT, RZ, c[0x0][0x340], PT ;  /* 0x0000d000ff007a0c */ /* 0x000fc80003f05070 */
[----:B------:R-:W-:-:S13]  /*5ce0*/  ISETP.NE.AND.EX P2, PT, RZ, c[0x0][0x344], PT, P0 ;  /* 0x0000d100ff007a0c */ /* 0x000fda0003f45300 */
[----:B------:R-:W-:Y:S01]  /*5cf0*/  @P2 IMAD.MOV.U32 R2, RZ, RZ, 0x4 ;  /* 0x00000004ff022424 */ /* 0x000fe200078e00ff */
[----:B------:R-:W-:Y:S02]  /*5d00*/  SHF.R.S32.HI R0, RZ, 0x1f, R153 ;  /* 0x0000001fff007819 */ /* 0x000fe40000011499 */
[----:B------:R-:W-:-:S03]  /*5d10*/  SHF.R.S32.HI R14, RZ, 0x1f, R167 ;  /* 0x0000001fff0e7819 */ /* 0x000fc600000114a7 */
[----:B------:R-:W-:Y:S01]  /*5d20*/  IMAD R0, R0, c[0x0][0x178], RZ ;  /* 0x00005e0000007a24 */ /* 0x000fe200078e02ff */
[CC--:B------:R-:W-:Y:S01]  /*5d30*/  LEA.HI R27, R14.reuse, R167.reuse, RZ, 0x4 ;  /* 0x000000a70e1b7211 */ /* 0x0c0fe200078f20ff */
[----:B------:R-:W-:Y:S02]  /*5d40*/  IMAD.MOV.U32 R4, RZ, RZ, c[0x0][0x2c4] ;  /* 0x0000b100ff047624 */ /* 0x000fe400078e00ff */
[----:B------:R-:W-:Y:S01]  /*5d50*/  IMAD R0, R153, c[0x0][0x17c], R0 ;  /* 0x00005f0099007a24 */ /* 0x000fe200078e0200 */
[CC--:B------:R-:W-:Y:S02]  /*5d60*/  LEA.HI R28, R14.reuse, R167.reuse, RZ, 0x3 ;  /* 0x000000a70e1c7211 */ /* 0x0c0fe400078f18ff */
[----:B------:R-:W-:Y:S01]  /*5d70*/  LEA.HI R13, R14, R167, RZ, 0x2 ;  /* 0x000000a70e0d7211 */ /* 0x000fe200078f10ff */
[----:B------:R-:W1:Y:S01]  /*5d80*/  S2R R29, SR_CTAID.Y ;  /* 0x00000000001d7919 */ /* 0x000e620000002600 */
[----:B------:R-:W-:Y:S02]  /*5d90*/  ISETP.NE.AND P1, PT, R4, 0x1, PT ;  /* 0x000000010400780c */ /* 0x000fe40003f25270 */
[----:B------:R-:W-:-:S02]  /*5da0*/  SHF.R.S32.HI R4, RZ, 0x3, R28 ;  /* 0x00000003ff047819 */ /* 0x000fc4000001141c */
[----:B------:R-:W-:-:S03]  /*5db0*/  LOP3.LUT R7, R13, 0xfffffffc, RZ, 0xc0, !PT ;  /* 0xfffffffc0d077812 */ /* 0x000fc600078ec0ff */
[----:B------:R-:W-:Y:S02]  /*5dc0*/  IMAD.SHL.U32 R4, R4, 0x40, RZ ;  /* 0x0000004004047824 */ /* 0x000fe400078e00ff */
[----:B------:R-:W-:Y:S01]  /*5dd0*/  IMAD.IADD R7, R167, 0x1, -R7 ;  /* 0x00000001a7077824 */ /* 0x000fe200078e0a07 */
[----:B------:R-:W-:Y:S02]  /*5de0*/  LOP3.LUT R5, R28, 0xfffffff8, RZ, 0xc0, !PT ;  /* 0xfffffff81c057812 */ /* 0x000fe400078ec0ff */
[----:B------:R-:W-:Y:S01]  /*5df0*/  LOP3.LUT R4, R4, 0xc0, RZ, 0xc0, !PT ;  /* 0x000000c004047812 */ /* 0x000fe200078ec0ff */
[----:B------:R-:W-:Y:S01]  /*5e00*/  IMAD.SHL.U32 R6, R7, 0x8, RZ ;  /* 0x0000000807067824 */ /* 0x000fe200078e00ff */
[----:B------:R-:W-:Y:S01]  /*5e10*/  SHF.R.S32.HI R64, RZ, 0x2, R13 ;  /* 0x00000002ff407819 */ /* 0x000fe2000001140d */
[----:B------:R-:W-:-:S04]  /*5e20*/  IMAD.IADD R5, R167, 0x1, -R5 ;  /* 0x00000001a7057824 */ /* 0x000fc800078e0a05 */
[----:B------:R-:W-:Y:S01]  /*5e30*/  IMAD R7, R7, 0x20, R64 ;  /* 0x0000002007077824 */ /* 0x000fe200078e0240 */
[----:B------:R-:W-:Y:S02]  /*5e40*/  LEA.HI R22, R5, R5, RZ, 0x1 ;  /* 0x0000000505167211 */ /* 0x000fe400078f08ff */
[----:B------:R-:W-:Y:S01]  /*5e50*/  ISETP.NE.U32.AND P0, PT, RZ, c[0x0][0x348], PT ;  /* 0x0000d200ff007a0c */ /* 0x000fe20003f05070 */
[----:B------:R-:W-:Y:S02]  /*5e60*/  IMAD R15, R169, 0x80, R7 ;  /* 0x00000080a90f7824 */ /* 0x000fe400078e0207 */
[----:B--2---:R-:W-:-:S05]  /*5e70*/  @P2 IMAD.WIDE R2, R48, R2, c[0x0][0x340] ;  /* 0x0000d00030022625 */ /* 0x004fca00078e0202 */
[----:B------:R2:W3:Y:S01]  /*5e80*/  @P2 LDG.E R25, [R2.64] ;  /* 0x0000000602192981 */ /* 0x0004e2000c1e1900 */
[----:B------:R-:W-:Y:S01]  /*5e90*/  SHF.R.S32.HI R24, RZ, 0x1f, R48 ;  /* 0x0000001fff187819 */ /* 0x000fe20000011430 */
[----:B------:R-:W-:Y:S01]  /*5ea0*/  IMAD.MOV.U32 R10, RZ, RZ, R15 ;  /* 0x000000ffff0a7224 */ /* 0x000fe200078e000f */
[----:B------:R-:W-:Y:S01]  /*5eb0*/  ISETP.NE.AND.EX P0, PT, RZ, c[0x0][0x34c], PT, P0 ;  /* 0x0000d300ff007a0c */ /* 0x000fe20003f05300 */
[----:B------:R-:W-:Y:S01]  /*5ec0*/  IMAD R54, R155, c[0x0][0x2c4], RZ ;  /* 0x0000b1009b367a24 */ /* 0x000fe200078e02ff */
[----:B------:R-:W-:Y:S01]  /*5ed0*/  LEA.HI R154, R14, R167, RZ, 0x5 ;  /* 0x000000a70e9a7211 */ /* 0x000fe200078f28ff */
[----:B------:R-:W-:Y:S01]  /*5ee0*/  BSSY B0, `(.L_x_86) ;  /* 0x00000a4000007945 */ /* 0x000fe20003800000 */
[----:B------:R-:W-:Y:S02]  /*5ef0*/  SHF.R.S32.HI R63, RZ, 0x4, R27 ;  /* 0x00000004ff3f7819 */ /* 0x000fe4000001141b */
[----:B------:R-:W-:Y:S01]  /*5f00*/  SHF.R.S32.HI R16, RZ, 0x5, R154 ;  /* 0x00000005ff107819 */ /* 0x000fe2000001149a */
[----:B--2---:R-:W-:-:S04]  /*5f10*/  IMAD.WIDE.U32 R2, R153, c[0x0][0x178], RZ ;  /* 0x00005e0099027a25 */ /* 0x004fc800078e00ff */
[----:B------:R-:W-:Y:S01]  /*5f20*/  IMAD.IADD R3, R3, 0x1, R0 ;  /* 0x0000000103037824 */ /* 0x000fe200078e0200 */
[----:B------:R-:W-:-:S03]  /*5f30*/  LOP3.LUT R0, R27, 0xfffffff0, RZ, 0xc0, !PT ;  /* 0xfffffff01b007812 */ /* 0x000fc600078ec0ff */
[----:B-1----:R-:W-:-:S04]  /*5f40*/  IMAD.WIDE.U32 R2, R29, c[0x0][0x1b8], R2 ;  /* 0x00006e001d027a25 */ /* 0x002fc800078e0002 */
[----:B------:R-:W-:-:S05]  /*5f50*/  IMAD.IADD R0, R167, 0x1, -R0 ;  /* 0x00000001a7007824 */ /* 0x000fca00078e0a00 */
[----:B------:R-:W-:Y:S02]  /*5f60*/  SHF.R.S32.HI R9, RZ, 0x1f, R0 ;  /* 0x0000001fff097819 */ /* 0x000fe40000011400 */
[-C--:B------:R-:W-:Y:S02]  /*5f70*/  LEA.HI R11, R0, R0.reuse, RZ, 0x1 ;  /* 0x00000000000b7211 */ /* 0x080fe400078f08ff */
[----:B------:R-:W-:Y:S02]  /*5f80*/  LEA.HI R23, R9, R0, RZ, 0x3 ;  /* 0x0000000009177211 */ /* 0x000fe400078f18ff */
[----:B------:R-:W-:Y:S02]  /*5f90*/  LOP3.LUT R9, R4, 0x18, R6, 0xf8, !PT ;  /* 0x0000001804097812 */ /* 0x000fe400078ef806 */
[----:B------:R-:W-:Y:S02]  /*5fa0*/  SHF.R.U32.HI R4, RZ, 0x3, R4 ;  /* 0x00000003ff047819 */ /* 0x000fe40000011604 */
[----:B------:R-:W-:-:S02]  /*5fb0*/  LOP3.LUT R8, R11, 0x7fffffe, RZ, 0xc0, !PT ;  /* 0x07fffffe0b087812 */ /* 0x000fc400078ec0ff */
[----:B------:R-:W-:Y:S01]  /*5fc0*/  LOP3.LUT R20, R9, R4, RZ, 0x3c, !PT ;  /* 0x0000000409147212 */ /* 0x000fe200078e3cff */
[----:B------:R-:W-:Y:S01]  /*5fd0*/  IMAD R4, R171, c[0x0][0x1b8], RZ ;  /* 0x00006e00ab047a24 */ /* 0x000fe200078e02ff */
[----:B------:R-:W-:Y:S01]  /*5fe0*/  LEA.HI R9, R13, R64, RZ, 0x1 ;  /* 0x000000400d097211 */ /* 0x000fe200078f08ff */
[----:B------:R-:W-:Y:S01]  /*5ff0*/  IMAD.IADD R21, R0, 0x1, -R8 ;  /* 0x0000000100157824 */ /* 0x000fe200078e0a08 */
[----:B------:R-:W-:Y:S01]  /*6000*/  LOP3.LUT R0, R22, 0x7fffffe, RZ, 0xc0, !PT ;  /* 0x07fffffe16007812 */ /* 0x000fe200078ec0ff */
[----:B------:R-:W-:Y:S01]  /*6010*/  IMAD R4, R29, c[0x0][0x1bc], R4 ;  /* 0x00006f001d047a24 */ /* 0x000fe200078e0204 */
[----:B------:R-:W-:-:S03]  /*6020*/  SHF.R.S32.HI R8, RZ, 0x1f, R12 ;  /* 0x0000001fff087819 */ /* 0x000fc6000001140c */
[----:B------:R-:W-:Y:S01]  /*6030*/  IMAD.IADD R26, R5, 0x1, -R0 ;  /* 0x00000001051a7824 */ /* 0x000fe200078e0a00 */
[----:B------:R-:W-:Y:S01]  /*6040*/  IADD3 R3, R3, R4, RZ ;  /* 0x0000000403037210 */ /* 0x000fe20007ffe0ff */
[----:B------:R-:W-:Y:S01]  /*6050*/  @P1 IMAD.HI.U32 R4, R15, c[0x0][0x2c8], RZ ;  /* 0x0000b2000f041a27 */ /* 0x000fe200078e00ff */
[----:B------:R-:W-:Y:S02]  /*6060*/  IADD3 R0, R6, 0x40, RZ ;  /* 0x0000004006007810 */ /* 0x000fe40007ffe0ff */
[----:B------:R-:W-:Y:S02]  /*6070*/  SEL R5, R24, RZ, !P0 ;  /* 0x000000ff18057207 */ /* 0x000fe40004000000 */
[----:B------:R-:W-:Y:S02]  /*6080*/  @P1 SHF.R.U32.HI R10, RZ, c[0x0][0x2cc], R4 ;  /* 0x0000b300ff0a1a19 */ /* 0x000fe40000011604 */
[C---:B------:R-:W-:Y:S01]  /*6090*/  ISETP.GE.AND P3, PT, R0.reuse, c[0x0][0x1d4], PT ;  /* 0x0000750000007a0c */ /* 0x040fe20003f66270 */
[----:B------:R-:W-:Y:S01]  /*60a0*/  IMAD R7, R5, c[0x0][0x1c0], RZ ;  /* 0x0000700005077a24 */ /* 0x000fe200078e02ff */
[----:B------:R-:W-:-:S02]  /*60b0*/  ISETP.GE.AND P4, PT, R0, c[0x0][0x198], PT ;  /* 0x0000660000007a0c */ /* 0x000fc40003f86270 */
[----:B------:R-:W-:Y:S02]  /*60c0*/  SEL R4, R48, RZ, !P0 ;  /* 0x000000ff30047207 */ /* 0x000fe40004000000 */
[----:B------:R-:W-:Y:S02]  /*60d0*/  IADD3 R0, P0, R64, R12, RZ ;  /* 0x0000000c40007210 */ /* 0x000fe40007f1e0ff */
[----:B------:R-:W-:Y:S01]  /*60e0*/  SHF.R.S32.HI R12, RZ, 0x1, R11 ;  /* 0x00000001ff0c7819 */ /* 0x000fe2000001140b */
[----:B------:R-:W-:Y:S01]  /*60f0*/  IMAD R18, R4, c[0x0][0x1c4], R7 ;  /* 0x0000710004127a24 */ /* 0x000fe200078e0207 */
[----:B------:R-:W-:Y:S01]  /*6100*/  LEA.HI.X.SX32 R5, R64, R8, 0x1, P0 ;  /* 0x0000000840057211 */ /* 0x000fe200000f0eff */
[----:B------:R-:W-:Y:S01]  /*6110*/  IMAD.WIDE.U32 R2, R4, c[0x0][0x1c0], R2 ;  /* 0x0000700004027a25 */ /* 0x000fe200078e0002 */
[----:B------:R-:W-:Y:S02]  /*6120*/  LOP3.LUT R8, R9, 0x7fffffe, RZ, 0xc0, !PT ;  /* 0x07fffffe09087812 */ /* 0x000fe400078ec0ff */
[----:B------:R-:W-:Y:S01]  /*6130*/  SHF.R.S32.HI R7, RZ, 0x1f, R6 ;  /* 0x0000001fff077819 */ /* 0x000fe20000011406 */
[C---:B------:R-:W-:Y:S01]  /*6140*/  IMAD R9, R5.reuse, c[0x0][0x1e0], RZ ;  /* 0x0000780005097a24 */ /* 0x040fe200078e02ff */
[----:B------:R-:W-:Y:S01]  /*6150*/  ISETP.GE.AND P1, PT, R6, c[0x0][0x1d4], PT ;  /* 0x0000750006007a0c */ /* 0x000fe20003f26270 */
[----:B------:R-:W-:Y:S01]  /*6160*/  IMAD R4, R5, c[0x0][0x208], RZ ;  /* 0x0000820005047a24 */ /* 0x000fe200078e02ff */
[----:B------:R-:W-:Y:S01]  /*6170*/  SHF.R.S32.HI R5, RZ, 0x1f, R11 ;  /* 0x0000001fff057819 */ /* 0x000fe2000001140b */
[----:B------:R-:W-:Y:S01]  /*6180*/  IMAD.IADD R13, R64, 0x1, -R8 ;  /* 0x00000001400d7824 */ /* 0x000fe200078e0a08 */
[----:B------:R-:W-:Y:S01]  /*6190*/  P2R R164, PR, RZ, 0x8 ;  /* 0x00000008ffa47803 */ /* 0x000fe20000000000 */
[C---:B------:R-:W-:Y:S01]  /*61a0*/  IMAD R17, R0.reuse, c[0x0][0x1e4], R9 ;  /* 0x0000790000117a24 */ /* 0x040fe200078e0209 */
[----:B------:R-:W-:Y:S01]  /*61b0*/  LEA.HI R11, R5, R12, RZ, 0x2 ;  /* 0x0000000c050b7211 */ /* 0x000fe200078f10ff */
[----:B------:R-:W-:Y:S01]  /*61c0*/  IMAD R19, R0, c[0x0][0x20c], R4 ;  /* 0x0000830000137a24 */ /* 0x000fe200078e0204 */
[----:B------:R-:W-:Y:S01]  /*61d0*/  P2R R159, PR, RZ, 0x2 ;  /* 0x00000002ff9f7803 */ /* 0x000fe20000000000 */
[----:B------:R-:W-:Y:S01]  /*61e0*/  IMAD R14, R16, 0x8, R13 ;  /* 0x00000008100e7824 */ /* 0x000fe200078e020d */
[----:B------:R-:W-:Y:S01]  /*61f0*/  LOP3.LUT R11, R11, 0xfffffffc, RZ, 0xc0, !PT ;  /* 0xfffffffc0b0b7812 */ /* 0x000fe200078ec0ff */
[C---:B------:R-:W-:Y:S01]  /*6200*/  IMAD.WIDE.U32 R8, R0.reuse, c[0x0][0x1e0], R6 ;  /* 0x0000780000087a25 */ /* 0x040fe200078e0006 */
[----:B------:R-:W-:Y:S01]  /*6210*/  SHF.R.S32.HI R13, RZ, 0x1f, R10 ;  /* 0x0000001fff0d7819 */ /* 0x000fe2000001140a */
[----:B------:R1:W-:Y:S02]  /*6220*/  STL [R1+0x5c], R164 ;  /* 0x00005ca401007387 */ /* 0x0003e40000100800 */
[----:B------:R-:W-:-:S02]  /*6230*/  IMAD.WIDE.U32 R4, R0, c[0x0][0x208], R6 ;  /* 0x0000820000047a25 */ /* 0x000fc400078e0006 */
[----:B------:R1:W-:Y:S02]  /*6240*/  STL [R1+0x30], R159 ;  /* 0x0000309f01007387 */ /* 0x0003e40000100800 */
[----:B------:R-:W-:Y:S02]  /*6250*/  IMAD.SHL.U32 R0, R23, 0x20, RZ ;  /* 0x0000002017007824 */ /* 0x000fe400078e00ff */
[----:B------:R-:W-:Y:S02]  /*6260*/  IMAD.U32 R233, R14, 0x20, R20 ;  /* 0x000000200ee97824 */ /* 0x000fe400078e0014 */
[----:B------:R-:W-:Y:S01]  /*6270*/  IMAD.IADD R20, R12, 0x1, -R11 ;  /* 0x000000010c147824 */ /* 0x000fe200078e0a0b */
[----:B------:R-:W-:Y:S01]  /*6280*/  LOP3.LUT R0, R0, 0xffffff00, RZ, 0xc0, !PT ;  /* 0xffffff0000007812 */ /* 0x000fe200078ec0ff */
[----:B------:R-:W-:Y:S02]  /*6290*/  IMAD R12, R13, c[0x0][0x1b0], RZ ;  /* 0x00006c000d0c7a24 */ /* 0x000fe400078e02ff */
[----:B------:R-:W-:-:S02]  /*62a0*/  IMAD.MOV R13, RZ, RZ, -R10 ;  /* 0x000000ffff0d7224 */ /* 0x000fc400078e0a0a */
[----:B------:R-:W-:Y:S02]  /*62b0*/  IMAD.IADD R3, R3, 0x1, R18 ;  /* 0x0000000103037824 */ /* 0x000fe400078e0212 */
[----:B------:R-:W-:Y:S01]  /*62c0*/  IMAD.IADD R11, R9, 0x1, R17 ;  /* 0x00000001090b7824 */ /* 0x000fe200078e0211 */
[----:B------:R-:W-:Y:S01]  /*62d0*/  IADD3 R9, R5, R19, RZ ;  /* 0x0000001305097210 */ /* 0x000fe20007ffe0ff */
[----:B------:R-:W-:Y:S02]  /*62e0*/  IMAD R14, R10, c[0x0][0x1b4], R12 ;  /* 0x00006d000a0e7a24 */ /* 0x000fe400078e020c */
[----:B------:R-:W-:Y:S01]  /*62f0*/  IMAD R5, R13, c[0x0][0x2c4], R15 ;  /* 0x0000b1000d057a24 */ /* 0x000fe200078e020f */
[----:B------:R-:W-:Y:S01]  /*6300*/  IADD3 R15, R6, 0x20, RZ ;  /* 0x00000020060f7810 */ /* 0x000fe20007ffe0ff */
[--C-:B------:R-:W-:Y:S02]  /*6310*/  IMAD R12, R16, 0x200, R0.reuse ;  /* 0x00000200100c7824 */ /* 0x100fe400078e0200 */
[----:B------:R-:W-:Y:S01]  /*6320*/  IMAD R23, R21, 0x20, R0 ;  /* 0x0000002015177824 */ /* 0x000fe200078e0200 */
[----:B------:R-:W-:Y:S01]  /*6330*/  SHF.R.S32.HI R0, RZ, 0x1, R22 ;  /* 0x00000001ff007819 */ /* 0x000fe20000011416 */
[----:B------:R-:W-:Y:S01]  /*6340*/  IMAD.WIDE.U32 R2, R10, c[0x0][0x1b0], R2 ;  /* 0x00006c000a027a25 */ /* 0x000fe200078e0002 */
[----:B------:R-:W-:-:S02]  /*6350*/  ISETP.GE.AND P6, PT, R15, c[0x0][0x1d4], PT ;  /* 0x000075000f007a0c */ /* 0x000fc40003fc6270 */
[C---:B------:R-:W-:Y:S01]  /*6360*/  LOP3.LUT P5, RZ, R0.reuse, 0x2, RZ, 0xc0, !PT ;  /* 0x0000000200ff7812 */ /* 0x040fe200078ac0ff */
[----:B------:R-:W-:Y:S02]  /*6370*/  IMAD.MOV.U32 R10, RZ, RZ, R8 ;  /* 0x000000ffff0a7224 */ /* 0x000fe400078e0008 */
[----:B------:R-:W-:Y:S01]  /*6380*/  IMAD.MOV.U32 R8, RZ, RZ, R4 ;  /* 0x000000ffff087224 */ /* 0x000fe200078e0004 */
[----:B------:R-:W-:Y:S01]  /*6390*/  SHF.R.S32.HI R4, RZ, 0x1f, R5 ;  /* 0x0000001fff047819 */ /* 0x000fe20000011405 */
[----:B------:R-:W-:Y:S02]  /*63a0*/  IMAD.SHL.U32 R0, R0, 0x40, RZ ;  /* 0x0000004000007824 */ /* 0x000fe400078e00ff */
[----:B------:R-:W-:Y:S01]  /*63b0*/  IMAD R21, R21, 0x20, R12 ;  /* 0x0000002015157824 */ /* 0x000fe200078e020c */
[----:B------:R-:W-:Y:S01]  /*63c0*/  LEA.HI R12, R27, R63, RZ, 0x1 ;  /* 0x0000003f1b0c7211 */ /* 0x000fe200078f08ff */
[----:B------:R-:W-:Y:S01]  /*63d0*/  IMAD R4, R4, c[0x0][0x1a8], RZ ;  /* 0x00006a0004047a24 */ /* 0x000fe200078e02ff */
[----:B------:R-:W-:Y:S01]  /*63e0*/  LOP3.LUT R0, R0, 0xc0, RZ, 0xc0, !PT ;  /* 0x000000c000007812 */ /* 0x000fe200078ec0ff */
[----:B------:R-:W-:Y:S01]  /*63f0*/  IMAD.IADD R3, R3, 0x1, R14 ;  /* 0x0000000103037824 */ /* 0x000fe200078e020e */
[----:B------:R-:W-:Y:S01]  /*6400*/  LOP3.LUT R12, R12, 0xfffffffe, RZ, 0xc0, !PT ;  /* 0xfffffffe0c0c7812 */ /* 0x000fe200078ec0ff */
[----:B------:R-:W-:-:S02]  /*6410*/  IMAD R16, R5, c[0x0][0x1ac], R4 ;  /* 0x00006b0005107a24 */ /* 0x000fc400078e0204 */
[----:B------:R-:W-:Y:S01]  /*6420*/  IMAD.WIDE.U32 R4, R5, c[0x0][0x1a8], R2 ;  /* 0x00006a0005047a25 */ /* 0x000fe200078e0002 */
[----:B------:R-:W-:Y:S02]  /*6430*/  LOP3.LUT R3, R0, 0x8, R28, 0xf8, !PT ;  /* 0x0000000800037812 */ /* 0x000fe400078ef81c */
[----:B------:R-:W-:Y:S01]  /*6440*/  SHF.R.U32.HI R2, RZ, 0x3, R0 ;  /* 0x00000003ff027819 */ /* 0x000fe20000011600 */
[----:B------:R-:W-:Y:S01]  /*6450*/  IMAD.IADD R13, R63, 0x1, -R12 ;  /* 0x000000013f0d7824 */ /* 0x000fe200078e0a0c */
[----:B------:R-:W-:Y:S01]  /*6460*/  SEL R0, RZ, 0xffffffff, P6 ;  /* 0xffffffffff007807 */ /* 0x000fe20003000000 */
[----:B------:R-:W-:Y:S01]  /*6470*/  IMAD.IADD R12, R5, 0x1, R16 ;  /* 0x00000001050c7824 */ /* 0x000fe200078e0210 */
[----:B------:R-:W-:Y:S01]  /*6480*/  LEA R19, P0, R4, c[0x0][0x160], 0x1 ;  /* 0x0000580004137a11 */ /* 0x000fe200078008ff */
[----:B------:R-:W-:Y:S01]  /*6490*/  IMAD R16, R171, c[0x0][0x210], RZ ;  /* 0x00008400ab107a24 */ /* 0x000fe200078e02ff */
[----:B------:R-:W-:Y:S01]  /*64a0*/  LOP3.LUT R14, R3, R2, RZ, 0x3c, !PT ;  /* 0x00000002030e7212 */ /* 0x000fe200078e3cff */
[----:B------:R-:W-:Y:S01]  /*64b0*/  IMAD.SHL.U32 R0, R0, 0x2, RZ ;  /* 0x0000000200007824 */ /* 0x000fe200078e00ff */
[----:B------:R-:W-:Y:S01]  /*64c0*/  SEL R2, RZ, 0x1, P1 ;  /* 0x00000001ff027807 */ /* 0x000fe20000800000 */
[----:B------:R-:W-:Y:S01]  /*64d0*/  IMAD.WIDE.U32 R10, R29, c[0x0][0x1e8], R10 ;  /* 0x00007a001d0a7a25 */ /* 0x000fe200078e000a */
[----:B------:R-:W-:-:S02]  /*64e0*/  LEA.HI.X R18, R4, c[0x0][0x164], R12, 0x1, P0 ;  /* 0x0000590004127a11 */ /* 0x000fc400000f0c0c */
[----:B------:R-:W-:Y:S01]  /*64f0*/  LEA R3, R13, R26, 0x3 ;  /* 0x0000001a0d037211 */ /* 0x000fe200078e18ff */
[----:B------:R-:W-:Y:S01]  /*6500*/  IMAD R12, R171, c[0x0][0x1e8], RZ ;  /* 0x00007a00ab0c7a24 */ /* 0x000fe200078e02ff */
[----:B------:R-:W-:Y:S01]  /*6510*/  ISETP.NE.U32.AND P0, PT, RZ, c[0x0][0x350], PT ;  /* 0x0000d400ff007a0c */ /* 0x000fe20003f05070 */
[----:B------:R-:W-:Y:S01]  /*6520*/  IMAD R16, R29, c[0x0][0x214], R16 ;  /* 0x000085001d107a24 */ /* 0x000fe200078e0210 */
[----:B------:R-:W-:Y:S01]  /*6530*/  LOP3.LUT R17, R0, 0x2, R2, 0xe2, !PT ;  /* 0x0000000200117812 */ /* 0x000fe200078ee202 */
[----:B------:R-:W-:Y:S01]  /*6540*/  IMAD.SHL.U32 R0, R20, 0x40, RZ ;  /* 0x0000004014007824 */ /* 0x000fe200078e00ff */
[----:B------:R-:W-:Y:S01]  /*6550*/  ISETP.NE.AND.EX P0, PT, RZ, c[0x0][0x354], PT, P0 ;  /* 0x0000d500ff007a0c */ /* 0x000fe20003f05300 */
[----:B------:R-:W-:Y:S01]  /*6560*/  IMAD.U32 R2, R3, 0x20, R14 ;  /* 0x0000002003027824 */ /* 0x000fe200078e000e */
[----:B------:R-:W-:Y:S01]  /*6570*/  SEL R14, RZ, 0x4, P3 ;  /* 0x00000004ff0e7807 */ /* 0x000fe20001800000 */
[C---:B------:R-:W-:Y:S01]  /*6580*/  IMAD R12, R29.reuse, c[0x0][0x1ec], R12 ;  /* 0x00007b001d0c7a24 */ /* 0x040fe200078e020c */
[----:B------:R-:W-:Y:S01]  /*6590*/  LOP3.LUT R0, R0, 0xc0, RZ, 0xc0, !PT ;  /* 0x000000c000007812 */ /* 0x000fe200078ec0ff */
[----:B------:R-:W-:Y:S01]  /*65a0*/  IMAD.WIDE.U32 R8, R29, c[0x0][0x210], R8 ;  /* 0x000084001d087a25 */ /* 0x000fe200078e0008 */
[----:B------:R-:W-:-:S02]  /*65b0*/  LOP3.LUT R74, R17, R14, RZ, 0xfc, !PT ;  /* 0x0000000e114a7212 */ /* 0x000fc400078efcff */
[----:B------:R-:W-:Y:S01]  /*65c0*/  LOP3.LUT P1, RZ, R20, 0x2, RZ, 0xc0, !PT ;  /* 0x0000000214ff7812 */ /* 0x000fe2000782c0ff */
[----:B------:R-:W-:Y:S01]  /*65d0*/  IMAD.SHL.U32 R3, R13, 0x8, RZ ;  /* 0x000000080d037824 */ /* 0x000fe200078e00ff */
[----:B------:R-:W-:Y:S01]  /*65e0*/  ISETP.GE.AND P3, PT, R6, c[0x0][0x198], PT ;  /* 0x0000660006007a0c */ /* 0x000fe20003f66270 */
[----:B------:R-:W-:Y:S01]  /*65f0*/  IMAD.IADD R13, R12, 0x1, R11 ;  /* 0x000000010c0d7824 */ /* 0x000fe200078e020b */
[----:B------:R-:W-:Y:S01]  /*6600*/  MOV R12, R10 ;  /* 0x0000000a000c7202 */ /* 0x000fe20000000f00 */
[----:B------:R-:W-:Y:S01]  /*6610*/  IMAD.IADD R11, R16, 0x1, R9 ;  /* 0x00000001100b7824 */ /* 0x000fe200078e0209 */
[----:B------:R-:W-:Y:S01]  /*6620*/  LOP3.LUT R9, R0, 0x8, R3, 0xf8, !PT ;  /* 0x0000000800097812 */ /* 0x000fe200078ef803 */
[----:B------:R-:W-:Y:S01]  /*6630*/  IMAD.MOV.U32 R10, RZ, RZ, R8 ;  /* 0x000000ffff0a7224 */ /* 0x000fe200078e0008 */
[----:B------:R-:W-:Y:S01]  /*6640*/  SHF.R.U32.HI R3, RZ, 0x3, R0 ;  /* 0x00000003ff037819 */ /* 0x000fe20000011600 */
[----:B------:R-:W-:Y:S01]  /*6650*/  IMAD R16, R169, 0x80, R64 ;  /* 0x00000080a9107824 */ /* 0x000fe200078e0240 */
[----:B------:R1:W2:Y:S01]  /*6660*/  SHFL.IDX PT, R8, R19, RZ, 0x1c1f ;  /* 0x001c1fff13087589 */ /* 0x0002a200000e0000 */
[----:B------:R-:W-:Y:S01]  /*6670*/  IMAD.MOV.U32 R17, RZ, RZ, 0x10 ;  /* 0x00000010ff117424 */ /* 0x000fe200078e00ff */
[----:B------:R-:W-:-:S02]  /*6680*/  LOP3.LUT R3, R9, R3, RZ, 0x3c, !PT ;  /* 0x0000000309037212 */ /* 0x000fc400078e3cff */
[----:B------:R1:W4:Y:S01]  /*6690*/  SHFL.IDX PT, R9, R18, RZ, 0x1c1f ;  /* 0x001c1fff12097589 */ /* 0x00032200000e0000 */
[--C-:B---3--:R-:W-:Y:S01]  /*66a0*/  @P2 SHF.R.S32.HI R5, RZ, 0x1f, R25.reuse ;  /* 0x0000001fff052819 */ /* 0x108fe20000011419 */
[----:B------:R-:W-:Y:S02]  /*66b0*/  @!P2 IMAD.MOV.U32 R5, RZ, RZ, R24 ;  /* 0x000000ffff05a224 */ /* 0x000fe400078e0018 */
[----:B------:R-:W-:Y:S02]  /*66c0*/  @P2 IMAD.MOV.U32 R4, RZ, RZ, R25 ;  /* 0x000000ffff042224 */ /* 0x000fe400078e0019 */
[----:B------:R-:W-:Y:S01]  /*66d0*/  @!P2 IMAD.MOV.U32 R4, RZ, RZ, R48 ;  /* 0x000000ffff04a224 */ /* 0x000fe200078e0030 */
[----:B------:R-:W-:Y:S02]  /*66e0*/  SEL R5, R5, RZ, !P0 ;  /* 0x000000ff05057207 */ /* 0x000fe40004000000 */
[----:B------:R-:W-:Y:S02]  /*66f0*/  ISETP.GE.AND P2, PT, R15, c[0x0][0x198], PT ;  /* 0x000066000f007a0c */ /* 0x000fe40003f46270 */
[----:B------:R-:W-:Y:S01]  /*6700*/  SEL R0, R4, RZ, !P0 ;  /* 0x000000ff04007207 */ /* 0x000fe20004000000 */
[C---:B------:R-:W-:Y:S01]  /*6710*/  IMAD R14, R5.reuse, c[0x0][0x1f0], RZ ;  /* 0x00007c00050e7a24 */ /* 0x040fe200078e02ff */
[----:B------:R-:W-:Y:S01]  /*6720*/  ISETP.GE.AND P0, PT, R16, R54, PT ;  /* 0x000000361000720c */ /* 0x000fe20003f06270 */
[----:B------:R-:W-:-:S02]  /*6730*/  IMAD R5, R5, c[0x0][0x218], RZ ;  /* 0x0000860005057a24 */ /* 0x000fc400078e02ff */
[----:B------:R-:W-:-:S04]  /*6740*/  IMAD.WIDE.U32 R78, R0, c[0x0][0x218], R10 ;  /* 0x00008600004e7a25 */ /* 0x000fc800078e000a */
[C---:B------:R-:W-:Y:S02]  /*6750*/  IMAD R5, R0.reuse, c[0x0][0x21c], R5 ;  /* 0x0000870000057a24 */ /* 0x040fe400078e0205 */
[C---:B------:R-:W-:Y:S02]  /*6760*/  IMAD R14, R0.reuse, c[0x0][0x1f4], R14 ;  /* 0x00007d00000e7a24 */ /* 0x040fe400078e020e */
[----:B------:R-:W-:Y:S01]  /*6770*/  IMAD.WIDE.U32 R24, R0, c[0x0][0x1f0], R12 ;  /* 0x00007c0000187a25 */ /* 0x000fe200078e000c */
[----:B------:R-:W-:-:S03]  /*6780*/  SEL R0, R17, 0xfffffff0, !P1 ;  /* 0xfffffff011007807 */ /* 0x000fc60004800000 */
[----:B------:R-:W-:Y:S01]  /*6790*/  IMAD.IADD R81, R79, 0x1, R5 ;  /* 0x000000014f517824 */ /* 0x000fe200078e0205 */
[----:B------:R1:W-:Y:S01]  /*67a0*/  STL.64 [R1+0x50], R24 ;  /* 0x0000501801007387 */ /* 0x0003e20000100a00 */
[----:B------:R-:W-:Y:S02]  /*67b0*/  IMAD.IADD R27, R25, 0x1, R14 ;  /* 0x00000001191b7824 */ /* 0x000fe400078e020e */
[C---:B------:R-:W-:Y:S01]  /*67c0*/  IMAD.IADD R4, R3.reuse, 0x1, R23 ;  /* 0x0000000103047824 */ /* 0x040fe200078e0217 */
[----:B------:R1:W-:Y:S01]  /*67d0*/  STL.64 [R1+0x40], R78 ;  /* 0x0000404e01007387 */ /* 0x0003e20000100a00 */
[----:B------:R-:W-:-:S03]  /*67e0*/  IMAD.IADD R3, R3, 0x1, R21 ;  /* 0x0000000103037824 */ /* 0x000fc600078e0215 */
[----:B------:R1:W-:Y:S04]  /*67f0*/  STL [R1+0x4c], R81 ;  /* 0x00004c5101007387 */ /* 0x0003e80000100800 */
[----:B------:R1:W-:Y:S01]  /*6800*/  STL [R1+0x3c], R27 ;  /* 0x00003c1b01007387 */ /* 0x0003e20000100800 */
[----:B------:R-:W-:Y:S05]  /*6810*/  @P0 BRA `(.L_x_87) ;  /* 0x0000010000000947 */ /* 0x000fea0003800000 */
[----:B--2-4-:R-:W-:Y:S02]  /*6820*/  IADD3 R5, R6, 0x40, RZ ;  /* 0x0000004006057810 */ /* 0x014fe40007ffe0ff */
[----:B------:R-:W-:Y:S02]  /*6830*/  SHF.R.S32.HI R13, RZ, 0x1f, R15 ;  /* 0x0000001fff0d7819 */ /* 0x000fe4000001140f */
[----:B------:R-:W-:Y:S02]  /*6840*/  SHF.R.S32.HI R12, RZ, 0x1f, R5 ;  /* 0x0000001fff0c7819 */ /* 0x000fe40000011405 */
[----:B------:R-:W-:-:S02]  /*6850*/  LEA.HI R13, R13, R15, RZ, 0x3 ;  /* 0x0000000f0d0d7211 */ /* 0x000fc400078f18ff */
[----:B------:R-:W-:Y:S02]  /*6860*/  LEA.HI R5, R12, R5, RZ, 0x3 ;  /* 0x000000050c057211 */ /* 0x000fe400078f18ff */
[C---:B------:R-:W-:Y:S02]  /*6870*/  LEA R10, P0, R6.reuse, R8, 0x1 ;  /* 0x00000008060a7211 */ /* 0x040fe400078008ff */
[----:B------:R-:W-:Y:S02]  /*6880*/  LOP3.LUT R12, R13, 0xfffffff8, RZ, 0xc0, !PT ;  /* 0xfffffff80d0c7812 */ /* 0x000fe400078ec0ff */
[----:B------:R-:W-:Y:S01]  /*6890*/  LOP3.LUT R14, R5, 0xfffffff8, RZ, 0xc0, !PT ;  /* 0xfffffff8050e7812 */ /* 0x000fe200078ec0ff */
[----:B------:R-:W-:Y:S01]  /*68a0*/  IMAD.SHL.U32 R5, R233, 0x2, RZ ;  /* 0x00000002e9057824 */ /* 0x000fe200078e00ff */
[----:B------:R-:W-:Y:S01]  /*68b0*/  LEA.HI.X R11, R6, R9, R7, 0x1, P0 ;  /* 0x00000009060b7211 */ /* 0x000fe200000f0c07 */
[----:B------:R-:W-:-:S04]  /*68c0*/  IMAD.WIDE R12, R12, 0x2, R8 ;  /* 0x000000020c0c7825 */ /* 0x000fc800078e0208 */
[----:B------:R-:W-:Y:S01]  /*68d0*/  IMAD.WIDE R8, R14, 0x2, R8 ;  /* 0x000000020e087825 */ /* 0x000fe200078e0208 */
[----:B------:R-:W-:Y:S01]  /*68e0*/  @!PT LDS RZ, [RZ] ;  /* 0x00000000fffff984 */ /* 0x000fe20000000800 */
[----:B------:R2:W-:Y:S04]  /*68f0*/  LDGSTS.E.BYPASS.LTC128B.128 [R5+0x6100], [R10.64], !P3 ;  /* 0x061000000a057fae */ /* 0x0005e8000d901d46 */
[----:B------:R2:W-:Y:S04]  /*6900*/  LDGSTS.E.BYPASS.LTC128B.128 [R5+0x8100], [R12.64], !P2 ;  /* 0x081000000c057fae */ /* 0x0005e8000d101d46 */
[----:B------:R2:W-:Y:S02]  /*6910*/  LDGSTS.E.BYPASS.LTC128B.128 [R5+0xa100], [R8.64], !P4 ;  /* 0x0a10000008057fae */ /* 0x0005e4000e101d46 */
.L_x_87:
[----:B--2-4-:R-:W-:Y:S05]  /*6920*/  BSYNC B0 ;  /* 0x0000000000007941 */ /* 0x014fea0003800000 */
.L_x_86:
[----:B------:R-:W-:Y:S01]  /*6930*/  IADD3 R5, R16, 0x20, RZ ;  /* 0x0000002010057810 */ /* 0x000fe20007ffe0ff */
[----:B------:R2:W3:Y:S01]  /*6940*/  SHFL.IDX PT, R9, R18, 0x1, 0x1c1f ;  /* 0x003c1f0012097f89 */ /* 0x0004e200000e0000 */
        /* <DEDUP_REMOVED lines=20> */
.L_x_89:
[----:B------:R-:W-:Y:S05]  /*6a90*/  BSYNC B0 ;  /* 0x0000000000007941 */ /* 0x000fea0003800000 */
.L_x_88:
        /* <DEDUP_REMOVED lines=22> */
.L_x_91:
[----:B------:R-:W-:Y:S05]  /*6c00*/  BSYNC B0 ;  /* 0x0000000000007941 */ /* 0x000fea0003800000 */
.L_x_90:
[----:B-1--4-:R-:W1:Y:S01]  /*6c10*/  SHFL.IDX PT, R8, R19, 0x3, 0x1c1f ;  /* 0x007c1f0013087f89 */ /* 0x012e6200000e0000 */
[----:B------:R-:W-:Y:S01]  /*6c20*/  IADD3 R5, R16, 0x60, RZ ;  /* 0x0000006010057810 */ /* 0x000fe20007ffe0ff */
[----:B------:R-:W-:Y:S01]  /*6c30*/  IMAD.MOV.U32 R13, RZ, RZ, c[0x0][0x1e0] ;  /* 0x00007800ff0d7624 */ /* 0x000fe200078e00ff */
[----:B------:R-:W-:Y:S01]  /*6c40*/  LEA.HI.SX32 R65, R250, 0xffffffff, 0x1a ;  /* 0xfffffffffa417811 */ /* 0x000fe200078fd2ff */
[----:B------:R-:W4:Y:S01]  /*6c50*/  SHFL.IDX PT, R9, R18, 0x3, 0x1c1f ;  /* 0x007c1f0012097f89 */ /* 0x000f2200000e0000 */
[----:B------:R-:W-:Y:S01]  /*6c60*/  ISETP.GE.AND P0, PT, R5, R54, PT ;  /* 0x000000360500720c */ /* 0x000fe20003f06270 */
[----:B------:R-:W-:Y:S01]  /*6c70*/  IMAD.MOV.U32 R14, RZ, RZ, 0x6 ;  /* 0x00000006ff0e7424 */ /* 0x000fe200078e00ff */
[----:B------:R-:W-:Y:S01]  /*6c80*/  SHF.R.S32.HI R75, RZ, 0x1f, R65 ;  /* 0x0000001fff4b7819 */ /* 0x000fe20000011441 */
[----:B------:R-:W-:-:S02]  /*6c90*/  IMAD.MOV.U32 R170, RZ, RZ, R26 ;  /* 0x000000ffffaa7224 */ /* 0x000fc400078e001a */
[----:B------:R-:W-:Y:S01]  /*6ca0*/  IMAD.MOV.U32 R171, RZ, RZ, R27 ;  /* 0x000000ffffab7224 */ /* 0x000fe200078e001b */
[C---:B------:R-:W-:Y:S01]  /*6cb0*/  SHF.L.U64.HI R155, R13.reuse, R14, c[0x0][0x1e4] ;  /* 0x000079000d9b7619 */ /* 0x040fe2000001020e */
[C---:B------:R-:W-:Y:S02]  /*6cc0*/  IMAD.SHL.U32 R156, R13.reuse, 0x40, RZ ;  /* 0x000000400d9c7824 */ /* 0x040fe400078e00ff */
[----:B------:R-:W-:Y:S02]  /*6cd0*/  IMAD.MOV.U32 R170, RZ, RZ, R24 ;  /* 0x000000ffffaa7224 */ /* 0x000fe400078e0018 */
[----:B------:R-:W-:Y:S02]  /*6ce0*/  IMAD.SHL.U32 R157, R13, 0x20, RZ ;  /* 0x000000200d9d7824 */ /* 0x000fe400078e00ff */
[----:B------:R-:W-:Y:S01]  /*6cf0*/  @!P0 IMAD.SHL.U32 R12, R233, 0x2, RZ ;  /* 0x00000002e90c8824 */ /* 0x000fe200078e00ff */
[----:B------:R2:W-:Y:S01]  /*6d00*/  STL.64 [R1+0x38], R170 ;  /* 0x000038aa01007387 */ /* 0x0005e20000100a00 */
[----:B-1----:R-:W-:-:S04]  /*6d10*/  @!P0 LEA R10, P1, R6, R8, 0x1 ;  /* 0x00000008060a8211 */ /* 0x002fc800078208ff */
[C---:B----4-:R-:W-:Y:S02]  /*6d20*/  @!P0 LEA.HI.X R11, R6.reuse, R9, R7, 0x1, P1 ;  /* 0x00000009060b8211 */ /* 0x050fe400008f0c07 */
[----:B------:R-:W-:Y:S02]  /*6d30*/  @!P0 IADD3 R6, R6, 0x40, RZ ;  /* 0x0000004006068810 */ /* 0x000fe40007ffe0ff */
[----:B------:R-:W-:Y:S01]  /*6d40*/  @!P0 SHF.R.S32.HI R7, RZ, 0x1f, R15 ;  /* 0x0000001fff078819 */ /* 0x000fe2000001140f */
[----:B------:R-:W-:Y:S01]  /*6d50*/  @!PT LDS RZ, [RZ] ;  /* 0x00000000fffff984 */ /* 0x000fe20000000800 */
[----:B------:R1:W-:Y:S01]  /*6d60*/  @!P0 LDGSTS.E.BYPASS.LTC128B.128 [R12+0x7900], [R10.64], !P3 ;  /* 0x079000000a0c8fae */ /* 0x0003e2000d901d46 */
[----:B------:R-:W-:Y:S02]  /*6d70*/  @!P0 SHF.R.S32.HI R5, RZ, 0x1f, R6 ;  /* 0x0000001fff058819 */ /* 0x000fe40000011406 */
[----:B------:R-:W-:Y:S02]  /*6d80*/  @!P0 LEA.HI R7, R7, R15, RZ, 0x3 ;  /* 0x0000000f07078211 */ /* 0x000fe400078f18ff */
[----:B------:R-:W-:-:S02]  /*6d90*/  @!P0 LEA.HI R6, R5, R6, RZ, 0x3 ;  /* 0x0000000605068211 */ /* 0x000fc400078f18ff */
[----:B------:R-:W-:Y:S02]  /*6da0*/  @!P0 LOP3.LUT R5, R7, 0xfffffff8, RZ, 0xc0, !PT ;  /* 0xfffffff807058812 */ /* 0x000fe400078ec0ff */
[----:B------:R-:W-:Y:S01]  /*6db0*/  ISETP.NE.AND P3, PT, R164, RZ, PT ;  /* 0x000000ffa400720c */ /* 0x000fe20003f65270 */
[----:B-1----:R-:W-:Y:S01]  /*6dc0*/  IMAD.IADD R11, R165, 0x1, -R64 ;  /* 0x00000001a50b7824 */ /* 0x002fe200078e0a40 */
[----:B------:R-:W-:Y:S01]  /*6dd0*/  @!P0 LOP3.LUT R10, R6, 0xfffffff8, RZ, 0xc0, !PT ;  /* 0xfffffff8060a8812 */ /* 0x000fe200078ec0ff */
[----:B------:R-:W-:-:S04]  /*6de0*/  @!P0 IMAD.WIDE R6, R5, 0x2, R8 ;  /* 0x0000000205068825 */ /* 0x000fc800078e0208 */
[----:B------:R-:W-:Y:S01]  /*6df0*/  IMAD R5, R65, -0x40, R11 ;  /* 0xffffffc041057824 */ /* 0x000fe200078e020b */
[----:B------:R1:W-:Y:S01]  /*6e00*/  @!P0 LDGSTS.E.BYPASS.LTC128B.128 [R12+0x9900], [R6.64], !P2 ;  /* 0x09900000060c8fae */ /* 0x0003e2000d101d46 */
[----:B------:R-:W-:-:S03]  /*6e10*/  @!P0 IMAD.WIDE R8, R10, 0x2, R8 ;  /* 0x000000020a088825 */ /* 0x000fc600078e0208 */
[C---:B------:R-:W-:Y:S02]  /*6e20*/  ISETP.GE.AND P1, PT, R5.reuse, 0x1, PT ;  /* 0x000000010500780c */ /* 0x040fe40003f26270 */
[----:B------:R4:W-:Y:S01]  /*6e30*/  @!P0 LDGSTS.E.BYPASS.LTC128B.128 [R12+0xb900], [R8.64], !P4 ;  /* 0x0b900000080c8fae */ /* 0x0009e2000e101d46 */
[----:B------:R-:W-:Y:S02]  /*6e40*/  ISETP.GE.AND P0, PT, R5, 0x21, PT ;  /* 0x000000210500780c */ /* 0x000fe40003f06270 */
[----:B------:R-:W-:Y:S01]  /*6e50*/  ISETP.NE.AND P4, PT, R159, RZ, PT ;  /* 0x000000ff9f00720c */ /* 0x000fe20003f85270 */
[----:B------:R-:W0:Y:S07]  /*6e60*/  LDGDEPBAR ;  /* 0x00000000000079af */ /* 0x000e2e0000000000 */
[----:B------:R-:W-:-:S02]  /*6e70*/  @P1 IMAD.SHL.U32 R10, R233, 0x2, RZ ;  /* 0x00000002e90a1824 */ /* 0x000fc400078e00ff */
        /* <DEDUP_REMOVED lines=12> */
[----:B------:R-:W-:Y:S01]  /*6f40*/  @P0 LEA.HI.X R7, R7, c[0x0][0x1cc], R5, 0x1, P2 ;  /* 0x0000730007070a11 */ /* 0x000fe200010f0c05 */
[----:B------:R-:W-:Y:S01]  /*6f50*/  @P0 IMAD.SHL.U32 R5, R233, 0x2, RZ ;  /* 0x00000002e9050824 */ /* 0x000fe200078e00ff */
[----:B------:R-:W-:Y:S01]  /*6f60*/  @!PT LDS RZ, [RZ] ;  /* 0x00000000fffff984 */ /* 0x000fe20000000800 */
[----:B------:R-:W-:Y:S01]  /*6f70*/  @!PT LDS RZ, [RZ] ;  /* 0x00000000fffff984 */ /* 0x000fe20000000800 */
[----:B------:R-:W-:Y:S01]  /*6f80*/  @!PT LDS RZ, [RZ] ;  /* 0x00000000fffff984 */ /* 0x000fe20000000800 */
[----:B------:R2:W-:Y:S04]  /*6f90*/  @P1 LDGSTS.E.BYPASS.LTC128B.128 [R10+0x3100], [R8.64], !P4 ;  /* 0x03100000080a1fae */ /* 0x0005e8000e101d46 */
[----:B------:R2:W-:Y:S04]  /*6fa0*/  @P1 LDGSTS.E.BYPASS.LTC128B.128 [R10+0x4100], [R8.64+0x40], !P6 ;  /* 0x04100040080a1fae */ /* 0x0005e8000f101d46 */
[----:B------:R2:W-:Y:S04]  /*6fb0*/  @P1 LDGSTS.E.BYPASS.LTC128B.128 [R10+0x5100], [R8.64+0x80], !P3 ;  /* 0x05100080080a1fae */ /* 0x0005e8000d901d46 */
[----:B------:R1:W-:Y:S04]  /*6fc0*/  @P0 LDGSTS.E.BYPASS.LTC128B.128 [R5+0x3900], [R6.64], !P4 ;  /* 0x0390000006050fae */ /* 0x0003e8000e101d46 */
[----:B------:R1:W-:Y:S04]  /*6fd0*/  @P0 LDGSTS.E.BYPASS.LTC128B.128 [R5+0x4900], [R6.64+0x40], !P6 ;  /* 0x0490004006050fae */ /* 0x0003e8000f101d46 */
[----:B------:R1:W-:Y:S01]  /*6fe0*/  @P0 LDGSTS.E.BYPASS.LTC128B.128 [R5+0x5900], [R6.64+0x80], !P3 ;  /* 0x0590008006050fae */ /* 0x0003e2000d901d46 */
[----:B------:R-:W-:-:S03]  /*6ff0*/  ISETP.LT.AND P0, PT, RZ, c[0x0][0x27c], PT ;  /* 0x00009f00ff007a0c */ /* 0x000fc60003f01270 */
[----:B------:R-:W0:Y:S01]  /*7000*/  LDGDEPBAR ;  /* 0x00000000000079af */ /* 0x000e220000000000 */
[----:B-1----:R-:W-:-:S04]  /*7010*/  IMAD.MOV.U32 R5, RZ, RZ, c[0x0][0x208] ;  /* 0x00008200ff057624 */ /* 0x002fc800078e00ff */
[C---:B------:R-:W-:Y:S01]  /*7020*/  IMAD.SHL.U32 R77, R5.reuse, 0x40, RZ ;  /* 0x00000040054d7824 */ /* 0x040fe200078e00ff */
[----:B------:R-:W-:-:S04]  /*7030*/  SHF.L.U64.HI R76, R5, R14, c[0x0][0x20c] ;  /* 0x00008300054c7619 */ /* 0x000fc8000001020e */
[----:B------:R-:W-:Y:S05]  /*7040*/  @P0 BRA `(.L_x_92) ;  /* 0x0000002000000947 */ /* 0x000fea0003800000 */
[----:B--2---:R-:W-:-:S04]  /*7050*/  DEPBAR.LE SB0, 0x1 ;  /* 0x000080400000791a */ /* 0x004fc80000000000 */
[----:B------:R-:W-:Y:S05]  /*7060*/  BRA `(.L_x_93) ;  /* 0x00005d5000007947 */ /* 0x000fea0003800000 */
.L_x_92:
[----:B--2--5:R-:W-:Y:S01]  /*7070*/  SHF.R.S32.HI R5, RZ, 0x1f, R149 ;  /* 0x0000001fff057819 */ /* 0x024fe20000011495 */
[----:B------:R-:W-:Y:S01]  /*7080*/  ULDC.U8 UR4, c[0x0][0x298] ;  /* 0x0000a60000047ab9 */ /* 0x000fe20000000000 */
[----:B------:R-:W-:Y:S01]  /*7090*/  LEA.HI R12, R167, R167, RZ, 0x1 ;  /* 0x000000a7a70c7211 */ /* 0x000fe200078f08ff */
[----:B------:R-:W-:Y:S01]  /*70a0*/  IMAD.WIDE.U32 R8, R149, c[0x0][0x280], RZ ;  /* 0x0000a00095087a25 */ /* 0x000fe200078e00ff */
[----:B------:R-:W-:Y:S01]  /*70b0*/  ISETP.NE.AND P2, PT, RZ, UR4, PT ;  /* 0x00000004ff007c0c */ /* 0x000fe2000bf45270 */
[----:B------:R-:W-:Y:S01]  /*70c0*/  BSSY B2, `(.L_x_93) ;  /* 0x00005cf000027945 */ /* 0x000fe20003800000 */
[----:B------:R-:W-:Y:S01]  /*70d0*/  SHF.R.S32.HI R60, RZ, 0x1, R12 ;  /* 0x00000001ff3c7819 */ /* 0x000fe2000001140c */
[C---:B------:R-:W-:Y:S01]  /*70e0*/  IMAD R6, R5.reuse, c[0x0][0x280], RZ ;  /* 0x0000a00005067a24 */ /* 0x040fe200078e02ff */
[----:B------:R-:W-:Y:S01]  /*70f0*/  LEA R34, P1, R8, c[0x0][0x270], 0x1 ;  /* 0x00009c0008227a11 */ /* 0x000fe200078208ff */
[----:B------:R-:W-:Y:S02]  /*7100*/  IMAD R5, R5, c[0x0][0x290], RZ ;  /* 0x0000a40005057a24 */ /* 0x000fe400078e02ff */
[----:B------:R-:W-:-:S02]  /*7110*/  IMAD R11, R149, c[0x0][0x284], R6 ;  /* 0x0000a100950b7a24 */ /* 0x000fc400078e0206 */
[C---:B------:R-:W-:Y:S01]  /*7120*/  IMAD R10, R149.reuse, c[0x0][0x294], R5 ;  /* 0x0000a500950a7a24 */ /* 0x040fe200078e0205 */
[----:B------:R-:W-:Y:S01]  /*7130*/  LOP3.LUT R5, R12, 0xfffffffe, RZ, 0xc0, !PT ;  /* 0xfffffffe0c057812 */ /* 0x000fe200078ec0ff */
[----:B------:R-:W-:-:S03]  /*7140*/  IMAD.WIDE.U32 R6, R149, c[0x0][0x290], RZ ;  /* 0x0000a40095067a25 */ /* 0x000fc600078e00ff */
[----:B------:R-:W-:Y:S01]  /*7150*/  IADD3 R61, -R5, R167, RZ ;  /* 0x000000a7053d7210 */ /* 0x000fe20007ffe1ff */
[----:B------:R-:W-:Y:S01]  /*7160*/  IMAD.IADD R11, R11, 0x1, R9 ;  /* 0x000000010b0b7824 */ /* 0x000fe200078e0209 */
[----:B------:R-:W-:Y:S01]  /*7170*/  LEA R32, P0, R6, c[0x0][0x288], 0x1 ;  /* 0x0000a20006207a11 */ /* 0x000fe200078008ff */
[----:B------:R-:W-:Y:S01]  /*7180*/  IMAD.IADD R10, R10, 0x1, R7 ;  /* 0x000000010a0a7824 */ /* 0x000fe200078e0207 */
[----:B------:R-:W-:Y:S01]  /*7190*/  SHF.L.U32 R62, R61, 0x3, RZ ;  /* 0x000000033d3e7819 */ /* 0x000fe200000006ff */
[----:B------:R-:W-:Y:S01]  /*71a0*/  IMAD R5, R169, 0x80, R60 ;  /* 0x00000080a9057824 */ /* 0x000fe200078e023c */
[----:B------:R-:W-:Y:S02]  /*71b0*/  LEA.HI.X R35, R8, c[0x0][0x274], R11, 0x1, P1 ;  /* 0x00009d0008237a11 */ /* 0x000fe400008f0c0b */
[----:B------:R-:W-:Y:S01]  /*71c0*/  LEA.HI.X R33, R6, c[0x0][0x28c], R10, 0x1, P0 ;  /* 0x0000a30006217a11 */ /* 0x000fe200000f0c0a */
[----:B------:R-:W-:Y:S05]  /*71d0*/  @!P2 BRA `(.L_x_94) ;  /* 0x00002ac00000a947 */ /* 0x000fea0003800000 */
[----:B------:R-:W-:Y:S01]  /*71e0*/  ISETP.GE.AND P0, PT, R5, R54, PT ;  /* 0x000000360500720c */ /* 0x000fe20003f06270 */
[----:B------:R-:W-:Y:S01]  /*71f0*/  BSSY B0, `(.L_x_95) ;  /* 0x000004d000007945 */ /* 0x000fe20003800000 */
[----:B------:R-:W-:Y:S01]  /*7200*/  SHF.L.U32 R40, R61, 0x2, RZ ;  /* 0x000000023d287819 */ /* 0x000fe200000006ff */
[----:B------:R-:W-:Y:S01]  /*7210*/  CS2R R28, SRZ ;  /* 0x00000000001c7805 */ /* 0x000fe2000001ff00 */
[----:B------:R-:W-:Y:S01]  /*7220*/  CS2R R26, SRZ ;  /* 0x00000000001a7805 */ /* 0x000fe2000001ff00 */
[----:B------:R-:W-:Y:S01]  /*7230*/  CS2R R24, SRZ ;  /* 0x0000000000187805 */ /* 0x000fe2000001ff00 */
[----:B------:R-:W-:Y:S01]  /*7240*/  CS2R R22, SRZ ;  /* 0x0000000000167805 */ /* 0x000fe2000001ff00 */
[----:B------:R-:W-:Y:S01]  /*7250*/  CS2R R20, SRZ ;  /* 0x0000000000147805 */ /* 0x000fe2000001ff00 */
[----:B---3--:R-:W-:Y:S01]  /*7260*/  CS2R R18, SRZ ;  /* 0x0000000000127805 */ /* 0x008fe2000001ff00 */
[----:B------:R-:W-:Y:S01]  /*7270*/  CS2R R16, SRZ ;  /* 0x0000000000107805 */ /* 0x000fe2000001ff00 */
[----:B------:R-:W-:Y:S01]  /*7280*/  CS2R R14, SRZ ;  /* 0x00000000000e7805 */ /* 0x000fe2000001ff00 */
[----:B------:R-:W-:Y:S01]  /*7290*/  CS2R R12, SRZ ;  /* 0x00000000000c7805 */ /* 0x000fe2000001ff00 */
[----:B------:R-:W-:Y:S01]  /*72a0*/  CS2R R10, SRZ ;  /* 0x00000000000a7805 */ /* 0x000fe2000001ff00 */
[----:B------:R-:W-:Y:S01]  /*72b0*/  CS2R R8, SRZ ;  /* 0x0000000000087805 */ /* 0x000fe2000001ff00 */
[----:B------:R-:W-:Y:S01]  /*72c0*/  CS2R R6, SRZ ;  /* 0x0000000000067805 */ /* 0x000fe2000001ff00 */
[----:B------:R-:W-:Y:S05]  /*72d0*/  @P0 BRA `(.L_x_96) ;  /* 0x000003e000000947 */ /* 0x000fea0003800000 */
[C---:B------:R-:W-:Y:S01]  /*72e0*/  IADD3 R24, R40.reuse, 0x10, RZ ;  /* 0x0000001028187810 */ /* 0x040fe20007ffe0ff */
[----:B------:R-:W-:Y:S01]  /*72f0*/  CS2R R18, SRZ ;  /* 0x0000000000127805 */ /* 0x000fe2000001ff00 */
[----:B------:R-:W-:-:S02]  /*7300*/  IADD3 R9, R40, 0x8, RZ ;  /* 0x0000000828097810 */ /* 0x000fc40007ffe0ff */
[----:B------:R-:W-:Y:S02]  /*7310*/  ISETP.GE.AND P0, PT, R24, c[0x0][0x27c], PT ;  /* 0x00009f0018007a0c */ /* 0x000fe40003f06270 */
[----:B------:R-:W-:Y:S02]  /*7320*/  ISETP.GE.AND P1, PT, R9, c[0x0][0x27c], PT ;  /* 0x00009f0009007a0c */ /* 0x000fe40003f26270 */
[----:B------:R-:W-:-:S09]  /*7330*/  ISETP.GE.AND P2, PT, R40, c[0x0][0x27c], PT ;  /* 0x00009f0028007a0c */ /* 0x000fd20003f46270 */
[----:B------:R-:W-:Y:S02]  /*7340*/  @!P0 SHF.R.S32.HI R5, RZ, 0x1f, R24 ;  /* 0x0000001fff058819 */ /* 0x000fe40000011418 */
[----:B------:R-:W-:Y:S02]  /*7350*/  @!P1 SHF.R.S32.HI R8, RZ, 0x1f, R9 ;  /* 0x0000001fff089819 */ /* 0x000fe40000011409 */
[----:B------:R-:W-:Y:S01]  /*7360*/  @!P0 LEA.HI R24, R5, R24, RZ, 0x2 ;  /* 0x0000001805188211 */ /* 0x000fe200078f10ff */
[--C-:B------:R-:W-:Y:S01]  /*7370*/  @!P2 IMAD.WIDE R6, R40, 0x2, R34.reuse ;  /* 0x000000022806a825 */ /* 0x100fe200078e0222 */
[----:B------:R-:W-:Y:S02]  /*7380*/  @!P1 LEA.HI R8, R8, R9, RZ, 0x2 ;  /* 0x0000000908089211 */ /* 0x000fe400078f10ff */
[----:B------:R-:W-:Y:S02]  /*7390*/  @!P0 LOP3.LUT R24, R24, 0xfffffffc, RZ, 0xc0, !PT ;  /* 0xfffffffc18188812 */ /* 0x000fe400078ec0ff */
[----:B------:R-:W-:Y:S01]  /*73a0*/  @!P1 LOP3.LUT R5, R8, 0xfffffffc, RZ, 0xc0, !PT ;  /* 0xfffffffc08059812 */ /* 0x000fe200078ec0ff */
[----:B------:R-:W-:Y:S01]  /*73b0*/  CS2R R22, SRZ ;  /* 0x0000000000167805 */ /* 0x000fe2000001ff00 */
[----:B------:R1:W5:Y:S01]  /*73c0*/  @!P2 LD.E.64 R18, [R6.64] ;  /* 0x000000060612a980 */ /* 0x000362000c101b00 */
[----:B------:R-:W-:Y:S01]  /*73d0*/  CS2R R8, SRZ ;  /* 0x0000000000087805 */ /* 0x000fe2000001ff00 */
[----:B------:R-:W-:Y:S01]  /*73e0*/  @!P0 IMAD.WIDE R14, R24, 0x2, R34 ;  /* 0x00000002180e8825 */ /* 0x000fe200078e0222 */
[----:B------:R-:W-:-:S03]  /*73f0*/  CS2R R20, SRZ ;  /* 0x0000000000147805 */ /* 0x000fc6000001ff00 */
[C-C-:B------:R-:W-:Y:S01]  /*7400*/  @!P1 IMAD.WIDE R10, R5.reuse, 0x2, R32.reuse ;  /* 0x00000002050a9825 */ /* 0x140fe200078e0220 */
[----:B------:R2:W5:Y:S03]  /*7410*/  @!P0 LD.E.64 R22, [R14.64] ;  /* 0x000000060e168980 */ /* 0x000566000c101b00 */
[----:B------:R-:W-:Y:S01]  /*7420*/  @!P2 IMAD.WIDE R12, R40, 0x2, R32 ;  /* 0x00000002280ca825 */ /* 0x000fe200078e0220 */
[----:B------:R3:W5:Y:S03]  /*7430*/  @!P1 LD.E.64 R8, [R10.64] ;  /* 0x000000060a089980 */ /* 0x000766000c101b00 */
[----:B------:R-:W-:-:S05]  /*7440*/  @!P1 IMAD.WIDE R16, R5, 0x2, R34 ;  /* 0x0000000205109825 */ /* 0x000fca00078e0222 */
[----:B------:R4:W5:Y:S01]  /*7450*/  @!P1 LD.E.64 R20, [R16.64] ;  /* 0x0000000610149980 */ /* 0x000962000c101b00 */
[----:B-1----:R-:W-:-:S06]  /*7460*/  CS2R R6, SRZ ;  /* 0x0000000000067805 */ /* 0x002fcc000001ff00 */
[----:B------:R1:W5:Y:S01]  /*7470*/  @!P2 LD.E.64 R6, [R12.64] ;  /* 0x000000060c06a980 */ /* 0x000362000c101b00 */
[C---:B--2---:R-:W-:Y:S02]  /*7480*/  IADD3 R14, R40.reuse, 0x18, RZ ;  /* 0x00000018280e7810 */ /* 0x044fe40007ffe0ff */
[----:B------:R-:W-:Y:S01]  /*7490*/  IADD3 R15, R40, 0x20, RZ ;  /* 0x00000020280f7810 */ /* 0x000fe20007ffe0ff */
[----:B---3--:R-:W-:Y:S01]  /*74a0*/  CS2R R10, SRZ ;  /* 0x00000000000a7805 */ /* 0x008fe2000001ff00 */
[----:B------:R-:W-:Y:S02]  /*74b0*/  ISETP.GE.AND P2, PT, R14, c[0x0][0x27c], PT ;  /* 0x00009f000e007a0c */ /* 0x000fe40003f46270 */
[----:B------:R-:W-:Y:S02]  /*74c0*/  ISETP.GE.AND P1, PT, R15, c[0x0][0x27c], PT ;  /* 0x00009f000f007a0c */ /* 0x000fe40003f26270 */
[----:B----4-:R-:W-:Y:S01]  /*74d0*/  IADD3 R16, R40, 0x28, RZ ;  /* 0x0000002828107810 */ /* 0x010fe20007ffe0ff */
[----:B-1----:R-:W-:-:S05]  /*74e0*/  @!P0 IMAD.WIDE R12, R24, 0x2, R32 ;  /* 0x00000002180c8825 */ /* 0x002fca00078e0220 */
[----:B------:R1:W5:Y:S01]  /*74f0*/  @!P0 LD.E.64 R10, [R12.64] ;  /* 0x000000060c0a8980 */ /* 0x000362000c101b00 */
[----:B------:R-:W-:Y:S01]  /*7500*/  ISETP.GE.AND P0, PT, R16, c[0x0][0x27c], PT ;  /* 0x00009f0010007a0c */ /* 0x000fe20003f06270 */
[----:B------:R-:W-:-:S12]  /*7510*/  CS2R R24, SRZ ;  /* 0x0000000000187805 */ /* 0x000fd8000001ff00 */
[----:B------:R-:W-:Y:S02]  /*7520*/  @!P0 SHF.R.S32.HI R5, RZ, 0x1f, R16 ;  /* 0x0000001fff058819 */ /* 0x000fe40000011410 */
[----:B-1----:R-:W-:Y:S02]  /*7530*/  @!P2 SHF.R.S32.HI R13, RZ, 0x1f, R14 ;  /* 0x0000001fff0da819 */ /* 0x002fe4000001140e */
[----:B------:R-:W-:Y:S02]  /*7540*/  @!P1 SHF.R.S32.HI R12, RZ, 0x1f, R15 ;  /* 0x0000001fff0c9819 */ /* 0x000fe4000001140f */
[----:B------:R-:W-:Y:S02]  /*7550*/  @!P2 LEA.HI R13, R13, R14, RZ, 0x2 ;  /* 0x0000000e0d0da211 */ /* 0x000fe400078f10ff */
[----:B------:R-:W-:Y:S02]  /*7560*/  @!P1 LEA.HI R12, R12, R15, RZ, 0x2 ;  /* 0x0000000f0c0c9211 */ /* 0x000fe400078f10ff */
[----:B------:R-:W-:-:S02]  /*7570*/  @!P0 LEA.HI R5, R5, R16, RZ, 0x2 ;  /* 0x0000001005058211 */ /* 0x000fc400078f10ff */
[----:B------:R-:W-:Y:S02]  /*7580*/  @!P2 LOP3.LUT R15, R13, 0xfffffffc, RZ, 0xc0, !PT ;  /* 0xfffffffc0d0fa812 */ /* 0x000fe400078ec0ff */
[----:B------:R-:W-:Y:S02]  /*7590*/  @!P1 LOP3.LUT R14, R12, 0xfffffffc, RZ, 0xc0, !PT ;  /* 0xfffffffc0c0e9812 */ /* 0x000fe400078ec0ff */
[----:B------:R-:W-:Y:S01]  /*75a0*/  @!P0 LOP3.LUT R5, R5, 0xfffffffc, RZ, 0xc0, !PT ;  /* 0xfffffffc05058812 */ /* 0x000fe200078ec0ff */
[--C-:B------:R-:W-:Y:S01]  /*75b0*/  @!P2 IMAD.WIDE R12, R15, 0x2, R34.reuse ;  /* 0x000000020f0ca825 */ /* 0x100fe200078e0222 */
[----:B------:R-:W-:Y:S01]  /*75c0*/  CS2R R26, SRZ ;  /* 0x00000000001a7805 */ /* 0x000fe2000001ff00 */
[----:B------:R-:W-:Y:S02]  /*75d0*/  CS2R R28, SRZ ;  /* 0x00000000001c7805 */ /* 0x000fe4000001ff00 */
[----:B------:R-:W-:Y:S01]  /*75e0*/  @!P1 IMAD.WIDE R38, R14, 0x2, R34 ;  /* 0x000000020e269825 */ /* 0x000fe200078e0222 */
[----:B------:R1:W5:Y:S01]  /*75f0*/  @!P2 LD.E.64 R24, [R12.64] ;  /* 0x000000060c18a980 */ /* 0x000362000c101b00 */
[----:B------:R-:W-:-:S02]  /*7600*/  CS2R R16, SRZ ;  /* 0x0000000000107805 */ /* 0x000fc4000001ff00 */
[----:B------:R-:W-:Y:S01]  /*7610*/  @!P0 IMAD.WIDE R36, R5, 0x2, R34 ;  /* 0x0000000205248825 */ /* 0x000fe200078e0222 */
[----:B------:R2:W5:Y:S03]  /*7620*/  @!P1 LD.E.64 R26, [R38.64] ;  /* 0x00000006261a9980 */ /* 0x000566000c101b00 */
[--C-:B------:R-:W-:Y:S01]  /*7630*/  @!P2 IMAD.WIDE R34, R15, 0x2, R32.reuse ;  /* 0x000000020f22a825 */ /* 0x100fe200078e0220 */
[----:B------:R2:W5:Y:S03]  /*7640*/  @!P0 LD.E.64 R28, [R36.64] ;  /* 0x00000006241c8980 */ /* 0x000566000c101b00 */
[----:B------:R-:W-:Y:S02]  /*7650*/  @!P1 IMAD.WIDE R30, R14, 0x2, R32 ;  /* 0x000000020e1e9825 */ /* 0x000fe400078e0220 */
[----:B------:R-:W-:-:S02]  /*7660*/  CS2R R14, SRZ ;  /* 0x00000000000e7805 */ /* 0x000fc4000001ff00 */
[----:B------:R-:W-:-:S04]  /*7670*/  @!P0 IMAD.WIDE R32, R5, 0x2, R32 ;  /* 0x0000000205208825 */ /* 0x000fc800078e0220 */
[----:B------:R2:W5:Y:S04]  /*7680*/  @!P1 LD.E.64 R14, [R30.64] ;  /* 0x000000061e0e9980 */ /* 0x000568000c101b00 */
[----:B------:R2:W5:Y:S01]  /*7690*/  @!P0 LD.E.64 R16, [R32.64] ;  /* 0x0000000620108980 */ /* 0x000562000c101b00 */
[----:B-1----:R-:W-:-:S06]  /*76a0*/  CS2R R12, SRZ ;  /* 0x00000000000c7805 */ /* 0x002fcc000001ff00 */
[----:B------:R2:W5:Y:S02]  /*76b0*/  @!P2 LD.E.64 R12, [R34.64] ;  /* 0x00000006220ca980 */ /* 0x000564000c101b00 */
.L_x_96:
[----:B------:R-:W-:Y:S05]  /*76c0*/  BSYNC B0 ;  /* 0x0000000000007941 */ /* 0x000fea0003800000 */
.L_x_95:
[----:B-----5:R-:W-:Y:S01]  /*76d0*/  IMAD.MOV.U32 R50, RZ, RZ, R22 ;  /* 0x000000ffff327224 */ /* 0x020fe200078e0016 */
[----:B------:R-:W-:Y:S01]  /*76e0*/  SHF.R.U64 R47, R22, 0x10, R23 ;  /* 0x00000010162f7819 */ /* 0x000fe20000001217 */
[--C-:B------:R-:W-:Y:S01]  /*76f0*/  IMAD.MOV.U32 R45, RZ, RZ, R25.reuse ;  /* 0x000000ffff2d7224 */ /* 0x100fe200078e0019 */
[--C-:B------:R-:W-:Y:S01]  /*7700*/  SHF.R.U64 R43, R24, 0x10, R25.reuse ;  /* 0x00000010182b7819 */ /* 0x100fe20000001219 */
[----:B------:R-:W-:Y:S01]  /*7710*/  IMAD.MOV.U32 R22, RZ, RZ, R6 ;  /* 0x000000ffff167224 */ /* 0x000fe200078e0006 */
[----:B--2---:R-:W-:Y:S01]  /*7720*/  SHF.R.U32.HI R33, RZ, 0x10, R25 ;  /* 0x00000010ff217819 */ /* 0x004fe20000011619 */
[----:B------:R-:W-:Y:S01]  /*7730*/  IMAD.MOV.U32 R34, RZ, RZ, R27 ;  /* 0x000000ffff227224 */ /* 0x000fe200078e001b */
[----:B------:R-:W-:Y:S01]  /*7740*/  SHF.R.U64 R25, R6, 0x10, R7 ;  /* 0x0000001006197819 */ /* 0x000fe20000001207 */
[----:B------:R-:W-:Y:S01]  /*7750*/  IMAD.MOV.U32 R57, RZ, RZ, R19 ;  /* 0x000000ffff397224 */ /* 0x000fe200078e0013 */
[----:B------:R-:W-:Y:S01]  /*7760*/  SHF.R.S32.HI R6, RZ, 0x1f, R64 ;  /* 0x0000001fff067819 */ /* 0x000fe20000011440 */
[----:B------:R-:W-:Y:S01]  /*7770*/  IMAD.MOV.U32 R58, RZ, RZ, R18 ;  /* 0x000000ffff3a7224 */ /* 0x000fe200078e0012 */
[----:B------:R-:W-:Y:S01]  /*7780*/  SHF.R.U64 R32, R26, 0x10, R27 ;  /* 0x000000101a207819 */ /* 0x000fe2000000121b */
[----:B------:R-:W-:Y:S01]  /*7790*/  IMAD.MOV.U32 R55, RZ, RZ, R20 ;  /* 0x000000ffff377224 */ /* 0x000fe200078e0014 */
[----:B------:R-:W-:Y:S01]  /*77a0*/  LEA.HI R6, R6, R64, RZ, 0x2 ;  /* 0x0000004006067211 */ /* 0x000fe200078f10ff */
[----:B------:R-:W-:Y:S01]  /*77b0*/  IMAD.MOV.U32 R35, RZ, RZ, R26 ;  /* 0x000000ffff237224 */ /* 0x000fe200078e001a */
[--C-:B------:R-:W-:Y:S01]  /*77c0*/  SHF.R.U64 R56, R18, 0x10, R19.reuse ;  /* 0x0000001012387819 */ /* 0x100fe20000001213 */
[----:B------:R-:W-:Y:S01]  /*77d0*/  IMAD.MOV.U32 R18, RZ, RZ, R8 ;  /* 0x000000ffff127224 */ /* 0x000fe200078e0008 */
[----:B------:R-:W-:Y:S01]  /*77e0*/  SHF.R.U32.HI R52, RZ, 0x10, R19 ;  /* 0x00000010ff347819 */ /* 0x000fe20000011613 */
[----:B------:R-:W-:Y:S01]  /*77f0*/  IMAD.MOV.U32 R30, RZ, RZ, R29 ;  /* 0x000000ffff1e7224 */ /* 0x000fe200078e001d */
[----:B------:R-:W-:Y:S01]  /*7800*/  SHF.R.U32.HI R27, RZ, 0x10, R27 ;  /* 0x00000010ff1b7819 */ /* 0x000fe2000001161b */
[----:B------:R-:W-:Y:S01]  /*7810*/  IMAD.MOV.U32 R53, RZ, RZ, R21 ;  /* 0x000000ffff357224 */ /* 0x000fe200078e0015 */
[--C-:B------:R-:W-:Y:S01]  /*7820*/  SHF.R.U64 R19, R8, 0x10, R9.reuse ;  /* 0x0000001008137819 */ /* 0x100fe20000001209 */
[----:B------:R-:W-:Y:S01]  /*7830*/  IMAD.MOV.U32 R8, RZ, RZ, R10 ;  /* 0x000000ffff087224 */ /* 0x000fe200078e000a */
[----:B------:R-:W-:Y:S01]  /*7840*/  SHF.R.U32.HI R5, RZ, 0x10, R9 ;  /* 0x00000010ff057819 */ /* 0x000fe20000011609 */
[----:B------:R-:W-:Y:S01]  /*7850*/  IMAD.MOV.U32 R49, RZ, RZ, R23 ;  /* 0x000000ffff317224 */ /* 0x000fe200078e0017 */
[----:B------:R-:W-:Y:S01]  /*7860*/  LOP3.LUT R6, R6, 0xfffffffc, RZ, 0xc0, !PT ;  /* 0xfffffffc06067812 */ /* 0x000fe200078ec0ff */
[----:B------:R-:W-:Y:S01]  /*7870*/  IMAD.MOV.U32 R46, RZ, RZ, R24 ;  /* 0x000000ffff2e7224 */ /* 0x000fe200078e0018 */
[----:B------:R-:W-:Y:S01]  /*7880*/  SHF.R.U64 R51, R20, 0x10, R21 ;  /* 0x0000001014337819 */ /* 0x000fe20000001215 */
[----:B------:R-:W-:Y:S01]  /*7890*/  IMAD.MOV.U32 R31, RZ, RZ, R28 ;  /* 0x000000ffff1f7224 */ /* 0x000fe200078e001c */
[----:B------:R-:W-:Y:S01]  /*78a0*/  PRMT R34, R27, 0x5410, R34 ;  /* 0x000054101b227816 */ /* 0x000fe20000000022 */
[----:B------:R-:W-:Y:S01]  /*78b0*/  IMAD.IADD R6, R64, 0x1, -R6 ;  /* 0x0000000140067824 */ /* 0x000fe200078e0a06 */
[----:B------:R-:W-:Y:S01]  /*78c0*/  SHF.R.U64 R26, R28, 0x10, R29 ;  /* 0x000000101c1a7819 */ /* 0x000fe2000000121d */
[----:B------:R-:W-:Y:S01]  /*78d0*/  IMAD.MOV.U32 R24, RZ, RZ, R11 ;  /* 0x000000ffff187224 */ /* 0x000fe200078e000b */
[----:B------:R-:W-:Y:S01]  /*78e0*/  SHF.R.U32.HI R20, RZ, 0x10, R29 ;  /* 0x00000010ff147819 */ /* 0x000fe2000001161d */
[----:B------:R-:W-:Y:S01]  /*78f0*/  IMAD.MOV.U32 R28, RZ, RZ, R13 ;  /* 0x000000ffff1c7224 */ /* 0x000fe200078e000d */
[----:B------:R-:W-:Y:S01]  /*7900*/  PRMT R27, R19, 0x5410, R5 ;  /* 0x00005410131b7816 */ /* 0x000fe20000000005 */
[----:B------:R-:W-:Y:S01]  /*7910*/  IMAD.MOV.U32 R38, RZ, RZ, R14 ;  /* 0x000000ffff267224 */ /* 0x000fe200078e000e */
[----:B------:R-:W-:Y:S01]  /*7920*/  SHF.R.U64 R29, R12, 0x10, R13 ;  /* 0x000000100c1d7819 */ /* 0x000fe2000000120d */
[----:B------:R-:W-:Y:S01]  /*7930*/  IMAD.MOV.U32 R37, RZ, RZ, R15 ;  /* 0x000000ffff257224 */ /* 0x000fe200078e000f */
[----:B------:R-:W-:Y:S01]  /*7940*/  LEA.HI R5, R60, R60, RZ, 0x1 ;  /* 0x0000003c3c057211 */ /* 0x000fe200078f08ff */
[----:B------:R-:W-:-:S04]  /*7950*/  DEPBAR.LE SB0, 0x1 ;  /* 0x000080400000791a */ /* 0x000fc80000000000 */
[----:B------:R-:W-:Y:S01]  /*7960*/  SHF.R.U32.HI R48, RZ, 0x10, R21 ;  /* 0x00000010ff307819 */ /* 0x000fe20000011615 */
[--C-:B------:R-:W-:Y:S01]  /*7970*/  IMAD.MOV.U32 R21, RZ, RZ, R7.reuse ;  /* 0x000000ffff157224 */ /* 0x100fe200078e0007 */
[----:B------:R-:W-:Y:S01]  /*7980*/  SHF.R.U32.HI R7, RZ, 0x10, R7 ;  /* 0x00000010ff077819 */ /* 0x000fe20000011607 */
[----:B------:R-:W-:Y:S01]  /*7990*/  BSSY B1, `(.L_x_97) ;  /* 0x000012d000017945 */ /* 0x000fe20003800000 */
[----:B------:R-:W-:Y:S01]  /*79a0*/  PRMT R29, R29, 0x5410, R8 ;  /* 0x000054101d1d7816 */ /* 0x000fe20000000008 */
[----:B------:R-:W-:Y:S01]  /*79b0*/  IMAD.SHL.U32 R8, R6, 0x40, RZ ;  /* 0x0000004006087824 */ /* 0x000fe200078e00ff */
[----:B------:R-:W-:Y:S01]  /*79c0*/  LOP3.LUT R5, R5, 0x7fffffe, RZ, 0xc0, !PT ;  /* 0x07fffffe05057812 */ /* 0x000fe200078ec0ff */
[----:B------:R-:W-:Y:S01]  /*79d0*/  IMAD.MOV.U32 R41, RZ, RZ, R16 ;  /* 0x000000ffff297224 */ /* 0x000fe200078e0010 */
[----:B------:R-:W-:Y:S01]  /*79e0*/  SHF.R.U32.HI R44, RZ, 0x10, R23 ;  /* 0x00000010ff2c7819 */ /* 0x000fe20000011617 */
[----:B------:R-:W-:Y:S01]  /*79f0*/  IMAD.MOV.U32 R23, RZ, RZ, R9 ;  /* 0x000000ffff177224 */ /* 0x000fe200078e0009 */
[----:B------:R-:W-:Y:S01]  /*7a00*/  SHF.R.U64 R10, R10, 0x10, R11 ;  /* 0x000000100a0a7819 */ /* 0x000fe2000000120b */
[----:B------:R-:W-:Y:S01]  /*7a10*/  IMAD.MOV.U32 R39, RZ, RZ, R17 ;  /* 0x000000ffff277224 */ /* 0x000fe200078e0011 */
[----:B------:R-:W-:Y:S01]  /*7a20*/  SHF.R.U32.HI R9, RZ, 0x10, R11 ;  /* 0x00000010ff097819 */ /* 0x000fe2000001160b */
[----:B------:R-:W-:Y:S01]  /*7a30*/  IMAD.MOV.U32 R11, RZ, RZ, R12 ;  /* 0x000000ffff0b7224 */ /* 0x000fe200078e000c */
[----:B------:R-:W-:Y:S01]  /*7a40*/  PRMT R25, R25, 0x5410, R7 ;  /* 0x0000541019197816 */ /* 0x000fe20000000007 */
[----:B------:R-:W-:Y:S01]  /*7a50*/  IMAD.IADD R7, R60, 0x1, -R5 ;  /* 0x000000013c077824 */ /* 0x000fe200078e0a05 */
[----:B------:R-:W-:Y:S01]  /*7a60*/  LOP3.LUT R5, R8, 0xc0, RZ, 0xc0, !PT ;  /* 0x000000c008057812 */ /* 0x000fe200078ec0ff */
[----:B------:R-:W-:Y:S01]  /*7a70*/  IMAD R12, R169, -0x80, R54 ;  /* 0xffffff80a90c7824 */ /* 0x000fe200078e0236 */
[----:B------:R-:W-:Y:S01]  /*7a80*/  LOP3.LUT P1, RZ, R6, 0x2, RZ, 0xc0, !PT ;  /* 0x0000000206ff7812 */ /* 0x000fe2000782c0ff */
[----:B------:R-:W-:Y:S01]  /*7a90*/  IMAD R7, R63, 0x8, R7 ;  /* 0x000000083f077824 */ /* 0x000fe200078e0207 */
[----:B------:R-:W-:-:S02]  /*7aa0*/  PRMT R28, R28, 0x5410, R23 ;  /* 0x000054101c1c7816 */ /* 0x000fc40000000017 */
[----:B------:R-:W-:Y:S02]  /*7ab0*/  LOP3.LUT R6, R5, 0x8, R62, 0xf8, !PT ;  /* 0x0000000805067812 */ /* 0x000fe400078ef83e */
[----:B------:R-:W-:Y:S02]  /*7ac0*/  SHF.R.U32.HI R5, RZ, 0x3, R5 ;  /* 0x00000003ff057819 */ /* 0x000fe40000011605 */
[----:B------:R-:W-:Y:S02]  /*7ad0*/  IMNMX R23, R12, 0x80, PT ;  /* 0x000000800c177817 */ /* 0x000fe40003800200 */
[----:B------:R-:W-:Y:S02]  /*7ae0*/  LOP3.LUT R5, R6, R5, RZ, 0x3c, !PT ;  /* 0x0000000506057212 */ /* 0x000fe400078e3cff */
[----:B------:R-:W-:Y:S02]  /*7af0*/  ISETP.GE.AND P0, PT, R60, R23, PT ;  /* 0x000000173c00720c */ /* 0x000fe40003f06270 */
[----:B------:R-:W-:Y:S01]  /*7b00*/  SHF.R.U64 R42, R14, 0x10, R15 ;  /* 0x000000100e2a7819 */ /* 0x000fe2000000120f */
[----:B------:R-:W-:Y:S01]  /*7b10*/  IMAD.U32 R5, R7, 0x20, R5 ;  /* 0x0000002007057824 */ /* 0x000fe200078e0005 */
[----:B------:R-:W-:-:S02]  /*7b20*/  SHF.R.U32.HI R36, RZ, 0x10, R13 ;  /* 0x00000010ff247819 */ /* 0x000fc4000001160d */
[----:B------:R-:W-:Y:S02]  /*7b30*/  SHF.R.U32.HI R14, RZ, 0x10, R15 ;  /* 0x00000010ff0e7819 */ /* 0x000fe4000001160f */
[----:B------:R-:W-:Y:S02]  /*7b40*/  PRMT R24, R24, 0x5410, R22 ;  /* 0x0000541018187816 */ /* 0x000fe40000000016 */
[C---:B------:R-:W-:Y:S02]  /*7b50*/  IADD3 R6, R5.reuse, 0x10, RZ ;  /* 0x0000001005067810 */ /* 0x040fe40007ffe0ff */
[--C-:B------:R-:W-:Y:S02]  /*7b60*/  SHF.R.U64 R15, R16, 0x10, R17.reuse ;  /* 0x00000010100f7819 */ /* 0x100fe40000001211 */
[----:B------:R-:W-:Y:S02]  /*7b70*/  SHF.R.U32.HI R13, RZ, 0x10, R17 ;  /* 0x00000010ff0d7819 */ /* 0x000fe40000011611 */
[----:B------:R-:W-:-:S02]  /*7b80*/  @P1 IADD3 R6, R5, -0x10, RZ ;  /* 0xfffffff005061810 */ /* 0x000fc40007ffe0ff */
[----:B------:R-:W-:Y:S02]  /*7b90*/  PRMT R38, R38, 0x5410, R30 ;  /* 0x0000541026267816 */ /* 0x000fe4000000001e */
[----:B------:R-:W-:Y:S02]  /*7ba0*/  PRMT R35, R35, 0x5410, R26 ;  /* 0x0000541023237816 */ /* 0x000fe4000000001a */
[----:B------:R-:W-:Y:S02]  /*7bb0*/  PRMT R36, R36, 0x5410, R31 ;  /* 0x0000541024247816 */ /* 0x000fe4000000001f */
[----:B------:R-:W-:Y:S02]  /*7bc0*/  PRMT R26, R21, 0x5410, R18 ;  /* 0x00005410151a7816 */ /* 0x000fe40000000012 */
[----:B------:R-:W-:Y:S02]  /*7bd0*/  PRMT R30, R9, 0x5410, R24 ;  /* 0x00005410091e7816 */ /* 0x000fe40000000018 */
[----:B------:R-:W-:-:S02]  /*7be0*/  PRMT R32, R15, 0x5410, R32 ;  /* 0x000054100f207816 */ /* 0x000fc40000000020 */
[----:B------:R-:W-:Y:S02]  /*7bf0*/  PRMT R37, R37, 0x5410, R20 ;  /* 0x0000541025257816 */ /* 0x000fe40000000014 */
[----:B------:R-:W-:Y:S02]  /*7c00*/  PRMT R24, R10, 0x7610, R24 ;  /* 0x000076100a187816 */ /* 0x000fe40000000018 */
[----:B------:R-:W-:Y:S02]  /*7c10*/  PRMT R31, R11, 0x5410, R14 ;  /* 0x000054100b1f7816 */ /* 0x000fe4000000000e */
[----:B------:R-:W-:Y:S02]  /*7c20*/  PRMT R33, R33, 0x5410, R13 ;  /* 0x0000541021217816 */ /* 0x000fe4000000000d */
[----:B------:R-:W-:Y:S02]  /*7c30*/  LEA R21, R5, 0x6100, 0x1 ;  /* 0x0000610005157811 */ /* 0x000fe400078e08ff */
[----:B------:R-:W-:Y:S01]  /*7c40*/  LEA R22, R6, 0x6100, 0x1 ;  /* 0x0000610006167811 */ /* 0x000fe200078e08ff */
[----:B------:R-:W-:Y:S06]  /*7c50*/  BAR.SYNC.DEFER_BLOCKING 0x0 ;  /* 0x0000000000007b1d */ /* 0x000fec0000010000 */
[----:B------:R-:W-:Y:S05]  /*7c60*/  @P0 BRA `(.L_x_98) ;  /* 0x00000ff000000947 */ /* 0x000fea0003800000 */
[----:B------:R-:W-:Y:S01]  /*7c70*/  ISETP.GE.AND P0, PT, R40, c[0x0][0x27c], PT ;  /* 0x00009f0028007a0c */ /* 0x000fe20003f06270 */
[----:B------:R-:W-:-:S12]  /*7c80*/  BSSY B0, `(.L_x_99) ;  /* 0x0000028000007945 */ /* 0x000fd80003800000 */
[----:B------:R-:W-:Y:S05]  /*7c90*/  @P0 BRA `(.L_x_100) ;  /* 0x0000026000000947 */ /* 0x000fea0003800000 */
[----:B------:R-:W1:Y:S01]  /*7ca0*/  LDS.128 R8, [R21] ;  /* 0x0000000015087984 */ /* 0x000e620000000c00 */
[----:B------:R-:W-:Y:S02]  /*7cb0*/  HADD2.F32 R13, -RZ, R24.H1_H1 ;  /* 0x30000018ff0d7230 */ /* 0x000fe40000004100 */
[----:B------:R-:W-:Y:S02]  /*7cc0*/  HADD2.F32 R5, -RZ, R25.H0_H0 ;  /* 0x20000019ff057230 */ /* 0x000fe40000004100 */
[----:B------:R-:W-:Y:S02]  /*7cd0*/  HADD2.F32 R7, -RZ, R58.H0_H0 ;  /* 0x2000003aff077230 */ /* 0x000fe40000004100 */
[----:B------:R-:W-:Y:S02]  /*7ce0*/  HADD2.F32 R6, -RZ, R56.H0_H0 ;  /* 0x20000038ff067230 */ /* 0x000fe40000004100 */
[--C-:B-1----:R-:W-:Y:S02]  /*7cf0*/  HADD2.F32 R14, -RZ, R8.reuse.H0_H0 ;  /* 0x20000008ff0e7230 */ /* 0x102fe40000004100 */
[----:B------:R-:W-:-:S02]  /*7d00*/  HADD2.F32 R12, -RZ, R8.H1_H1 ;  /* 0x30000008ff0c7230 */ /* 0x000fc40000004100 */
[--C-:B------:R-:W-:Y:S02]  /*7d10*/  HADD2.F32 R8, -RZ, R9.reuse.H0_H0 ;  /* 0x20000009ff087230 */ /* 0x100fe40000004100 */
[----:B------:R-:W-:Y:S02]  /*7d20*/  HADD2.F32 R9, -RZ, R9.H1_H1 ;  /* 0x30000009ff097230 */ /* 0x000fe40000004100 */
[--C-:B------:R-:W-:Y:S02]  /*7d30*/  HADD2.F32 R18, -RZ, R11.reuse.H0_H0 ;  /* 0x2000000bff127230 */ /* 0x100fe40000004100 */
[----:B------:R-:W-:Y:S01]  /*7d40*/  HADD2.F32 R17, -RZ, R11.H1_H1 ;  /* 0x3000000bff117230 */ /* 0x000fe20000004100 */
[-C--:B------:R-:W-:Y:S01]  /*7d50*/  FMUL.FTZ R11, R12, R13.reuse ;  /* 0x0000000d0c0b7220 */ /* 0x080fe20000410000 */
[--C-:B------:R-:W-:Y:S01]  /*7d60*/  HADD2.F32 R16, -RZ, R10.reuse.H0_H0 ;  /* 0x2000000aff107230 */ /* 0x100fe20000004100 */
[----:B------:R-:W-:Y:S01]  /*7d70*/  FMUL.FTZ R13, R14, R13 ;  /* 0x0000000d0e0d7220 */ /* 0x000fe20000410000 */
[----:B------:R-:W-:Y:S01]  /*7d80*/  HADD2.F32 R15, -RZ, R10.H1_H1 ;  /* 0x3000000aff0f7230 */ /* 0x000fe20000004100 */
[----:B------:R-:W-:-:S02]  /*7d90*/  FMUL.FTZ R10, R9, R5 ;  /* 0x00000005090a7220 */ /* 0x000fc40000410000 */
[----:B------:R-:W-:Y:S02]  /*7da0*/  FMUL.FTZ R5, R8, R5 ;  /* 0x0000000508057220 */ /* 0x000fe40000410000 */
[-C--:B------:R-:W-:Y:S02]  /*7db0*/  FFMA.FTZ R20, R14, R7.reuse, -R11 ;  /* 0x000000070e147223 */ /* 0x080fe4000001080b */
[----:B------:R-:W-:Y:S01]  /*7dc0*/  FFMA.FTZ R19, R12, R7, R13 ;  /* 0x000000070c137223 */ /* 0x000fe2000001000d */
[----:B------:R-:W-:Y:S01]  /*7dd0*/  HADD2.F32 R7, -RZ, R57.H0_H0 ;  /* 0x20000039ff077230 */ /* 0x000fe20000004100 */
[-C--:B------:R-:W-:Y:S01]  /*7de0*/  FFMA.FTZ R14, R8, R6.reuse, -R10 ;  /* 0x00000006080e7223 */ /* 0x080fe2000001080a */
[----:B------:R-:W-:Y:S01]  /*7df0*/  HADD2.F32 R8, -RZ, R26.H0_H0 ;  /* 0x2000001aff087230 */ /* 0x000fe20000004100 */
[----:B------:R-:W-:Y:S01]  /*7e00*/  FFMA.FTZ R13, R9, R6, R5 ;  /* 0x00000006090d7223 */ /* 0x000fe20000010005 */
[----:B------:R-:W-:Y:S02]  /*7e10*/  HADD2.F32 R5, -RZ, R25.H1_H1 ;  /* 0x30000019ff057230 */ /* 0x000fe40000004100 */
[----:B------:R-:W-:Y:S01]  /*7e20*/  HADD2.F32 R6, -RZ, R52.H0_H0 ;  /* 0x20000034ff067230 */ /* 0x000fe20000004100 */
[----:B------:R-:W-:-:S02]  /*7e30*/  FMUL.FTZ R10, R15, R8 ;  /* 0x000000080f0a7220 */ /* 0x000fc40000410000 */
[----:B------:R-:W-:Y:S02]  /*7e40*/  FMUL.FTZ R9, R16, R8 ;  /* 0x0000000810097220 */ /* 0x000fe40000410000 */
[-C--:B------:R-:W-:Y:S02]  /*7e50*/  FMUL.FTZ R8, R17, R5.reuse ;  /* 0x0000000511087220 */ /* 0x080fe40000410000 */
[----:B------:R-:W-:Y:S02]  /*7e60*/  FMUL.FTZ R5, R18, R5 ;  /* 0x0000000512057220 */ /* 0x000fe40000410000 */
[-C--:B------:R-:W-:Y:S02]  /*7e70*/  FFMA.FTZ R12, R16, R7.reuse, -R10 ;  /* 0x00000007100c7223 */ /* 0x080fe4000001080a */
[----:B------:R-:W-:Y:S01]  /*7e80*/  FFMA.FTZ R10, R15, R7, R9 ;  /* 0x000000070f0a7223 */ /* 0x000fe20000010009 */
[----:B------:R-:W-:Y:S01]  /*7e90*/  F2FP.PACK_AB R9, R13, R14 ;  /* 0x0000000e0d09723e */ /* 0x000fe200000000ff */
[----:B------:R-:W-:Y:S01]  /*7ea0*/  FFMA.FTZ R11, R18, R6, -R8 ;  /* 0x00000006120b7223 */ /* 0x000fe20000010808 */
[----:B------:R-:W-:Y:S01]  /*7eb0*/  F2FP.PACK_AB R8, R19, R20 ;  /* 0x000000141308723e */ /* 0x000fe200000000ff */
[----:B------:R-:W-:Y:S01]  /*7ec0*/  FFMA.FTZ R5, R17, R6, R5 ;  /* 0x0000000611057223 */ /* 0x000fe20000010005 */
[----:B------:R-:W-:-:S04]  /*7ed0*/  F2FP.PACK_AB R10, R10, R12 ;  /* 0x0000000c0a0a723e */ /* 0x000fc800000000ff */
[----:B------:R-:W-:-:S05]  /*7ee0*/  F2FP.PACK_AB R11, R5, R11 ;  /* 0x0000000b050b723e */ /* 0x000fca00000000ff */
[----:B------:R1:W-:Y:S02]  /*7ef0*/  STS.128 [R21], R8 ;  /* 0x0000000815007388 */ /* 0x0003e40000000c00 */
.L_x_100:
[----:B------:R-:W-:Y:S05]  /*7f00*/  BSYNC B0 ;  /* 0x0000000000007941 */ /* 0x000fea0003800000 */
.L_x_99:
[----:B------:R-:W-:Y:S01]  /*7f10*/  IADD3 R5, R40, 0x8, RZ ;  /* 0x0000000828057810 */ /* 0x000fe20007ffe0ff */
[----:B------:R-:W-:Y:S03]  /*7f20*/  BSSY B0, `(.L_x_101) ;  /* 0x0000029000007945 */ /* 0x000fe60003800000 */
[----:B------:R-:W-:-:S13]  /*7f30*/  ISETP.GE.AND P0, PT, R5, c[0x0][0x27c], PT ;  /* 0x00009f0005007a0c */ /* 0x000fda0003f06270 */
[----:B------:R-:W-:Y:S05]  /*7f40*/  @P0 BRA `(.L_x_102) ;  /* 0x0000026000000947 */ /* 0x000fea0003800000 */
[----:B-1----:R-:W1:Y:S01]  /*7f50*/  LDS.128 R8, [R22] ;  /* 0x0000000016087984 */ /* 0x002e620000000c00 */
        /* <DEDUP_REMOVED lines=20> */
[----:B------:R-:W-:Y:S01]  /*80a0*/  HADD2.F32 R8, -RZ, R28.H1_H1 ;  /* 0x3000001cff087230 */ /* 0x000fe20000004100 */
        /* <DEDUP_REMOVED lines=16> */
.L_x_102:
[----:B------:R-:W-:Y:S05]  /*81b0*/  BSYNC B0 ;  /* 0x0000000000007941 */ /* 0x000fea0003800000 */
.L_x_101:
[----:B------:R-:W-:Y:S01]  /*81c0*/  IADD3 R5, R40, 0x10, RZ ;  /* 0x0000001028057810 */ /* 0x000fe20007ffe0ff */
[----:B------:R-:W-:Y:S03]  /*81d0*/  BSSY B0, `(.L_x_103) ;  /* 0x0000029000007945 */ /* 0x000fe60003800000 */
[----:B------:R-:W-:-:S13]  /*81e0*/  ISETP.GE.AND P0, PT, R5, c[0x0][0x27c], PT ;  /* 0x00009f0005007a0c */ /* 0x000fda0003f06270 */
[----:B------:R-:W-:Y:S05]  /*81f0*/  @P0 BRA `(.L_x_104) ;  /* 0x0000026000000947 */ /* 0x000fea0003800000 */
[----:B-1----:R-:W1:Y:S01]  /*8200*/  LDS.128 R8, [R21+0x2000] ;  /* 0x0020000015087984 */ /* 0x002e620000000c00 */
        /* <DEDUP_REMOVED lines=20> */
[--C-:B------:R-:W-:Y:S01]  /*8350*/  HADD2.F32 R8, -RZ, R30.reuse.H1_H1 ;  /* 0x3000001eff087230 */ /* 0x100fe20000004100 */
[----:B------:R-:W-:Y:S01]  /*8360*/  FFMA.FTZ R13, R9, R6, R5 ;  /* 0x00000006090d7223 */ /* 0x000fe20000010005 */
[----:B------:R-:W-:Y:S02]  /*8370*/  HADD2.F32 R5, -RZ, R30.H0_H0 ;  /* 0x2000001eff057230 */ /* 0x000fe40000004100 */
        /* <DEDUP_REMOVED lines=13> */
[----:B------:R1:W-:Y:S02]  /*8450*/  STS.128 [R21+0x2000], R8 ;  /* 0x0020000815007388 */ /* 0x0003e40000000c00 */
.L_x_104:
[----:B------:R-:W-:Y:S05]  /*8460*/  BSYNC B0 ;  /* 0x0000000000007941 */ /* 0x000fea0003800000 */
.L_x_103:
[----:B------:R-:W-:Y:S01]  /*8470*/  IADD3 R5, R40, 0x18, RZ ;  /* 0x0000001828057810 */ /* 0x000fe20007ffe0ff */
[----:B------:R-:W-:Y:S03]  /*8480*/  BSSY B0, `(.L_x_105) ;  /* 0x0000029000007945 */ /* 0x000fe60003800000 */
[----:B------:R-:W-:-:S13]  /*8490*/  ISETP.GE.AND P0, PT, R5, c[0x0][0x27c], PT ;  /* 0x00009f0005007a0c */ /* 0x000fda0003f06270 */
[----:B------:R-:W-:Y:S05]  /*84a0*/  @P0 BRA `(.L_x_106) ;  /* 0x0000026000000947 */ /* 0x000fea0003800000 */
[----:B-1----:R-:W1:Y:S01]  /*84b0*/  LDS.128 R8, [R22+0x2000] ;  /* 0x0020000016087984 */ /* 0x002e620000000c00 */
[----:B------:R-:W-:Y:S02]  /*84c0*/  HADD2.F32 R13, -RZ, R31.H0_H0 ;  /* 0x2000001fff0d7230 */ /* 0x000fe40000004100 */
        /* <DEDUP_REMOVED lines=36> */
.L_x_106:
[----:B------:R-:W-:Y:S05]  /*8710*/  BSYNC B0 ;  /* 0x0000000000007941 */ /* 0x000fea0003800000 */
.L_x_105:
        /* <DEDUP_REMOVED lines=8> */
[----:B------:R-:W-:Y:S02]  /*87a0*/  HADD2.F32 R6, -RZ, R32.H1_H1 ;  /* 0x30000020ff067230 */ /* 0x000fe40000004100 */
        /* <DEDUP_REMOVED lines=14> */
[--C-:B------:R-:W-:Y:S01]  /*8890*/  HADD2.F32 R7, -RZ, R34.reuse.H1_H1 ;  /* 0x30000022ff077230 */ /* 0x100fe20000004100 */
        /* <DEDUP_REMOVED lines=18> */
.L_x_108:
[----:B------:R-:W-:Y:S05]  /*89c0*/  BSYNC B0 ;  /* 0x0000000000007941 */ /* 0x000fea0003800000 */
.L_x_107:
[----:B------:R-:W-:-:S04]  /*89d0*/  IADD3 R5, R40, 0x28, RZ ;  /* 0x0000002828057810 */ /* 0x000fc80007ffe0ff */
[----:B------:R-:W-:-:S13]  /*89e0*/  ISETP.GE.AND P0, PT, R5, c[0x0][0x27c], PT ;  /* 0x00009f0005007a0c */ /* 0x000fda0003f06270 */
[----:B------:R-:W-:Y:S05]  /*89f0*/  @P0 BRA `(.L_x_98) ;  /* 0x0000026000000947 */ /* 0x000fea0003800000 */
[----:B-1----:R-:W1:Y:S01]  /*8a00*/  LDS.128 R8, [R22+0x4000] ;  /* 0x0040000016087984 */ /* 0x002e620000000c00 */
[----:B------:R-:W-:Y:S02]  /*8a10*/  HADD2.F32 R13, -RZ, R41.H0_H0 ;  /* 0x20000029ff0d7230 */ /* 0x000fe40000004100 */
[----:B------:R-:W-:Y:S02]  /*8a20*/  HADD2.F32 R5, -RZ, R32.H0_H0 ;  /* 0x20000020ff057230 */ /* 0x000fe40000004100 */
[----:B------:R-:W-:Y:S02]  /*8a30*/  HADD2.F32 R7, -RZ, R36.H1_H1 ;  /* 0x30000024ff077230 */ /* 0x000fe40000004100 */
        /* <DEDUP_REMOVED lines=15> */
[----:B------:R-:W-:Y:S01]  /*8b30*/  HADD2.F32 R7, -RZ, R38.H1_H1 ;  /* 0x30000026ff077230 */ /* 0x000fe20000004100 */
[-C--:B------:R-:W-:Y:S01]  /*8b40*/  FFMA.FTZ R14, R8, R6.reuse, -R10 ;  /* 0x00000006080e7223 */ /* 0x080fe2000001080a */
[----:B------:R-:W-:Y:S01]  /*8b50*/  HADD2.F32 R8, -RZ, R39.H0_H0 ;  /* 0x20000027ff087230 */ /* 0x000fe20000004100 */
[----:B------:R-:W-:Y:S01]  /*8b60*/  FFMA.FTZ R13, R9, R6, R5 ;  /* 0x00000006090d7223 */ /* 0x000fe20000010005 */
[----:B------:R-:W-:Y:S02]  /*8b70*/  HADD2.F32 R5, -RZ, R33.H1_H1 ;  /* 0x30000021ff057230 */ /* 0x000fe40000004100 */
[----:B------:R-:W-:Y:S01]  /*8b80*/  HADD2.F32 R6, -RZ, R37.H1_H1 ;  /* 0x30000025ff067230 */ /* 0x000fe20000004100 */
        /* <DEDUP_REMOVED lines=13> */
.L_x_98:
[----:B------:R-:W-:Y:S05]  /*8c60*/  BSYNC B1 ;  /* 0x0000000000017941 */ /* 0x000fea0003800000 */
.L_x_97:
[----:B------:R-:W-:-:S04]  /*8c70*/  IADD3 R5, R60, 0x40, RZ ;  /* 0x000000403c057810 */ /* 0x000fc80007ffe0ff */
[----:B------:R-:W-:-:S13]  /*8c80*/  ISETP.GE.AND P0, PT, R5, R23, PT ;  /* 0x000000170500720c */ /* 0x000fda0003f06270 */
[----:B------:R-:W-:Y:S05]  /*8c90*/  @P0 BRA `(.L_x_109) ;  /* 0x0000411000000947 */ /* 0x000fea0003800000 */
[----:B------:R-:W-:Y:S01]  /*8ca0*/  ISETP.GE.AND P0, PT, R40, c[0x0][0x27c], PT ;  /* 0x00009f0028007a0c */ /* 0x000fe20003f06270 */
[----:B------:R-:W-:-:S12]  /*8cb0*/  BSSY B0, `(.L_x_110) ;  /* 0x0000028000007945 */ /* 0x000fd80003800000 */
        /* <DEDUP_REMOVED lines=12> */
[C---:B------:R-:W-:Y:S01]  /*8d80*/  FMUL.FTZ R11, R13.reuse, R12 ;  /* 0x0000000c0d0b7220 */ /* 0x040fe20000410000 */
[--C-:B------:R-:W-:Y:S01]  /*8d90*/  HADD2.F32 R16, -RZ, R10.reuse.H0_H0 ;  /* 0x2000000aff107230 */ /* 0x100fe20000004100 */
[----:B------:R-:W-:Y:S01]  /*8da0*/  FMUL.FTZ R13, R13, R14 ;  /* 0x0000000e0d0d7220 */ /* 0x000fe20000410000 */
[----:B------:R-:W-:Y:S01]  /*8db0*/  HADD2.F32 R15, -RZ, R10.H1_H1 ;  /* 0x3000000aff0f7230 */ /* 0x000fe20000004100 */
[----:B------:R-:W-:-:S02]  /*8dc0*/  FMUL.FTZ R10, R5, R9 ;  /* 0x00000009050a7220 */ /* 0x000fc40000410000 */
[----:B------:R-:W-:Y:S02]  /*8dd0*/  FMUL.FTZ R5, R5, R8 ;  /* 0x0000000805057220 */ /* 0x000fe40000410000 */
[C---:B------:R-:W-:Y:S02]  /*8de0*/  FFMA.FTZ R20, R7.reuse, R14, -R11 ;  /* 0x0000000e07147223 */ /* 0x040fe4000001080b */
[----:B------:R-:W-:Y:S01]  /*8df0*/  FFMA.FTZ R19, R7, R12, R13 ;  /* 0x0000000c07137223 */ /* 0x000fe2000001000d */
[----:B------:R-:W-:Y:S01]  /*8e00*/  HADD2.F32 R7, -RZ, R57.H0_H0 ;  /* 0x20000039ff077230 */ /* 0x000fe20000004100 */
[C---:B------:R-:W-:Y:S01]  /*8e10*/  FFMA.FTZ R14, R6.reuse, R8, -R10 ;  /* 0x00000008060e7223 */ /* 0x040fe2000001080a */
[----:B------:R-:W-:Y:S01]  /*8e20*/  HADD2.F32 R8, -RZ, R26.H0_H0 ;  /* 0x2000001aff087230 */ /* 0x000fe20000004100 */
[----:B------:R-:W-:Y:S01]  /*8e30*/  FFMA.FTZ R13, R6, R9, R5 ;  /* 0x00000009060d7223 */ /* 0x000fe20000010005 */
[----:B------:R-:W-:Y:S02]  /*8e40*/  HADD2.F32 R5, -RZ, R25.H1_H1 ;  /* 0x30000019ff057230 */ /* 0x000fe40000004100 */
[----:B------:R-:W-:Y:S01]  /*8e50*/  HADD2.F32 R6, -RZ, R52.H0_H0 ;  /* 0x20000034ff067230 */ /* 0x000fe20000004100 */
[----:B------:R-:W-:-:S02]  /*8e60*/  FMUL.FTZ R10, R8, R15 ;  /* 0x0000000f080a7220 */ /* 0x000fc40000410000 */
[----:B------:R-:W-:Y:S02]  /*8e70*/  FMUL.FTZ R9, R8, R16 ;  /* 0x0000001008097220 */ /* 0x000fe40000410000 */
[C---:B------:R-:W-:Y:S02]  /*8e80*/  FMUL.FTZ R8, R5.reuse, R17 ;  /* 0x0000001105087220 */ /* 0x040fe40000410000 */
[----:B------:R-:W-:Y:S02]  /*8e90*/  FMUL.FTZ R5, R5, R18 ;  /* 0x0000001205057220 */ /* 0x000fe40000410000 */
[C---:B------:R-:W-:Y:S02]  /*8ea0*/  FFMA.FTZ R12, R7.reuse, R16, -R10 ;  /* 0x00000010070c7223 */ /* 0x040fe4000001080a */
[----:B------:R-:W-:Y:S01]  /*8eb0*/  FFMA.FTZ R10, R7, R15, R9 ;  /* 0x0000000f070a7223 */ /* 0x000fe20000010009 */
[----:B------:R-:W-:Y:S01]  /*8ec0*/  F2FP.PACK_AB R9, R13, R14 ;  /* 0x0000000e0d09723e */ /* 0x000fe200000000ff */
[C---:B------:R-:W-:Y:S01]  /*8ed0*/  FFMA.FTZ R11, R6.reuse, R18, -R8 ;  /* 0x00000012060b7223 */ /* 0x040fe20000010808 */
[----:B------:R-:W-:Y:S01]  /*8ee0*/  F2FP.PACK_AB R8, R19, R20 ;  /* 0x000000141308723e */ /* 0x000fe200000000ff */
[----:B------:R-:W-:Y:S01]  /*8ef0*/  FFMA.FTZ R5, R6, R17, R5 ;  /* 0x0000001106057223 */ /* 0x000fe20000010005 */
[----:B------:R-:W-:-:S04]  /*8f00*/  F2FP.PACK_AB R10, R10, R12 ;  /* 0x0000000c0a0a723e */ /* 0x000fc800000000ff */
[----:B------:R-:W-:-:S05]  /*8f10*/  F2FP.PACK_AB R11, R5, R11 ;  /* 0x0000000b050b723e */ /* 0x000fca00000000ff */
[----:B------:R1:W-:Y:S02]  /*8f20*/  STS.128 [R21+0x1000], R8 ;  /* 0x0010000815007388 */ /* 0x0003e40000000c00 */
.L_x_111:
[----:B------:R-:W-:Y:S05]  /*8f30*/  BSYNC B0 ;  /* 0x0000000000007941 */ /* 0x000fea0003800000 */
.L_x_110:
        /* <DEDUP_REMOVED lines=25> */
[----:B------:R-:W-:Y:S01]  /*90d0*/  HADD2.F32 R8, -RZ, R28.H1_H1 ;  /* 0x3000001cff087230 */ /* 0x000fe20000004100 */
        /* <DEDUP_REMOVED lines=16> */
.L_x_113:
[----:B------:R-:W-:Y:S05]  /*91e0*/  BSYNC B0 ;  /* 0x0000000000007941 */ /* 0x000fea0003800000 */
.L_x_112:
        /* <DEDUP_REMOVED lines=25> */
[--C-:B------:R-:W-:Y:S01]  /*9380*/  HADD2.F32 R8, -RZ, R30.reuse.H1_H1 ;  /* 0x3000001eff087230 */ /* 0x100fe20000004100 */
[----:B------:R-:W-:Y:S01]  /*9390*/  FFMA.FTZ R13, R6, R9, R5 ;  /* 0x00000009060d7223 */ /* 0x000fe20000010005 */
[----:B------:R-:W-:Y:S02]  /*93a0*/  HADD2.F32 R5, -RZ, R30.H0_H0 ;  /* 0x2000001eff057230 */ /* 0x000fe40000004100 */
        /* <DEDUP_REMOVED lines=14> */
.L_x_115:
[----:B------:R-:W-:Y:S05]  /*9490*/  BSYNC B0 ;  /* 0x0000000000007941 */ /* 0x000fea0003800000 */
.L_x_114:
        /* <DEDUP_REMOVED lines=42> */
.L_x_117:
[----:B------:R-:W-:Y:S05]  /*9740*/  BSYNC B0 ;  /* 0x0000000000007941 */ /* 0x000fea0003800000 */
.L_x_116:
        /* <DEDUP_REMOVED lines=23> */
[--C-:B------:R-:W-:Y:S01]  /*98c0*/  HADD2.F32 R7, -RZ, R34.reuse.H1_H1 ;  /* 0x30000022ff077230 */ /* 0x100fe20000004100 */
        /* <DEDUP_REMOVED lines=18> */
.L_x_119:
[----:B------:R-:W-:Y:S05]  /*99f0*/  BSYNC B0 ;  /* 0x0000000000007941 */ /* 0x000fea0003800000 */
.L_x_118:
        /* <DEDUP_REMOVED lines=22> */
[----:B------:R-:W-:Y:S01]  /*9b60*/  HADD2.F32 R7, -RZ, R38.H1_H1 ;  /* 0x30000026ff077230 */ /* 0x000fe20000004100 */
[C---:B------:R-:W-:Y:S01]  /*9b70*/  FFMA.FTZ R14, R6.reuse, R8, -R10 ;  /* 0x00000008060e7223 */ /* 0x040fe2000001080a */
[----:B------:R-:W-:Y:S01]  /*9b80*/  HADD2.F32 R8, -RZ, R39.H0_H0 ;  /* 0x20000027ff087230 */ /* 0x000fe20000004100 */
[----:B------:R-:W-:Y:S01]  /*9b90*/  FFMA.FTZ R13, R6, R9, R5 ;  /* 0x00000009060d7223 */ /* 0x000fe20000010005 */
[----:B------:R-:W-:Y:S02]  /*9ba0*/  HADD2.F32 R5, -RZ, R33.H1_H1 ;  /* 0x30000021ff057230 */ /* 0x000fe40000004100 */
[----:B------:R-:W-:Y:S01]  /*9bb0*/  HADD2.F32 R6, -RZ, R37.H1_H1 ;  /* 0x30000025ff067230 */ /* 0x000fe20000004100 */
        /* <DEDUP_REMOVED lines=12> */
[----:B------:R1:W-:Y:S01]  /*9c80*/  STS.128 [R22+0x5000], R8 ;  /* 0x0050000816007388 */ /* 0x0003e20000000c00 */
[----:B------:R-:W-:Y:S05]  /*9c90*/  BRA `(.L_x_109) ;  /* 0x0000311000007947 */ /* 0x000fea0003800000 */
.L_x_94:
        /* <DEDUP_REMOVED lines=17> */
[C---:B------:R-:W-:Y:S01]  /*9db0*/  IADD3 R10, R62.reuse, 0x20, RZ ;  /* 0x000000203e0a7810 */ /* 0x040fe20007ffe0ff */
[----:B------:R-:W-:Y:S01]  /*9dc0*/  CS2R R20, SRZ ;  /* 0x0000000000147805 */ /* 0x000fe2000001ff00 */
[----:B------:R-:W-:-:S02]  /*9dd0*/  ISETP.GE.AND P2, PT, R62, c[0x0][0x27c], PT ;  /* 0x00009f003e007a0c */ /* 0x000fc40003f46270 */
[----:B------:R-:W-:Y:S02]  /*9de0*/  ISETP.GE.AND P1, PT, R9, c[0x0][0x27c], PT ;  /* 0x00009f0009007a0c */ /* 0x000fe40003f26270 */
[----:B------:R-:W-:-:S09]  /*9df0*/  ISETP.GE.AND P0, PT, R10, c[0x0][0x27c], PT ;  /* 0x00009f000a007a0c */ /* 0x000fd20003f06270 */
[----:B------:R-:W-:Y:S02]  /*9e00*/  @!P2 IMAD.WIDE R6, R62, 0x2, R34 ;  /* 0x000000023e06a825 */ /* 0x000fe400078e0222 */
[----:B------:R-:W-:Y:S02]  /*9e10*/  @!P1 SHF.R.S32.HI R8, RZ, 0x1f, R9 ;  /* 0x0000001fff089819 */ /* 0x000fe40000011409 */
[----:B------:R-:W-:Y:S01]  /*9e20*/  @!P0 SHF.R.S32.HI R5, RZ, 0x1f, R10 ;  /* 0x0000001fff058819 */ /* 0x000fe2000001140a */
[----:B------:R1:W5:Y:S01]  /*9e30*/  @!P2 LD.E.128 R20, [R6.64] ;  /* 0x000000060614a980 */ /* 0x000362000c101d00 */
[----:B------:R-:W-:Y:S01]  /*9e40*/  CS2R R26, SRZ ;  /* 0x00000000001a7805 */ /* 0x000fe2000001ff00 */
[----:B------:R-:W-:Y:S01]  /*9e50*/  CS2R R24, SRZ ;  /* 0x0000000000187805 */ /* 0x000fe2000001ff00 */
[----:B------:R-:W-:Y:S01]  /*9e60*/  @!P0 LEA.HI R5, R5, R10, RZ, 0x3 ;  /* 0x0000000a05058211 */ /* 0x000fe200078f18ff */
[----:B------:R-:W-:Y:S01]  /*9e70*/  CS2R R14, SRZ ;  /* 0x00000000000e7805 */ /* 0x000fe2000001ff00 */
[----:B------:R-:W-:Y:S01]  /*9e80*/  CS2R R10, SRZ ;  /* 0x00000000000a7805 */ /* 0x000fe2000001ff00 */
[----:B------:R-:W-:Y:S01]  /*9e90*/  CS2R R12, SRZ ;  /* 0x00000000000c7805 */ /* 0x000fe2000001ff00 */
[----:B------:R-:W-:Y:S01]  /*9ea0*/  @!P0 LOP3.LUT R5, R5, 0xfffffff8, RZ, 0xc0, !PT ;  /* 0xfffffff805058812 */ /* 0x000fe200078ec0ff */
[----:B------:R-:W-:Y:S01]  /*9eb0*/  CS2R R30, SRZ ;  /* 0x00000000001e7805 */ /* 0x000fe2000001ff00 */
[----:B------:R-:W-:Y:S01]  /*9ec0*/  CS2R R28, SRZ ;  /* 0x00000000001c7805 */ /* 0x000fe2000001ff00 */
[----:B------:R-:W-:Y:S01]  /*9ed0*/  CS2R R18, SRZ ;  /* 0x0000000000127805 */ /* 0x000fe2000001ff00 */
[----:B------:R-:W-:Y:S01]  /*9ee0*/  CS2R R16, SRZ ;  /* 0x0000000000107805 */ /* 0x000fe2000001ff00 */
[----:B------:R-:W-:-:S05]  /*9ef0*/  @!P0 IMAD.WIDE R36, R5, 0x2, R34 ;  /* 0x0000000205248825 */ /* 0x000fca00078e0222 */
[----:B------:R2:W5:Y:S01]  /*9f00*/  @!P0 LD.E.128 R28, [R36.64] ;  /* 0x00000006241c8980 */ /* 0x000562000c101d00 */
[----:B-1----:R-:W-:Y:S02]  /*9f10*/  @!P1 LEA.HI R6, R8, R9, RZ, 0x3 ;  /* 0x0000000908069211 */ /* 0x002fe400078f18ff */
[----:B------:R-:W-:Y:S02]  /*9f20*/  CS2R R8, SRZ ;  /* 0x0000000000087805 */ /* 0x000fe4000001ff00 */
[----:B------:R-:W-:-:S05]  /*9f30*/  @!P1 LOP3.LUT R6, R6, 0xfffffff8, RZ, 0xc0, !PT ;  /* 0xfffffff806069812 */ /* 0x000fca00078ec0ff */
[----:B------:R-:W-:-:S04]  /*9f40*/  @!P1 IMAD.WIDE R38, R6, 0x2, R34 ;  /* 0x0000000206269825 */ /* 0x000fc800078e0222 */
[--C-:B------:R-:W-:Y:S01]  /*9f50*/  @!P1 IMAD.WIDE R34, R6, 0x2, R32.reuse ;  /* 0x0000000206229825 */ /* 0x100fe200078e0220 */
[----:B------:R2:W5:Y:S03]  /*9f60*/  @!P1 LD.E.128 R24, [R38.64] ;  /* 0x0000000626189980 */ /* 0x000566000c101d00 */
[--C-:B------:R-:W-:Y:S01]  /*9f70*/  @!P0 IMAD.WIDE R6, R5, 0x2, R32.reuse ;  /* 0x0000000205068825 */ /* 0x100fe200078e0220 */
[----:B------:R2:W5:Y:S03]  /*9f80*/  @!P1 LD.E.128 R12, [R34.64] ;  /* 0x00000006220c9980 */ /* 0x000566000c101d00 */
[----:B------:R-:W-:Y:S01]  /*9f90*/  @!P2 IMAD.WIDE R32, R62, 0x2, R32 ;  /* 0x000000023e20a825 */ /* 0x000fe200078e0220 */
[----:B------:R2:W5:Y:S04]  /*9fa0*/  @!P0 LD.E.128 R16, [R6.64] ;  /* 0x0000000606108980 */ /* 0x000568000c101d00 */
[----:B------:R2:W5:Y:S02]  /*9fb0*/  @!P2 LD.E.128 R8, [R32.64] ;  /* 0x000000062008a980 */ /* 0x000564000c101d00 */
.L_x_121:
[----:B------:R-:W-:Y:S05]  /*9fc0*/  BSYNC B0 ;  /* 0x0000000000007941 */ /* 0x000fea0003800000 */
.L_x_120:
[----:B-----5:R-:W-:Y:S01]  /*9fd0*/  IMAD.MOV.U32 R43, RZ, RZ, R28 ;  /* 0x000000ffff2b7224 */ /* 0x020fe200078e001c */
[----:B------:R-:W-:Y:S01]  /*9fe0*/  SHF.R.U64 R40, R28, 0x10, R29 ;  /* 0x000000101c287819 */ /* 0x000fe2000000121d */
[----:B--2---:R-:W-:Y:S01]  /*9ff0*/  IMAD R6, R169, -0x80, R54 ;  /* 0xffffff80a9067824 */ /* 0x004fe200078e0236 */
[--C-:B------:R-:W-:Y:S01]  /*a000*/  SHF.R.U64 R57, R20, 0x10, R21.reuse ;  /* 0x0000001014397819 */ /* 0x100fe20000001215 */
[----:B------:R-:W-:Y:S01]  /*a010*/  IMAD.MOV.U32 R59, RZ, RZ, R20 ;  /* 0x000000ffff3b7224 */ /* 0x000fe200078e0014 */
[----:B------:R-:W-:Y:S01]  /*a020*/  PRMT R70, R43, 0x5410, R40 ;  /* 0x000054102b467816 */ /* 0x000fe20000000028 */
[----:B------:R-:W-:Y:S01]  /*a030*/  IMAD.MOV.U32 R58, RZ, RZ, R21 ;  /* 0x000000ffff3a7224 */ /* 0x000fe200078e0015 */
[----:B------:R-:W-:Y:S01]  /*a040*/  IMNMX R43, R6, 0x80, PT ;  /* 0x00000080062b7817 */ /* 0x000fe20003800200 */
[----:B------:R-:W-:Y:S01]  /*a050*/  IMAD.MOV.U32 R55, RZ, RZ, R23 ;  /* 0x000000ffff377224 */ /* 0x000fe200078e0017 */
[----:B------:R-:W-:Y:S01]  /*a060*/  SHF.R.U32.HI R53, RZ, 0x10, R21 ;  /* 0x00000010ff357819 */ /* 0x000fe20000011615 */
[----:B------:R-:W-:Y:S01]  /*a070*/  IMAD.MOV.U32 R51, RZ, RZ, R24 ;  /* 0x000000ffff337224 */ /* 0x000fe200078e0018 */
[----:B------:R-:W-:Y:S01]  /*a080*/  ISETP.GE.AND P0, PT, R60, R43, PT ;  /* 0x0000002b3c00720c */ /* 0x000fe20003f06270 */
[----:B------:R-:W-:Y:S01]  /*a090*/  IMAD.MOV.U32 R47, RZ, RZ, R26 ;  /* 0x000000ffff2f7224 */ /* 0x000fe200078e001a */
[----:B------:R-:W-:Y:S01]  /*a0a0*/  SHF.R.U64 R52, R22, 0x10, R23 ;  /* 0x0000001016347819 */ /* 0x000fe20000001217 */
[----:B------:R-:W-:Y:S01]  /*a0b0*/  IMAD.MOV.U32 R42, RZ, RZ, R29 ;  /* 0x000000ffff2a7224 */ /* 0x000fe200078e001d */
[----:B------:R-:W-:Y:S01]  /*a0c0*/  SHF.R.U32.HI R49, RZ, 0x10, R23 ;  /* 0x00000010ff317819 */ /* 0x000fe20000011617 */
[----:B------:R-:W-:Y:S01]  /*a0d0*/  IMAD.MOV.U32 R38, RZ, RZ, R31 ;  /* 0x000000ffff267224 */ /* 0x000fe200078e001f */
[----:B------:R-:W-:Y:S01]  /*a0e0*/  SHF.R.U64 R48, R24, 0x10, R25 ;  /* 0x0000001018307819 */ /* 0x000fe20000001219 */
[----:B------:R-:W-:Y:S01]  /*a0f0*/  IMAD.MOV.U32 R56, RZ, RZ, R22 ;  /* 0x000000ffff387224 */ /* 0x000fe200078e0016 */
[----:B------:R-:W-:Y:S01]  /*a100*/  SHF.R.U64 R44, R26, 0x10, R27 ;  /* 0x000000101a2c7819 */ /* 0x000fe2000000121b */
[----:B------:R-:W-:Y:S01]  /*a110*/  IMAD.MOV.U32 R50, RZ, RZ, R25 ;  /* 0x000000ffff327224 */ /* 0x000fe200078e0019 */
[----:B------:R-:W-:Y:S01]  /*a120*/  SHF.R.U32.HI R37, RZ, 0x10, R29 ;  /* 0x00000010ff257819 */ /* 0x000fe2000001161d */
[----:B------:R-:W-:Y:S01]  /*a130*/  IMAD.MOV.U32 R46, RZ, RZ, R27 ;  /* 0x000000ffff2e7224 */ /* 0x000fe200078e001b */
[--C-:B------:R-:W-:Y:S01]  /*a140*/  SHF.R.U64 R36, R30, 0x10, R31.reuse ;  /* 0x000000101e247819 */ /* 0x100fe2000000121f */
[----:B------:R-:W-:Y:S01]  /*a150*/  IMAD.MOV.U32 R39, RZ, RZ, R30 ;  /* 0x000000ffff277224 */ /* 0x000fe200078e001e */
[----:B------:R-:W-:Y:S01]  /*a160*/  SHF.R.U32.HI R33, RZ, 0x10, R31 ;  /* 0x00000010ff217819 */ /* 0x000fe2000001161f */
        /* <DEDUP_REMOVED lines=9> */
[--C-:B------:R-:W-:Y:S01]  /*a200*/  SHF.R.U64 R28, R10, 0x10, R11.reuse ;  /* 0x000000100a1c7819 */ /* 0x100fe2000000120b */
[----:B------:R-:W-:Y:S01]  /*a210*/  IMAD.MOV.U32 R30, RZ, RZ, R11 ;  /* 0x000000ffff1e7224 */ /* 0x000fe200078e000b */
[--C-:B------:R-:W-:Y:S01]  /*a220*/  SHF.R.U64 R24, R12, 0x10, R13.reuse ;  /* 0x000000100c187819 */ /* 0x100fe2000000120d */
[----:B------:R-:W-:Y:S01]  /*a230*/  IMAD.MOV.U32 R27, RZ, RZ, R12 ;  /* 0x000000ffff1b7224 */ /* 0x000fe200078e000c */
[----:B------:R-:W-:Y:S01]  /*a240*/  SHF.R.U32.HI R21, RZ, 0x10, R13 ;  /* 0x00000010ff157819 */ /* 0x000fe2000001160d */
[--C-:B------:R-:W-:Y:S01]  /*a250*/  IMAD.MOV.U32 R22, RZ, RZ, R15.reuse ;  /* 0x000000ffff167224 */ /* 0x100fe200078e000f */
[----:B------:R-:W-:Y:S01]  /*a260*/  SHF.R.U64 R20, R14, 0x10, R15 ;  /* 0x000000100e147819 */ /* 0x000fe2000000120f */
[----:B------:R-:W-:Y:S01]  /*a270*/  IMAD.MOV.U32 R14, RZ, RZ, R16 ;  /* 0x000000ffff0e7224 */ /* 0x000fe200078e0010 */
[----:B------:R-:W-:Y:S01]  /*a280*/  SHF.R.U32.HI R25, RZ, 0x10, R11 ;  /* 0x00000010ff197819 */ /* 0x000fe2000001160b */
[----:B------:R-:W-:Y:S01]  /*a290*/  IMAD.MOV.U32 R13, RZ, RZ, R17 ;  /* 0x000000ffff0d7224 */ /* 0x000fe200078e0011 */
[----:B------:R-:W-:Y:S01]  /*a2a0*/  SHF.R.U32.HI R12, RZ, 0x10, R15 ;  /* 0x00000010ff0c7819 */ /* 0x000fe2000001160f */
[----:B------:R-:W-:Y:S01]  /*a2b0*/  IMAD.MOV.U32 R10, RZ, RZ, R18 ;  /* 0x000000ffff0a7224 */ /* 0x000fe200078e0012 */
[----:B------:R-:W-:Y:S01]  /*a2c0*/  SHF.R.U64 R11, R16, 0x10, R17 ;  /* 0x00000010100b7819 */ /* 0x000fe20000001211 */
[----:B------:R-:W-:Y:S01]  /*a2d0*/  IMAD.MOV.U32 R9, RZ, RZ, R19 ;  /* 0x000000ffff097224 */ /* 0x000fe200078e0013 */
[----:B------:R-:W-:Y:S01]  /*a2e0*/  SHF.R.U32.HI R8, RZ, 0x10, R17 ;  /* 0x00000010ff087819 */ /* 0x000fe20000011611 */
[----:B------:R-:W-:-:S04]  /*a2f0*/  DEPBAR.LE SB0, 0x1 ;  /* 0x000080400000791a */ /* 0x000fc80000000000 */
[--C-:B------:R-:W-:Y:S01]  /*a300*/  SHF.R.U64 R7, R18, 0x10, R19.reuse ;  /* 0x0000001012077819 */ /* 0x100fe20000001213 */
[----:B------:R-:W-:Y:S01]  /*a310*/  BSSY B1, `(.L_x_122) ;  /* 0x000015c000017945 */ /* 0x000fe20003800000 */
[----:B------:R-:W-:Y:S02]  /*a320*/  SHF.R.U32.HI R5, RZ, 0x10, R19 ;  /* 0x00000010ff057819 */ /* 0x000fe40000011613 */
        /* <DEDUP_REMOVED lines=22> */
[----:B------:R-:W-:Y:S01]  /*a490*/  PRMT R69, R5, 0x5410, R9 ;  /* 0x0000541005457816 */ /* 0x000fe20000000009 */
[----:B------:R-:W-:Y:S06]  /*a4a0*/  BAR.SYNC.DEFER_BLOCKING 0x0 ;  /* 0x0000000000007b1d */ /* 0x000fec0000010000 */
[----:B------:R-:W-:Y:S05]  /*a4b0*/  @P0 BRA `(.L_x_123) ;  /* 0x0000141000000947 */ /* 0x000fea0003800000 */
[----:B------:R-:W-:Y:S01]  /*a4c0*/  ISETP.GE.AND P0, PT, R62, c[0x0][0x27c], PT ;  /* 0x00009f003e007a0c */ /* 0x000fe20003f06270 */
[----:B------:R-:W-:-:S12]  /*a4d0*/  BSSY B0, `(.L_x_124) ;  /* 0x0000065000007945 */ /* 0x000fd80003800000 */
[----:B------:R-:W-:Y:S05]  /*a4e0*/  @P0 BRA `(.L_x_125) ;  /* 0x0000063000000947 */ /* 0x000fea0003800000 */
[----:B------:R-:W-:Y:S01]  /*a4f0*/  MOV R7, c[0x0][0x27c] ;  /* 0x00009f0000077a02 */ /* 0x000fe20000000f00 */
[----:B------:R-:W-:Y:S01]  /*a500*/  HADD2.F32 R18, -RZ, R59.H0_H0 ;  /* 0x2000003bff127230 */ /* 0x000fe20000004100 */
[----:B------:R-:W-:Y:S01]  /*a510*/  LEA.HI R6, R60, R60, RZ, 0x1 ;  /* 0x0000003c3c067211 */ /* 0x000fe200078f08ff */
[----:B------:R-:W-:Y:S01]  /*a520*/  HADD2.F32 R17, -RZ, R58.H0_H0 ;  /* 0x2000003aff117230 */ /* 0x000fe20000004100 */
[----:B------:R-:W-:Y:S02]  /*a530*/  LEA.HI R7, R7, R61, RZ, 0x1d ;  /* 0x0000003d07077211 */ /* 0x000fe400078fe8ff */
[----:B------:R-:W-:Y:S02]  /*a540*/  SHF.L.U32 R5, R64, 0x6, RZ ;  /* 0x0000000640057819 */ /* 0x000fe400000006ff */
[----:B------:R-:W-:Y:S02]  /*a550*/  SHF.R.S32.HI R9, RZ, 0x1f, R7 ;  /* 0x0000001fff097819 */ /* 0x000fe40000011407 */
[----:B------:R-:W-:-:S02]  /*a560*/  LOP3.LUT R6, R6, 0x7fffffe, RZ, 0xc0, !PT ;  /* 0x07fffffe06067812 */ /* 0x000fc400078ec0ff */
[----:B------:R-:W-:Y:S02]  /*a570*/  LOP3.LUT R5, R5, 0xc0, RZ, 0xc0, !PT ;  /* 0x000000c005057812 */ /* 0x000fe400078ec0ff */
[----:B------:R-:W-:Y:S02]  /*a580*/  LEA.HI R9, R9, R7, RZ, 0x2 ;  /* 0x0000000709097211 */ /* 0x000fe400078f10ff */
[----:B------:R-:W-:Y:S02]  /*a590*/  SHF.L.U32 R7, R7, 0x3, RZ ;  /* 0x0000000307077819 */ /* 0x000fe400000006ff */
[----:B------:R-:W-:Y:S02]  /*a5a0*/  IADD3 R6, R60, -R6, RZ ;  /* 0x800000063c067210 */ /* 0x000fe40007ffe0ff */
[----:B------:R-:W-:Y:S02]  /*a5b0*/  LOP3.LUT R8, R5, 0x18, R62, 0xf8, !PT ;  /* 0x0000001805087812 */ /* 0x000fe400078ef83e */
[----:B------:R-:W-:-:S02]  /*a5c0*/  SHF.R.U32.HI R10, RZ, 0x3, R5 ;  /* 0x00000003ff0a7819 */ /* 0x000fc40000011605 */
[----:B------:R-:W-:Y:S02]  /*a5d0*/  LOP3.LUT R5, R5, 0x18, R7, 0xf8, !PT ;  /* 0x0000001805057812 */ /* 0x000fe400078ef807 */
[----:B------:R-:W-:Y:S02]  /*a5e0*/  LEA R6, R63, R6, 0x3 ;  /* 0x000000063f067211 */ /* 0x000fe400078e18ff */
[----:B------:R-:W-:Y:S02]  /*a5f0*/  SHF.L.U32 R7, R9, 0xa, RZ ;  /* 0x0000000a09077819 */ /* 0x000fe400000006ff */
[-C--:B------:R-:W-:Y:S02]  /*a600*/  LOP3.LUT R8, R8, R10.reuse, RZ, 0x3c, !PT ;  /* 0x0000000a08087212 */ /* 0x080fe400078e3cff */
[----:B------:R-:W-:Y:S02]  /*a610*/  SHF.L.U32 R6, R6, 0x5, RZ ;  /* 0x0000000506067819 */ /* 0x000fe400000006ff */
[----:B------:R-:W-:-:S02]  /*a620*/  LOP3.LUT R5, R5, R10, RZ, 0x3c, !PT ;  /* 0x0000000a05057212 */ /* 0x000fc400078e3cff */
[----:B------:R-:W-:Y:S02]  /*a630*/  LOP3.LUT R7, R7, 0x7ffff000, RZ, 0xc0, !PT ;  /* 0x7ffff00007077812 */ /* 0x000fe400078ec0ff */
[----:B------:R-:W-:Y:S02]  /*a640*/  IADD3 R8, R6, R8, RZ ;  /* 0x0000000806087210 */ /* 0x000fe40007ffe0ff */
[----:B------:R-:W-:Y:S01]  /*a650*/  IADD3 R5, R5, R7, R6 ;  /* 0x0000000705057210 */ /* 0x000fe20007ffe006 */
[--C-:B------:R-:W-:Y:S01]  /*a660*/  HADD2.F32 R6, -RZ, R44.reuse.H0_H0 ;  /* 0x2000002cff067230 */ /* 0x100fe20000004100 */
[----:B------:R-:W-:Y:S02]  /*a670*/  SHF.L.U32 R38, R8, 0x1, RZ ;  /* 0x0000000108267819 */ /* 0x000fe400000006ff */
[----:B------:R-:W-:Y:S01]  /*a680*/  SHF.L.U32 R36, R5, 0x1, RZ ;  /* 0x0000000105247819 */ /* 0x000fe200000006ff */
[----:B------:R-:W-:Y:S02]  /*a690*/  HADD2.F32 R5, -RZ, R44.H1_H1 ;  /* 0x3000002cff057230 */ /* 0x000fe40000004100 */
[----:B------:R-:W1:Y:S04]  /*a6a0*/  LDS.128 R8, [R38+0x6100] ;  /* 0x0061000026087984 */ /* 0x000e680000000c00 */
[----:B------:R-:W2:Y:S01]  /*a6b0*/  LDS.128 R12, [R36+0x6100] ;  /* 0x00610000240c7984 */ /* 0x000ea20000000c00 */
[----:B-1----:R-:W-:-:S02]  /*a6c0*/  HADD2.F32 R24, -RZ, R8.H0_H0 ;  /* 0x20000008ff187230 */ /* 0x002fc40000004100 */
[----:B------:R-:W-:Y:S02]  /*a6d0*/  HADD2.F32 R23, -RZ, R8.H1_H1 ;  /* 0x30000008ff177230 */ /* 0x000fe40000004100 */
[--C-:B--2---:R-:W-:Y:S02]  /*a6e0*/  HADD2.F32 R7, -RZ, R12.reuse.H0_H0 ;  /* 0x2000000cff077230 */ /* 0x104fe40000004100 */
[--C-:B------:R-:W-:Y:S02]  /*a6f0*/  HADD2.F32 R26, -RZ, R9.reuse.H0_H0 ;  /* 0x20000009ff1a7230 */ /* 0x100fe40000004100 */
[----:B------:R-:W-:Y:S01]  /*a700*/  HADD2.F32 R25, -RZ, R9.H1_H1 ;  /* 0x30000009ff197230 */ /* 0x000fe20000004100 */
[CC--:B------:R-:W-:Y:S01]  /*a710*/  FMUL.FTZ R9, R24.reuse, R6.reuse ;  /* 0x0000000618097220 */ /* 0x0c0fe20000410000 */
[--C-:B------:R-:W-:Y:S01]  /*a720*/  HADD2.F32 R20, -RZ, R15.reuse.H0_H0 ;  /* 0x2000000fff147230 */ /* 0x100fe20000004100 */
[----:B------:R-:W-:Y:S01]  /*a730*/  FMUL.FTZ R39, R7, R6 ;  /* 0x0000000607277220 */ /* 0x000fe20000410000 */
[----:B------:R-:W-:Y:S01]  /*a740*/  HADD2.F32 R19, -RZ, R15.H1_H1 ;  /* 0x3000000fff137230 */ /* 0x000fe20000004100 */
[-C--:B------:R-:W-:Y:S01]  /*a750*/  FMUL.FTZ R6, R23, R5.reuse ;  /* 0x0000000517067220 */ /* 0x080fe20000410000 */
[----:B------:R-:W-:Y:S01]  /*a760*/  HADD2.F32 R12, -RZ, R12.H1_H1 ;  /* 0x3000000cff0c7230 */ /* 0x000fe20000004100 */
[-C--:B------:R-:W-:Y:S01]  /*a770*/  FFMA.FTZ R42, R7, R18.reuse, R9 ;  /* 0x00000012072a7223 */ /* 0x080fe20000010009 */
[----:B------:R-:W-:Y:S01]  /*a780*/  HADD2.F32 R15, -RZ, R57.H0_H0 ;  /* 0x20000039ff0f7230 */ /* 0x000fe20000004100 */
[----:B------:R-:W-:Y:S01]  /*a790*/  FFMA.FTZ R18, R24, R18, -R39 ;  /* 0x0000001218127223 */ /* 0x000fe20000010827 */
[----:B------:R-:W-:Y:S01]  /*a7a0*/  HADD2.F32 R8, -RZ, R45.H0_H0 ;  /* 0x2000002dff087230 */ /* 0x000fe20000004100 */
[C---:B------:R-:W-:Y:S01]  /*a7b0*/  FMUL.FTZ R37, R12.reuse, R5 ;  /* 0x000000050c257220 */ /* 0x040fe20000410000 */
[--C-:B------:R-:W-:Y:S01]  /*a7c0*/  HADD2.F32 R28, -RZ, R10.reuse.H0_H0 ;  /* 0x2000000aff1c7230 */ /* 0x100fe20000004100 */
[-C--:B------:R-:W-:Y:S01]  /*a7d0*/  FFMA.FTZ R41, R12, R15.reuse, R6 ;  /* 0x0000000f0c297223 */ /* 0x080fe20000010006 */
[----:B------:R-:W-:Y:S01]  /*a7e0*/  HADD2.F32 R27, -RZ, R10.H1_H1 ;  /* 0x3000000aff1b7230 */ /* 0x000fe20000004100 */
[----:B------:R-:W-:Y:S01]  /*a7f0*/  FMUL.FTZ R7, R26, R8 ;  /* 0x000000081a077220 */ /* 0x000fe20000410000 */
[----:B------:R-:W-:Y:S01]  /*a800*/  HADD2.F32 R10, -RZ, R13.H0_H0 ;  /* 0x2000000dff0a7230 */ /* 0x000fe20000004100 */
[----:B------:R-:W-:Y:S01]  /*a810*/  FFMA.FTZ R15, R23, R15, -R37 ;  /* 0x0000000f170f7223 */ /* 0x000fe20000010825 */
[----:B------:R-:W-:-:S02]  /*a820*/  HADD2.F32 R6, -RZ, R45.H1_H1 ;  /* 0x3000002dff067230 */ /* 0x000fc40000004100 */
[----:B------:R-:W-:Y:S01]  /*a830*/  HADD2.F32 R5, -RZ, R46.H0_H0 ;  /* 0x2000002eff057230 */ /* 0x000fe20000004100 */
[C---:B------:R-:W-:Y:S01]  /*a840*/  FMUL.FTZ R34, R10.reuse, R8 ;  /* 0x000000080a227220 */ /* 0x040fe20000410000 */
[--C-:B------:R-:W-:Y:S01]  /*a850*/  HADD2.F32 R30, -RZ, R11.reuse.H0_H0 ;  /* 0x2000000bff1e7230 */ /* 0x100fe20000004100 */
[----:B------:R-:W-:Y:S01]  /*a860*/  FFMA.FTZ R40, R10, R17, R7 ;  /* 0x000000110a287223 */ /* 0x000fe20000010007 */
[----:B------:R-:W-:Y:S01]  /*a870*/  HADD2.F32 R29, -RZ, R11.H1_H1 ;  /* 0x3000000bff1d7230 */ /* 0x000fe20000004100 */
[-C--:B------:R-:W-:Y:S01]  /*a880*/  FMUL.FTZ R9, R25, R6.reuse ;  /* 0x0000000619097220 */ /* 0x080fe20000410000 */
[----:B------:R-:W-:Y:S01]  /*a890*/  HADD2.F32 R16, -RZ, R13.H1_H1 ;  /* 0x3000000dff107230 */ /* 0x000fe20000004100 */
[-C--:B------:R-:W-:Y:S01]  /*a8a0*/  FMUL.FTZ R8, R28, R5.reuse ;  /* 0x000000051c087220 */ /* 0x080fe20000410000 */
[----:B------:R-:W-:Y:S02]  /*a8b0*/  HADD2.F32 R12, -RZ, R53.H0_H0 ;  /* 0x20000035ff0c7230 */ /* 0x000fe40000004100 */
[----:B------:R-:W-:Y:S01]  /*a8c0*/  HADD2.F32 R13, -RZ, R14.H0_H0 ;  /* 0x2000000eff0d7230 */ /* 0x000fe20000004100 */
[C---:B------:R-:W-:Y:S01]  /*a8d0*/  FMUL.FTZ R32, R16.reuse, R6 ;  /* 0x0000000610207220 */ /* 0x040fe20000410000 */
[----:B------:R-:W-:Y:S01]  /*a8e0*/  HADD2.F32 R11, -RZ, R56.H0_H0 ;  /* 0x20000038ff0b7230 */ /* 0x000fe20000004100 */
[----:B------:R-:W-:Y:S01]  /*a8f0*/  FFMA.FTZ R35, R16, R12, R9 ;  /* 0x0000000c10237223 */ /* 0x000fe20000010009 */
[----:B------:R-:W-:Y:S01]  /*a900*/  HADD2.F32 R7, -RZ, R46.H1_H1 ;  /* 0x3000002eff077230 */ /* 0x000fe20000004100 */
[C---:B------:R-:W-:Y:S01]  /*a910*/  FMUL.FTZ R22, R13.reuse, R5 ;  /* 0x000000050d167220 */ /* 0x040fe20000410000 */
[----:B------:R-:W-:Y:S01]  /*a920*/  HADD2.F32 R14, -RZ, R14.H1_H1 ;  /* 0x3000000eff0e7230 */ /* 0x000fe20000004100 */
[----:B------:R-:W-:Y:S01]  /*a930*/  FFMA.FTZ R33, R13, R11, R8 ;  /* 0x0000000b0d217223 */ /* 0x000fe20000010008 */
[----:B------:R-:W-:Y:S01]  /*a940*/  HADD2.F32 R9, -RZ, R52.H0_H0 ;  /* 0x20000034ff097230 */ /* 0x000fe20000004100 */
[-C--:B------:R-:W-:Y:S01]  /*a950*/  FMUL.FTZ R8, R27, R7.reuse ;  /* 0x000000071b087220 */ /* 0x080fe20000410000 */
[--C-:B------:R-:W-:Y:S01]  /*a960*/  HADD2.F32 R6, -RZ, R47.reuse.H1_H1 ;  /* 0x3000002fff067230 */ /* 0x100fe20000004100 */
[C---:B------:R-:W-:Y:S01]  /*a970*/  FMUL.FTZ R21, R14.reuse, R7 ;  /* 0x000000070e157220 */ /* 0x040fe20000410000 */
[----:B------:R-:W-:Y:S01]  /*a980*/  HADD2.F32 R5, -RZ, R47.H0_H0 ;  /* 0x2000002fff057230 */ /* 0x000fe20000004100 */
[----:B------:R-:W-:Y:S01]  /*a990*/  FFMA.FTZ R31, R14, R9, R8 ;  /* 0x000000090e1f7223 */ /* 0x000fe20000010008 */
[----:B------:R-:W-:Y:S01]  /*a9a0*/  HADD2.F32 R7, -RZ, R49.H0_H0 ;  /* 0x20000031ff077230 */ /* 0x000fe20000004100 */
[----:B------:R-:W-:Y:S01]  /*a9b0*/  FMUL.FTZ R10, R30, R6 ;  /* 0x000000061e0a7220 */ /* 0x000fe20000410000 */
[----:B------:R-:W-:Y:S01]  /*a9c0*/  HADD2.F32 R8, -RZ, R55.H0_H0 ;  /* 0x20000037ff087230 */ /* 0x000fe20000004100 */
[----:B------:R-:W-:-:S02]  /*a9d0*/  FMUL.FTZ R13, R29, R5 ;  /* 0x000000051d0d7220 */ /* 0x000fc40000410000 */
[----:B------:R-:W-:Y:S02]  /*a9e0*/  FMUL.FTZ R6, R20, R6 ;  /* 0x0000000614067220 */ /* 0x000fe40000410000 */
[C---:B------:R-:W-:Y:S02]  /*a9f0*/  FMUL.FTZ R5, R19.reuse, R5 ;  /* 0x0000000513057220 */ /* 0x040fe40000410000 */
[----:B------:R-:W-:Y:S02]  /*aa00*/  FFMA.FTZ R19, R19, R7, R13 ;  /* 0x0000000713137223 */ /* 0x000fe4000001000d */
[----:B------:R-:W-:Y:S02]  /*aa10*/  FFMA.FTZ R16, R26, R17, -R34 ;  /* 0x000000111a107223 */ /* 0x000fe40000010822 */
[----:B------:R-:W-:Y:S01]  /*aa20*/  FFMA.FTZ R13, R25, R12, -R32 ;  /* 0x0000000c190d7223 */ /* 0x000fe20000010820 */
[----:B------:R-:W-:Y:S01]  /*aa30*/  F2FP.PACK_AB R12, R15, R18 ;  /* 0x000000120f0c723e */ /* 0x000fe200000000ff */
[----:B------:R-:W-:-:S02]  /*aa40*/  FFMA.FTZ R11, R28, R11, -R22 ;  /* 0x0000000b1c0b7223 */ /* 0x000fc40000010816 */
[----:B------:R-:W-:Y:S01]  /*aa50*/  FFMA.FTZ R14, R27, R9, -R21 ;  /* 0x000000091b0e7223 */ /* 0x000fe20000010815 */
[----:B------:R-:W-:Y:S01]  /*aa60*/  F2FP.PACK_AB R13, R13, R16 ;  /* 0x000000100d0d723e */ /* 0x000fe200000000ff */
[----:B------:R-:W-:Y:S01]  /*aa70*/  FFMA.FTZ R6, R30, R8, -R6 ;  /* 0x000000081e067223 */ /* 0x000fe20000010806 */
[----:B------:R-:W-:Y:S01]  /*aa80*/  F2FP.PACK_AB R9, R35, R40 ;  /* 0x000000282309723e */ /* 0x000fe200000000ff */
[----:B------:R-:W-:Y:S01]  /*aa90*/  FFMA.FTZ R5, R29, R7, -R5 ;  /* 0x000000071d057223 */ /* 0x000fe20000010805 */
[----:B------:R-:W-:Y:S01]  /*aaa0*/  F2FP.PACK_AB R14, R14, R11 ;  /* 0x0000000b0e0e723e */ /* 0x000fe200000000ff */
[----:B------:R-:W-:Y:S01]  /*aab0*/  FFMA.FTZ R20, R20, R8, R10 ;  /* 0x0000000814147223 */ /* 0x000fe2000001000a */
[----:B------:R-:W-:Y:S02]  /*aac0*/  F2FP.PACK_AB R8, R41, R42 ;  /* 0x0000002a2908723e */ /* 0x000fe400000000ff */
[----:B------:R-:W-:Y:S02]  /*aad0*/  F2FP.PACK_AB R15, R5, R6 ;  /* 0x00000006050f723e */ /* 0x000fe400000000ff */
[----:B------:R-:W-:-:S02]  /*aae0*/  F2FP.PACK_AB R10, R31, R33 ;  /* 0x000000211f0a723e */ /* 0x000fc400000000ff */
[----:B------:R-:W-:Y:S01]  /*aaf0*/  F2FP.PACK_AB R11, R19, R20 ;  /* 0x00000014130b723e */ /* 0x000fe200000000ff */
[----:B------:R1:W-:Y:S04]  /*ab00*/  STS.128 [R38+0x6100], R12 ;  /* 0x0061000c26007388 */ /* 0x0003e80000000c00 */
[----:B------:R1:W-:Y:S02]  /*ab10*/  STS.128 [R36+0x6100], R8 ;  /* 0x0061000824007388 */ /* 0x0003e40000000c00 */
.L_x_125:
[----:B------:R-:W-:Y:S05]  /*ab20*/  BSYNC B0 ;  /* 0x0000000000007941 */ /* 0x000fea0003800000 */
.L_x_124:
[----:B------:R-:W-:Y:S01]  /*ab30*/  IADD3 R5, R62, 0x10, RZ ;  /* 0x000000103e057810 */ /* 0x000fe20007ffe0ff */
[----:B------:R-:W-:Y:S03]  /*ab40*/  BSSY B0, `(.L_x_126) ;  /* 0x000006c000007945 */ /* 0x000fe60003800000 */
[----:B------:R-:W-:-:S13]  /*ab50*/  ISETP.GE.AND P0, PT, R5, c[0x0][0x27c], PT ;  /* 0x00009f0005007a0c */ /* 0x000fda0003f06270 */
[----:B------:R-:W-:Y:S05]  /*ab60*/  @P0 BRA `(.L_x_127) ;  /* 0x0000069000000947 */ /* 0x000fea0003800000 */
[----:B-1----:R-:W-:Y:S01]  /*ab70*/  SHF.R.S32.HI R9, RZ, 0x1f, R5 ;  /* 0x0000001fff097819 */ /* 0x002fe20000011405 */
[--C-:B------:R-:W-:Y:S01]  /*ab80*/  HADD2.F32 R17, -RZ, R54.reuse.H0_H0 ;  /* 0x20000036ff117230 */ /* 0x100fe20000004100 */
[----:B------:R-:W-:Y:S01]  /*ab90*/  LEA.HI R8, R60, R60, RZ, 0x1 ;  /* 0x0000003c3c087211 */ /* 0x000fe200078f08ff */
[----:B------:R-:W-:Y:S01]  /*aba0*/  HADD2.F32 R19, -RZ, R53.H1_H1 ;  /* 0x30000035ff137230 */ /* 0x000fe20000004100 */
[CC--:B------:R-:W-:Y:S01]  /*abb0*/  LEA.HI R7, R9.reuse, R5.reuse, RZ, 0x3 ;  /* 0x0000000509077211 */ /* 0x0c0fe200078f18ff */
[----:B------:R-:W-:Y:S01]  /*abc0*/  HADD2.F32 R18, -RZ, R54.H1_H1 ;  /* 0x30000036ff127230 */ /* 0x000fe20000004100 */
[----:B------:R-:W-:Y:S02]  /*abd0*/  SHF.L.U32 R10, R64, 0x6, RZ ;  /* 0x00000006400a7819 */ /* 0x000fe400000006ff */
[----:B------:R-:W-:Y:S02]  /*abe0*/  LOP3.LUT R8, R8, 0x7fffffe, RZ, 0xc0, !PT ;  /* 0x07fffffe08087812 */ /* 0x000fe400078ec0ff */
[----:B------:R-:W-:-:S02]  /*abf0*/  LEA.HI R9, R9, R5, RZ, 0x5 ;  /* 0x0000000509097211 */ /* 0x000fc400078f28ff */
[----:B------:R-:W-:Y:S02]  /*ac00*/  MOV R11, c[0x0][0x27c] ;  /* 0x00009f00000b7a02 */ /* 0x000fe40000000f00 */
[----:B------:R-:W-:Y:S02]  /*ac10*/  SHF.R.S32.HI R6, RZ, 0x3, R7 ;  /* 0x00000003ff067819 */ /* 0x000fe40000011407 */
[----:B------:R-:W-:Y:S02]  /*ac20*/  LOP3.LUT R5, R10, 0xc0, RZ, 0xc0, !PT ;  /* 0x000000c00a057812 */ /* 0x000fe400078ec0ff */
[----:B------:R-:W-:Y:S02]  /*ac30*/  IADD3 R8, R60, -R8, RZ ;  /* 0x800000083c087210 */ /* 0x000fe40007ffe0ff */
[----:B------:R-:W-:Y:S02]  /*ac40*/  LEA.HI R6, R11, R6, RZ, 0x1d ;  /* 0x000000060b067211 */ /* 0x000fe400078fe8ff */
[----:B------:R-:W-:-:S02]  /*ac50*/  SHF.L.U32 R9, R9, 0x7, RZ ;  /* 0x0000000709097819 */ /* 0x000fc400000006ff */
[----:B------:R-:W-:Y:S01]  /*ac60*/  LOP3.LUT R10, R5, 0x18, R7, 0xf8, !PT ;  /* 0x00000018050a7812 */ /* 0x000fe200078ef807 */
[----:B------:R-:W-:Y:S01]  /*ac70*/  IMAD R7, R63, 0x8, R8 ;  /* 0x000000083f077824 */ /* 0x000fe200078e0208 */
[----:B------:R-:W-:Y:S02]  /*ac80*/  SHF.R.U32.HI R12, RZ, 0x3, R5 ;  /* 0x00000003ff0c7819 */ /* 0x000fe40000011605 */
[----:B------:R-:W-:Y:S02]  /*ac90*/  LOP3.LUT R11, R9, 0x7ffff000, RZ, 0xc0, !PT ;  /* 0x7ffff000090b7812 */ /* 0x000fe400078ec0ff */
[----:B------:R-:W-:Y:S02]  /*aca0*/  SHF.R.S32.HI R8, RZ, 0x1f, R6 ;  /* 0x0000001fff087819 */ /* 0x000fe40000011406 */
[----:B------:R-:W-:Y:S02]  /*acb0*/  LOP3.LUT R9, R10, R12, RZ, 0x3c, !PT ;  /* 0x0000000c0a097212 */ /* 0x000fe400078e3cff */
[----:B------:R-:W-:-:S02]  /*acc0*/  SHF.L.U32 R10, R7, 0x5, RZ ;  /* 0x00000005070a7819 */ /* 0x000fc400000006ff */
[----:B------:R-:W-:Y:S02]  /*acd0*/  SHF.L.U32 R7, R6, 0x3, RZ ;  /* 0x0000000306077819 */ /* 0x000fe400000006ff */
[----:B------:R-:W-:Y:S02]  /*ace0*/  LEA.HI R6, R8, R6, RZ, 0x2 ;  /* 0x0000000608067211 */ /* 0x000fe400078f10ff */
[----:B------:R-:W-:Y:S02]  /*acf0*/  LOP3.LUT R7, R5, 0x18, R7, 0xf8, !PT ;  /* 0x0000001805077812 */ /* 0x000fe400078ef807 */
[----:B------:R-:W-:Y:S01]  /*ad00*/  IADD3 R8, R9, R11, R10 ;  /* 0x0000000b09087210 */ /* 0x000fe20007ffe00a */
[----:B------:R-:W-:Y:S01]  /*ad10*/  IMAD.SHL.U32 R5, R6, 0x400, RZ ;  /* 0x0000040006057824 */ /* 0x000fe200078e00ff */
[----:B------:R-:W-:Y:S01]  /*ad20*/  LOP3.LUT R7, R7, R12, RZ, 0x3c, !PT ;  /* 0x0000000c07077212 */ /* 0x000fe200078e3cff */
[----:B------:R-:W-:Y:S01]  /*ad30*/  HADD2.F32 R6, -RZ, R48.H0_H0 ;  /* 0x20000030ff067230 */ /* 0x000fe20000004100 */
[----:B------:R-:W-:-:S02]  /*ad40*/  SHF.L.U32 R40, R8, 0x1, RZ ;  /* 0x0000000108287819 */ /* 0x000fc400000006ff */
[----:B------:R-:W-:-:S03]  /*ad50*/  LOP3.LUT R5, R5, 0x7ffff000, RZ, 0xc0, !PT ;  /* 0x7ffff00005057812 */ /* 0x000fc600078ec0ff */
[----:B------:R-:W1:Y:S01]  /*ad60*/  LDS.128 R12, [R40+0x6100] ;  /* 0x00610000280c7984 */ /* 0x000e620000000c00 */
[----:B------:R-:W-:Y:S01]  /*ad70*/  IADD3 R5, R7, R5, R10 ;  /* 0x0000000507057210 */ /* 0x000fe20007ffe00a */
[----:B------:R-:W-:-:S03]  /*ad80*/  HADD2.F32 R7, -RZ, R49.H1_H1 ;  /* 0x30000031ff077230 */ /* 0x000fc60000004100 */
[----:B------:R-:W-:Y:S01]  /*ad90*/  SHF.L.U32 R36, R5, 0x1, RZ ;  /* 0x0000000105247819 */ /* 0x000fe200000006ff */
[----:B------:R-:W-:-:S04]  /*ada0*/  HADD2.F32 R5, -RZ, R48.H1_H1 ;  /* 0x30000030ff057230 */ /* 0x000fc80000004100 */
[----:B------:R-:W2:Y:S01]  /*adb0*/  LDS.128 R8, [R36+0x6100] ;  /* 0x0061000024087984 */ /* 0x000ea20000000c00 */
[--C-:B-1----:R-:W-:Y:S02]  /*adc0*/  HADD2.F32 R24, -RZ, R12.reuse.H0_H0 ;  /* 0x2000000cff187230 */ /* 0x102fe40000004100 */
[----:B------:R-:W-:Y:S02]  /*add0*/  HADD2.F32 R23, -RZ, R12.H1_H1 ;  /* 0x3000000cff177230 */ /* 0x000fe40000004100 */
[--C-:B------:R-:W-:Y:S02]  /*ade0*/  HADD2.F32 R26, -RZ, R13.reuse.H0_H0 ;  /* 0x2000000dff1a7230 */ /* 0x100fe40000004100 */
[----:B------:R-:W-:Y:S02]  /*adf0*/  HADD2.F32 R25, -RZ, R13.H1_H1 ;  /* 0x3000000dff197230 */ /* 0x000fe40000004100 */
[----:B------:R-:W-:Y:S02]  /*ae00*/  HADD2.F32 R28, -RZ, R14.H0_H0 ;  /* 0x2000000eff1c7230 */ /* 0x000fe40000004100 */
[----:B--2---:R-:W-:-:S02]  /*ae10*/  HADD2.F32 R12, -RZ, R8.H0_H0 ;  /* 0x20000008ff0c7230 */ /* 0x004fc40000004100 */
[----:B------:R-:W-:Y:S01]  /*ae20*/  HADD2.F32 R13, -RZ, R8.H1_H1 ;  /* 0x30000008ff0d7230 */ /* 0x000fe20000004100 */
[-C--:B------:R-:W-:Y:S01]  /*ae30*/  FMUL.FTZ R8, R24, R6.reuse ;  /* 0x0000000618087220 */ /* 0x080fe20000410000 */
[----:B------:R-:W-:Y:S01]  /*ae40*/  HADD2.F32 R27, -RZ, R14.H1_H1 ;  /* 0x3000000eff1b7230 */ /* 0x000fe20000004100 */
[C---:B------:R-:W-:Y:S01]  /*ae50*/  FMUL.FTZ R38, R12.reuse, R6 ;  /* 0x000000060c267220 */ /* 0x040fe20000410000 */
[----:B------:R-:W-:Y:S01]  /*ae60*/  HADD2.F32 R14, -RZ, R9.H0_H0 ;  /* 0x20000009ff0e7230 */ /* 0x000fe20000004100 */
[----:B------:R-:W-:Y:S01]  /*ae70*/  FMUL.FTZ R6, R23, R5 ;  /* 0x0000000517067220 */ /* 0x000fe20000410000 */
[--C-:B------:R-:W-:Y:S01]  /*ae80*/  HADD2.F32 R30, -RZ, R15.reuse.H0_H0 ;  /* 0x2000000fff1e7230 */ /* 0x100fe20000004100 */
[----:B------:R-:W-:Y:S01]  /*ae90*/  FFMA.FTZ R42, R12, R19, R8 ;  /* 0x000000130c2a7223 */ /* 0x000fe20000010008 */
[----:B------:R-:W-:Y:S01]  /*aea0*/  HADD2.F32 R29, -RZ, R15.H1_H1 ;  /* 0x3000000fff1d7230 */ /* 0x000fe20000004100 */
[C---:B------:R-:W-:Y:S01]  /*aeb0*/  FFMA.FTZ R41, R13.reuse, R17, R6 ;  /* 0x000000110d297223 */ /* 0x040fe20000010006 */
[--C-:B------:R-:W-:Y:S01]  /*aec0*/  HADD2.F32 R6, -RZ, R50.reuse.H0_H0 ;  /* 0x20000032ff067230 */ /* 0x100fe20000004100 */
[----:B------:R-:W-:Y:S01]  /*aed0*/  FMUL.FTZ R37, R13, R5 ;  /* 0x000000050d257220 */ /* 0x000fe20000410000 */
[----:B------:R-:W-:Y:S01]  /*aee0*/  HADD2.F32 R5, -RZ, R50.H1_H1 ;  /* 0x30000032ff057230 */ /* 0x000fe20000004100 */
[-C--:B------:R-:W-:Y:S01]  /*aef0*/  FMUL.FTZ R8, R26, R7.reuse ;  /* 0x000000071a087220 */ /* 0x080fe20000410000 */
[----:B------:R-:W-:Y:S01]  /*af00*/  HADD2.F32 R16, -RZ, R9.H1_H1 ;  /* 0x30000009ff107230 */ /* 0x000fe20000004100 */
[C---:B------:R-:W-:Y:S01]  /*af10*/  FMUL.FTZ R34, R14.reuse, R7 ;  /* 0x000000070e227220 */ /* 0x040fe20000410000 */
[--C-:B------:R-:W-:Y:S01]  /*af20*/  HADD2.F32 R21, -RZ, R11.reuse.H0_H0 ;  /* 0x2000000bff157230 */ /* 0x100fe20000004100 */
[----:B------:R-:W-:Y:S01]  /*af30*/  FFMA.FTZ R39, R14, R18, R8 ;  /* 0x000000120e277223 */ /* 0x000fe20000010008 */
[----:B------:R-:W-:Y:S01]  /*af40*/  HADD2.F32 R20, -RZ, R11.H1_H1 ;  /* 0x3000000bff147230 */ /* 0x000fe20000004100 */
[-C--:B------:R-:W-:Y:S01]  /*af50*/  FMUL.FTZ R9, R25, R6.reuse ;  /* 0x0000000619097220 */ /* 0x080fe20000410000 */
[----:B------:R-:W-:Y:S01]  /*af60*/  HADD2.F32 R12, -RZ, R55.H1_H1 ;  /* 0x30000037ff0c7230 */ /* 0x000fe20000004100 */
[-C--:B------:R-:W-:Y:S01]  /*af70*/  FMUL.FTZ R8, R28, R5.reuse ;  /* 0x000000051c087220 */ /* 0x080fe20000410000 */
[----:B------:R-:W-:Y:S01]  /*af80*/  HADD2.F32 R15, -RZ, R10.H0_H0 ;  /* 0x2000000aff0f7230 */ /* 0x000fe20000004100 */
[C---:B------:R-:W-:Y:S01]  /*af90*/  FMUL.FTZ R32, R16.reuse, R6 ;  /* 0x0000000610207220 */ /* 0x040fe20000410000 */
[----:B------:R-:W-:Y:S01]  /*afa0*/  HADD2.F32 R11, -RZ, R56.H1_H1 ;  /* 0x30000038ff0b7230 */ /* 0x000fe20000004100 */
[----:B------:R-:W-:Y:S01]  /*afb0*/  FFMA.FTZ R35, R16, R12, R9 ;  /* 0x0000000c10237223 */ /* 0x000fe20000010009 */
[----:B------:R-:W-:Y:S01]  /*afc0*/  HADD2.F32 R7, -RZ, R51.H0_H0 ;  /* 0x20000033ff077230 */ /* 0x000fe20000004100 */
[C---:B------:R-:W-:Y:S01]  /*afd0*/  FMUL.FTZ R22, R15.reuse, R5 ;  /* 0x000000050f167220 */ /* 0x040fe20000410000 */
[----:B------:R-:W-:Y:S01]  /*afe0*/  HADD2.F32 R10, -RZ, R10.H1_H1 ;  /* 0x3000000aff0a7230 */ /* 0x000fe20000004100 */
[----:B------:R-:W-:Y:S01]  /*aff0*/  FFMA.FTZ R33, R15, R11, R8 ;  /* 0x0000000b0f217223 */ /* 0x000fe20000010008 */
[----:B------:R-:W-:Y:S01]  /*b000*/  HADD2.F32 R9, -RZ, R57.H1_H1 ;  /* 0x30000039ff097230 */ /* 0x000fe20000004100 */
[-C--:B------:R-:W-:Y:S01]  /*b010*/  FMUL.FTZ R8, R27, R7.reuse ;  /* 0x000000071b087220 */ /* 0x080fe20000410000 */
[----:B------:R-:W-:Y:S01]  /*b020*/  HADD2.F32 R6, -RZ, R52.H1_H1 ;  /* 0x30000034ff067230 */ /* 0x000fe20000004100 */
[C---:B------:R-:W-:Y:S01]  /*b030*/  FMUL.FTZ R14, R10.reuse, R7 ;  /* 0x000000070a0e7220 */ /* 0x040fe20000410000 */
[----:B------:R-:W-:Y:S01]  /*b040*/  HADD2.F32 R5, -RZ, R51.H1_H1 ;  /* 0x30000033ff057230 */ /* 0x000fe20000004100 */
[----:B------:R-:W-:Y:S01]  /*b050*/  FFMA.FTZ R31, R10, R9, R8 ;  /* 0x000000090a1f7223 */ /* 0x000fe20000010008 */
[----:B------:R-:W-:Y:S01]  /*b060*/  HADD2.F32 R7, -RZ, R58.H1_H1 ;  /* 0x3000003aff077230 */ /* 0x000fe20000004100 */
[----:B------:R-:W-:Y:S01]  /*b070*/  FMUL.FTZ R10, R30, R6 ;  /* 0x000000061e0a7220 */ /* 0x000fe20000410000 */
[----:B------:R-:W-:Y:S01]  /*b080*/  HADD2.F32 R8, -RZ, R59.H1_H1 ;  /* 0x3000003bff087230 */ /* 0x000fe20000004100 */
[----:B------:R-:W-:-:S02]  /*b090*/  FMUL.FTZ R13, R29, R5 ;  /* 0x000000051d0d7220 */ /* 0x000fc40000410000 */
[----:B------:R-:W-:Y:S02]  /*b0a0*/  FMUL.FTZ R6, R21, R6 ;  /* 0x0000000615067220 */ /* 0x000fe40000410000 */
[C---:B------:R-:W-:Y:S02]  /*b0b0*/  FMUL.FTZ R5, R20.reuse, R5 ;  /* 0x0000000514057220 */ /* 0x040fe40000410000 */
[----:B------:R-:W-:Y:S02]  /*b0c0*/  FFMA.FTZ R20, R20, R7, R13 ;  /* 0x0000000714147223 */ /* 0x000fe4000001000d */
[----:B------:R-:W-:Y:S02]  /*b0d0*/  FFMA.FTZ R19, R24, R19, -R38 ;  /* 0x0000001318137223 */ /* 0x000fe40000010826 */
[----:B------:R-:W-:Y:S02]  /*b0e0*/  FFMA.FTZ R15, R23, R17, -R37 ;  /* 0x00000011170f7223 */ /* 0x000fe40000010825 */
[----:B------:R-:W-:-:S02]  /*b0f0*/  FFMA.FTZ R16, R26, R18, -R34 ;  /* 0x000000121a107223 */ /* 0x000fc40000010822 */
[----:B------:R-:W-:Y:S01]  /*b100*/  FFMA.FTZ R13, R25, R12, -R32 ;  /* 0x0000000c190d7223 */ /* 0x000fe20000010820 */
[----:B------:R-:W-:Y:S01]  /*b110*/  F2FP.PACK_AB R12, R15, R19 ;  /* 0x000000130f0c723e */ /* 0x000fe200000000ff */
[----:B------:R-:W-:Y:S02]  /*b120*/  FFMA.FTZ R11, R28, R11, -R22 ;  /* 0x0000000b1c0b7223 */ /* 0x000fe40000010816 */
[----:B------:R-:W-:Y:S01]  /*b130*/  FFMA.FTZ R14, R27, R9, -R14 ;  /* 0x000000091b0e7223 */ /* 0x000fe2000001080e */
[----:B------:R-:W-:Y:S01]  /*b140*/  F2FP.PACK_AB R13, R13, R16 ;  /* 0x000000100d0d723e */ /* 0x000fe200000000ff */
[-C--:B------:R-:W-:Y:S01]  /*b150*/  FFMA.FTZ R6, R30, R8.reuse, -R6 ;  /* 0x000000081e067223 */ /* 0x080fe20000010806 */
[----:B------:R-:W-:Y:S01]  /*b160*/  F2FP.PACK_AB R9, R35, R39 ;  /* 0x000000272309723e */ /* 0x000fe200000000ff */
[----:B------:R-:W-:Y:S01]  /*b170*/  FFMA.FTZ R5, R29, R7, -R5 ;  /* 0x000000071d057223 */ /* 0x000fe20000010805 */
[----:B------:R-:W-:Y:S01]  /*b180*/  F2FP.PACK_AB R14, R14, R11 ;  /* 0x0000000b0e0e723e */ /* 0x000fe200000000ff */
[----:B------:R-:W-:Y:S01]  /*b190*/  FFMA.FTZ R21, R21, R8, R10 ;  /* 0x0000000815157223 */ /* 0x000fe2000001000a */
[----:B------:R-:W-:-:S02]  /*b1a0*/  F2FP.PACK_AB R8, R41, R42 ;  /* 0x0000002a2908723e */ /* 0x000fc400000000ff */
[----:B------:R-:W-:Y:S02]  /*b1b0*/  F2FP.PACK_AB R15, R5, R6 ;  /* 0x00000006050f723e */ /* 0x000fe400000000ff */
[----:B------:R-:W-:Y:S02]  /*b1c0*/  F2FP.PACK_AB R10, R31, R33 ;  /* 0x000000211f0a723e */ /* 0x000fe400000000ff */
[----:B------:R-:W-:Y:S01]  /*b1d0*/  F2FP.PACK_AB R11, R20, R21 ;  /* 0x00000015140b723e */ /* 0x000fe200000000ff */
[----:B------:R1:W-:Y:S04]  /*b1e0*/  STS.128 [R40+0x6100], R12 ;  /* 0x0061000c28007388 */ /* 0x0003e80000000c00 */
[----:B------:R1:W-:Y:S02]  /*b1f0*/  STS.128 [R36+0x6100], R8 ;  /* 0x0061000824007388 */ /* 0x0003e40000000c00 */
.L_x_127:
[----:B------:R-:W-:Y:S05]  /*b200*/  BSYNC B0 ;  /* 0x0000000000007941 */ /* 0x000fea0003800000 */
.L_x_126:
[----:B------:R-:W-:-:S04]  /*b210*/  IADD3 R5, R62, 0x20, RZ ;  /* 0x000000203e057810 */ /* 0x000fc80007ffe0ff */
[----:B------:R-:W-:-:S13]  /*b220*/  ISETP.GE.AND P0, PT, R5, c[0x0][0x27c], PT ;  /* 0x00009f0005007a0c */ /* 0x000fda0003f06270 */
[----:B------:R-:W-:Y:S05]  /*b230*/  @P0 BRA `(.L_x_123) ;  /* 0x0000069000000947 */ /* 0x000fea0003800000 */
[----:B-1----:R-:W-:Y:S01]  /*b240*/  SHF.R.S32.HI R9, RZ, 0x1f, R5 ;  /* 0x0000001fff097819 */ /* 0x002fe20000011405 */
[--C-:B------:R-:W-:Y:S01]  /*b250*/  HADD2.F32 R17, -RZ, R70.reuse.H1_H1 ;  /* 0x30000046ff117230 */ /* 0x100fe20000004100 */
[----:B------:R-:W-:Y:S01]  /*b260*/  LEA.HI R8, R60, R60, RZ, 0x1 ;  /* 0x0000003c3c087211 */ /* 0x000fe200078f08ff */
[----:B------:R-:W-:Y:S01]  /*b270*/  HADD2.F32 R19, -RZ, R70.H0_H0 ;  /* 0x20000046ff137230 */ /* 0x000fe20000004100 */
[CC--:B------:R-:W-:Y:S01]  /*b280*/  LEA.HI R7, R9.reuse, R5.reuse, RZ, 0x3 ;  /* 0x0000000509077211 */ /* 0x0c0fe200078f18ff */
[----:B------:R-:W-:Y:S01]  /*b290*/  HADD2.F32 R18, -RZ, R71.H0_H0 ;  /* 0x20000047ff127230 */ /* 0x000fe20000004100 */
        /* <DEDUP_REMOVED lines=27> */
[----:B------:R-:W-:-:S03]  /*b450*/  HADD2.F32 R7, -RZ, R67.H0_H0 ;  /* 0x20000043ff077230 */ /* 0x000fc60000004100 */
        /* <DEDUP_REMOVED lines=19> */
[----:B------:R-:W-:Y:S01]  /*b590*/  HADD2.F32 R6, -RZ, R67.H1_H1 ;  /* 0x30000043ff067230 */ /* 0x000fe20000004100 */
[----:B------:R-:W-:Y:S01]  /*b5a0*/  FMUL.FTZ R37, R13, R5 ;  /* 0x000000050d257220 */ /* 0x000fe20000410000 */
[----:B------:R-:W-:Y:S01]  /*b5b0*/  HADD2.F32 R5, -RZ, R68.H0_H0 ;  /* 0x20000044ff057230 */ /* 0x000fe20000004100 */
        /* <DEDUP_REMOVED lines=17> */
[----:B------:R-:W-:Y:S01]  /*b6d0*/  HADD2.F32 R9, -RZ, R72.H1_H1 ;  /* 0x30000048ff097230 */ /* 0x000fe20000004100 */
[-C--:B------:R-:W-:Y:S01]  /*b6e0*/  FMUL.FTZ R8, R27, R7.reuse ;  /* 0x000000071b087220 */ /* 0x080fe20000410000 */
[--C-:B------:R-:W-:Y:S01]  /*b6f0*/  HADD2.F32 R6, -RZ, R69.reuse.H1_H1 ;  /* 0x30000045ff067230 */ /* 0x100fe20000004100 */
[C---:B------:R-:W-:Y:S01]  /*b700*/  FMUL.FTZ R14, R10.reuse, R7 ;  /* 0x000000070a0e7220 */ /* 0x040fe20000410000 */
[----:B------:R-:W-:Y:S01]  /*b710*/  HADD2.F32 R5, -RZ, R69.H0_H0 ;  /* 0x20000045ff057230 */ /* 0x000fe20000004100 */
[----:B------:R-:W-:Y:S01]  /*b720*/  FFMA.FTZ R31, R10, R9, R8 ;  /* 0x000000090a1f7223 */ /* 0x000fe20000010008 */
[--C-:B------:R-:W-:Y:S01]  /*b730*/  HADD2.F32 R7, -RZ, R73.reuse.H0_H0 ;  /* 0x20000049ff077230 */ /* 0x100fe20000004100 */
        /* <DEDUP_REMOVED lines=25> */
.L_x_123:
[----:B------:R-:W-:Y:S05]  /*b8d0*/  BSYNC B1 ;  /* 0x0000000000017941 */ /* 0x000fea0003800000 */
.L_x_122:
[----:B------:R-:W-:-:S04]  /*b8e0*/  IADD3 R17, R60, 0x40, RZ ;  /* 0x000000403c117810 */ /* 0x000fc80007ffe0ff */
[----:B------:R-:W-:-:S13]  /*b8f0*/  ISETP.GE.AND P0, PT, R17, R43, PT ;  /* 0x0000002b1100720c */ /* 0x000fda0003f06270 */
[----:B------:R-:W-:Y:S05]  /*b900*/  @P0 BRA `(.L_x_109) ;  /* 0x000014a000000947 */ /* 0x000fea0003800000 */
[----:B------:R-:W-:Y:S01]  /*b910*/  ISETP.GE.AND P0, PT, R62, c[0x0][0x27c], PT ;  /* 0x00009f003e007a0c */ /* 0x000fe20003f06270 */
[----:B------:R-:W-:-:S12]  /*b920*/  BSSY B0, `(.L_x_128) ;  /* 0x0000068000007945 */ /* 0x000fd80003800000 */
[----:B------:R-:W-:Y:S05]  /*b930*/  @P0 BRA `(.L_x_129) ;  /* 0x0000066000000947 */ /* 0x000fea0003800000 */
[----:B------:R-:W-:Y:S01]  /*b940*/  SHF.R.S32.HI R5, RZ, 0x1f, R17 ;  /* 0x0000001fff057819 */ /* 0x000fe20000011411 */
[----:B------:R-:W-:Y:S01]  /*b950*/  HADD2.F32 R18, -RZ, R57.H0_H0 ;  /* 0x20000039ff127230 */ /* 0x000fe20000004100 */
[----:B-1----:R-:W-:Y:S01]  /*b960*/  MOV R9, c[0x0][0x27c] ;  /* 0x00009f0000097a02 */ /* 0x002fe20000000f00 */
[----:B------:R-:W-:Y:S01]  /*b970*/  HADD2.F32 R19, -RZ, R59.H0_H0 ;  /* 0x2000003bff137230 */ /* 0x000fe20000004100 */
[-C--:B------:R-:W-:Y:S02]  /*b980*/  LEA.HI R8, R17, R17.reuse, RZ, 0x1 ;  /* 0x0000001111087211 */ /* 0x080fe400078f08ff */
[----:B------:R-:W-:Y:S02]  /*b990*/  LEA.HI R5, R5, R17, RZ, 0x3 ;  /* 0x0000001105057211 */ /* 0x000fe400078f18ff */
[----:B------:R-:W-:Y:S02]  /*b9a0*/  LEA.HI R9, R9, R61, RZ, 0x1d ;  /* 0x0000003d09097211 */ /* 0x000fe400078fe8ff */
[----:B------:R-:W-:-:S02]  /*b9b0*/  SHF.L.U32 R7, R8, 0x5, RZ ;  /* 0x0000000508077819 */ /* 0x000fc400000006ff */
[----:B------:R-:W-:Y:S02]  /*b9c0*/  LOP3.LUT R8, R8, 0x7fffffe, RZ, 0xc0, !PT ;  /* 0x07fffffe08087812 */ /* 0x000fe400078ec0ff */
[----:B------:R-:W-:Y:S02]  /*b9d0*/  SHF.L.U32 R6, R5, 0x5, RZ ;  /* 0x0000000505067819 */ /* 0x000fe400000006ff */
[----:B------:R-:W-:Y:S02]  /*b9e0*/  SHF.R.S32.HI R10, RZ, 0x1f, R9 ;  /* 0x0000001fff0a7819 */ /* 0x000fe40000011409 */
[----:B------:R-:W-:Y:S02]  /*b9f0*/  LOP3.LUT R5, R7, 0xc0, RZ, 0xc0, !PT ;  /* 0x000000c007057812 */ /* 0x000fe400078ec0ff */
[----:B------:R-:W-:Y:S02]  /*ba00*/  IADD3 R7, R17, -R8, RZ ;  /* 0x8000000811077210 */ /* 0x000fe40007ffe0ff */
[----:B------:R-:W-:-:S02]  /*ba10*/  LOP3.LUT R6, R6, 0xffffff00, RZ, 0xc0, !PT ;  /* 0xffffff0006067812 */ /* 0x000fc400078ec0ff */
[----:B------:R-:W-:Y:S02]  /*ba20*/  LEA.HI R10, R10, R9, RZ, 0x2 ;  /* 0x000000090a0a7211 */ /* 0x000fe400078f10ff */
[----:B------:R-:W-:Y:S02]  /*ba30*/  SHF.L.U32 R9, R9, 0x3, RZ ;  /* 0x0000000309097819 */ /* 0x000fe400000006ff */
[----:B------:R-:W-:Y:S02]  /*ba40*/  LEA R6, R7, R6, 0x5 ;  /* 0x0000000607067211 */ /* 0x000fe400078e28ff */
[C---:B------:R-:W-:Y:S02]  /*ba50*/  LOP3.LUT R8, R5.reuse, 0x18, R62, 0xf8, !PT ;  /* 0x0000001805087812 */ /* 0x040fe400078ef83e */
[----:B------:R-:W-:Y:S02]  /*ba60*/  SHF.R.U32.HI R11, RZ, 0x3, R5 ;  /* 0x00000003ff0b7819 */ /* 0x000fe40000011605 */
[----:B------:R-:W-:-:S02]  /*ba70*/  LOP3.LUT R7, R5, 0x18, R9, 0xf8, !PT ;  /* 0x0000001805077812 */ /* 0x000fc400078ef809 */
[----:B------:R-:W-:Y:S02]  /*ba80*/  SHF.L.U32 R5, R10, 0xa, RZ ;  /* 0x0000000a0a057819 */ /* 0x000fe400000006ff */
[-C--:B------:R-:W-:Y:S02]  /*ba90*/  LOP3.LUT R8, R8, R11.reuse, RZ, 0x3c, !PT ;  /* 0x0000000b08087212 */ /* 0x080fe400078e3cff */
[----:B------:R-:W-:Y:S02]  /*baa0*/  LOP3.LUT R7, R7, R11, RZ, 0x3c, !PT ;  /* 0x0000000b07077212 */ /* 0x000fe400078e3cff */
[----:B------:R-:W-:Y:S02]  /*bab0*/  LOP3.LUT R5, R5, 0x7ffff000, RZ, 0xc0, !PT ;  /* 0x7ffff00005057812 */ /* 0x000fe400078ec0ff */
[----:B------:R-:W-:Y:S02]  /*bac0*/  IADD3 R8, R6, R8, RZ ;  /* 0x0000000806087210 */ /* 0x000fe40007ffe0ff */
[----:B------:R-:W-:Y:S01]  /*bad0*/  IADD3 R5, R7, R5, R6 ;  /* 0x0000000507057210 */ /* 0x000fe20007ffe006 */
[----:B------:R-:W-:Y:S01]  /*bae0*/  HADD2.F32 R6, -RZ, R44.H0_H0 ;  /* 0x2000002cff067230 */ /* 0x000fe20000004100 */
[----:B------:R-:W-:-:S02]  /*baf0*/  SHF.L.U32 R38, R8, 0x1, RZ ;  /* 0x0000000108267819 */ /* 0x000fc400000006ff */
[----:B------:R-:W-:Y:S01]  /*bb00*/  SHF.L.U32 R35, R5, 0x1, RZ ;  /* 0x0000000105237819 */ /* 0x000fe200000006ff */
[----:B------:R-:W-:Y:S02]  /*bb10*/  HADD2.F32 R5, -RZ, R44.H1_H1 ;  /* 0x3000002cff057230 */ /* 0x000fe40000004100 */
[----:B------:R-:W1:Y:S04]  /*bb20*/  LDS.128 R8, [R38+0x6100] ;  /* 0x0061000026087984 */ /* 0x000e680000000c00 */
[----:B------:R-:W2:Y:S01]  /*bb30*/  LDS.128 R12, [R35+0x6100] ;  /* 0x00610000230c7984 */ /* 0x000ea20000000c00 */
[--C-:B-1----:R-:W-:Y:S02]  /*bb40*/  HADD2.F32 R23, -RZ, R8.reuse.H0_H0 ;  /* 0x20000008ff177230 */ /* 0x102fe40000004100 */
[----:B------:R-:W-:-:S02]  /*bb50*/  HADD2.F32 R22, -RZ, R8.H1_H1 ;  /* 0x30000008ff167230 */ /* 0x000fc40000004100 */
[--C-:B--2---:R-:W-:Y:S02]  /*bb60*/  HADD2.F32 R7, -RZ, R12.reuse.H0_H0 ;  /* 0x2000000cff077230 */ /* 0x104fe40000004100 */
[--C-:B------:R-:W-:Y:S02]  /*bb70*/  HADD2.F32 R25, -RZ, R9.reuse.H0_H0 ;  /* 0x20000009ff197230 */ /* 0x100fe40000004100 */
[----:B------:R-:W-:Y:S01]  /*bb80*/  HADD2.F32 R24, -RZ, R9.H1_H1 ;  /* 0x30000009ff187230 */ /* 0x000fe20000004100 */
[C---:B------:R-:W-:Y:S01]  /*bb90*/  FMUL.FTZ R9, R6.reuse, R23 ;  /* 0x0000001706097220 */ /* 0x040fe20000410000 */
[----:B------:R-:W-:Y:S01]  /*bba0*/  HADD2.F32 R12, -RZ, R12.H1_H1 ;  /* 0x3000000cff0c7230 */ /* 0x000fe20000004100 */
[-C--:B------:R-:W-:Y:S01]  /*bbb0*/  FMUL.FTZ R39, R6, R7.reuse ;  /* 0x0000000706277220 */ /* 0x080fe20000410000 */
[----:B------:R-:W-:Y:S01]  /*bbc0*/  HADD2.F32 R8, -RZ, R45.H0_H0 ;  /* 0x2000002dff087230 */ /* 0x000fe20000004100 */
[----:B------:R-:W-:Y:S01]  /*bbd0*/  FMUL.FTZ R6, R5, R22 ;  /* 0x0000001605067220 */ /* 0x000fe20000410000 */
[--C-:B------:R-:W-:Y:S01]  /*bbe0*/  HADD2.F32 R27, -RZ, R10.reuse.H0_H0 ;  /* 0x2000000aff1b7230 */ /* 0x100fe20000004100 */
[----:B------:R-:W-:Y:S01]  /*bbf0*/  FFMA.FTZ R42, R19, R7, R9 ;  /* 0x00000007132a7223 */ /* 0x000fe20000010009 */
[----:B------:R-:W-:Y:S01]  /*bc00*/  HADD2.F32 R26, -RZ, R10.H1_H1 ;  /* 0x3000000aff1a7230 */ /* 0x000fe20000004100 */
[-C--:B------:R-:W-:Y:S01]  /*bc10*/  FFMA.FTZ R41, R18, R12.reuse, R6 ;  /* 0x0000000c12297223 */ /* 0x080fe20000010006 */
[--C-:B------:R-:W-:Y:S01]  /*bc20*/  HADD2.F32 R21, -RZ, R15.reuse.H0_H0 ;  /* 0x2000000fff157230 */ /* 0x100fe20000004100 */
[----:B------:R-:W-:Y:S01]  /*bc30*/  FMUL.FTZ R37, R5, R12 ;  /* 0x0000000c05257220 */ /* 0x000fe20000410000 */
[----:B------:R-:W-:Y:S01]  /*bc40*/  HADD2.F32 R20, -RZ, R15.H1_H1 ;  /* 0x3000000fff147230 */ /* 0x000fe20000004100 */
[----:B------:R-:W-:Y:S01]  /*bc50*/  FMUL.FTZ R7, R8, R25 ;  /* 0x0000001908077220 */ /* 0x000fe20000410000 */
[----:B------:R-:W-:Y:S01]  /*bc60*/  HADD2.F32 R10, -RZ, R13.H0_H0 ;  /* 0x2000000dff0a7230 */ /* 0x000fe20000004100 */
[----:B------:R-:W-:Y:S01]  /*bc70*/  FFMA.FTZ R19, R19, R23, -R39 ;  /* 0x0000001713137223 */ /* 0x000fe20000010827 */
[----:B------:R-:W-:Y:S01]  /*bc80*/  HADD2.F32 R15, -RZ, R58.H0_H0 ;  /* 0x2000003aff0f7230 */ /* 0x000fe20000004100 */
[----:B------:R-:W-:Y:S01]  /*bc90*/  FFMA.FTZ R18, R18, R22, -R37 ;  /* 0x0000001612127223 */ /* 0x000fe20000010825 */
[----:B------:R-:W-:Y:S01]  /*bca0*/  HADD2.F32 R6, -RZ, R45.H1_H1 ;  /* 0x3000002dff067230 */ /* 0x000fe20000004100 */
[-C--:B------:R-:W-:Y:S01]  /*bcb0*/  FMUL.FTZ R34, R8, R10.reuse ;  /* 0x0000000a08227220 */ /* 0x080fe20000410000 */
[----:B------:R-:W-:Y:S01]  /*bcc0*/  HADD2.F32 R5, -RZ, R46.H0_H0 ;  /* 0x2000002eff057230 */ /* 0x000fe20000004100 */
[----:B------:R-:W-:Y:S01]  /*bcd0*/  FFMA.FTZ R40, R15, R10, R7 ;  /* 0x0000000a0f287223 */ /* 0x000fe20000010007 */
[----:B------:R-:W-:Y:S01]  /*bce0*/  HADD2.F32 R16, -RZ, R13.H1_H1 ;  /* 0x3000000dff107230 */ /* 0x000fe20000004100 */
[C---:B------:R-:W-:Y:S01]  /*bcf0*/  FMUL.FTZ R9, R6.reuse, R24 ;  /* 0x0000001806097220 */ /* 0x040fe20000410000 */
[--C-:B------:R-:W-:Y:S01]  /*bd00*/  HADD2.F32 R29, -RZ, R11.reuse.H0_H0 ;  /* 0x2000000bff1d7230 */ /* 0x100fe20000004100 */
[----:B------:R-:W-:Y:S01]  /*bd10*/  FMUL.FTZ R8, R5, R27 ;  /* 0x0000001b05087220 */ /* 0x000fe20000410000 */
[----:B------:R-:W-:Y:S01]  /*bd20*/  HADD2.F32 R28, -RZ, R11.H1_H1 ;  /* 0x3000000bff1c7230 */ /* 0x000fe20000004100 */
[----:B------:R-:W-:Y:S01]  /*bd30*/  FMUL.FTZ R32, R6, R16 ;  /* 0x0000001006207220 */ /* 0x000fe20000410000 */
[----:B------:R-:W-:Y:S01]  /*bd40*/  HADD2.F32 R13, -RZ, R14.H0_H0 ;  /* 0x2000000eff0d7230 */ /* 0x000fe20000004100 */
[----:B------:R-:W-:Y:S01]  /*bd50*/  FFMA.FTZ R15, R15, R25, -R34 ;  /* 0x000000190f0f7223 */ /* 0x000fe20000010822 */
[----:B------:R-:W-:-:S02]  /*bd60*/  HADD2.F32 R12, -RZ, R53.H0_H0 ;  /* 0x20000035ff0c7230 */ /* 0x000fc40000004100 */
[----:B------:R-:W-:Y:S01]  /*bd70*/  HADD2.F32 R11, -RZ, R56.H0_H0 ;  /* 0x20000038ff0b7230 */ /* 0x000fe20000004100 */
[-C--:B------:R-:W-:Y:S01]  /*bd80*/  FMUL.FTZ R30, R5, R13.reuse ;  /* 0x0000000d051e7220 */ /* 0x080fe20000410000 */
[----:B------:R-:W-:Y:S01]  /*bd90*/  HADD2.F32 R7, -RZ, R46.H1_H1 ;  /* 0x3000002eff077230 */ /* 0x000fe20000004100 */
[----:B------:R-:W-:Y:S01]  /*bda0*/  FFMA.FTZ R36, R12, R16, R9 ;  /* 0x000000100c247223 */ /* 0x000fe20000010009 */
[----:B------:R-:W-:Y:S01]  /*bdb0*/  HADD2.F32 R14, -RZ, R14.H1_H1 ;  /* 0x3000000eff0e7230 */ /* 0x000fe20000004100 */
[----:B------:R-:W-:Y:S01]  /*bdc0*/  FFMA.FTZ R33, R11, R13, R8 ;  /* 0x0000000d0b217223 */ /* 0x000fe20000010008 */
[----:B------:R-:W-:Y:S01]  /*bdd0*/  HADD2.F32 R9, -RZ, R52.H0_H0 ;  /* 0x20000034ff097230 */ /* 0x000fe20000004100 */
[C---:B------:R-:W-:Y:S01]  /*bde0*/  FMUL.FTZ R8, R7.reuse, R26 ;  /* 0x0000001a07087220 */ /* 0x040fe20000410000 */
[--C-:B------:R-:W-:Y:S01]  /*bdf0*/  HADD2.F32 R5, -RZ, R47.reuse.H0_H0 ;  /* 0x2000002fff057230 */ /* 0x100fe20000004100 */
[-C--:B------:R-:W-:Y:S01]  /*be00*/  FMUL.FTZ R16, R7, R14.reuse ;  /* 0x0000000e07107220 */ /* 0x080fe20000410000 */
[----:B------:R-:W-:Y:S01]  /*be10*/  HADD2.F32 R6, -RZ, R47.H1_H1 ;  /* 0x3000002fff067230 */ /* 0x000fe20000004100 */
[----:B------:R-:W-:Y:S01]  /*be20*/  FFMA.FTZ R31, R9, R14, R8 ;  /* 0x0000000e091f7223 */ /* 0x000fe20000010008 */
[----:B------:R-:W-:Y:S01]  /*be30*/  HADD2.F32 R7, -RZ, R49.H0_H0 ;  /* 0x20000031ff077230 */ /* 0x000fe20000004100 */
[----:B------:R-:W-:Y:S01]  /*be40*/  FMUL.FTZ R13, R5, R28 ;  /* 0x0000001c050d7220 */ /* 0x000fe20000410000 */
[----:B------:R-:W-:Y:S01]  /*be50*/  HADD2.F32 R8, -RZ, R55.H0_H0 ;  /* 0x20000037ff087230 */ /* 0x000fe20000004100 */
[----:B------:R-:W-:-:S02]  /*be60*/  FMUL.FTZ R10, R6, R29 ;  /* 0x0000001d060a7220 */ /* 0x000fc40000410000 */
[----:B------:R-:W-:Y:S02]  /*be70*/  FMUL.FTZ R6, R6, R21 ;  /* 0x0000001506067220 */ /* 0x000fe40000410000 */
[-C--:B------:R-:W-:Y:S02]  /*be80*/  FMUL.FTZ R5, R5, R20.reuse ;  /* 0x0000001405057220 */ /* 0x080fe40000410000 */
[----:B------:R-:W-:Y:S02]  /*be90*/  FFMA.FTZ R20, R7, R20, R13 ;  /* 0x0000001407147223 */ /* 0x000fe4000001000d */
[----:B------:R-:W-:Y:S01]  /*bea0*/  FFMA.FTZ R13, R12, R24, -R32 ;  /* 0x000000180c0d7223 */ /* 0x000fe20000010820 */
[----:B------:R-:W-:Y:S01]  /*beb0*/  F2FP.PACK_AB R12, R18, R19 ;  /* 0x00000013120c723e */ /* 0x000fe200000000ff */
[----:B------:R-:W-:Y:S02]  /*bec0*/  FFMA.FTZ R11, R11, R27, -R30 ;  /* 0x0000001b0b0b7223 */ /* 0x000fe4000001081e */
[----:B------:R-:W-:Y:S01]  /*bed0*/  FFMA.FTZ R14, R9, R26, -R16 ;  /* 0x0000001a090e7223 */ /* 0x000fe20000010810 */
[----:B------:R-:W-:Y:S01]  /*bee0*/  F2FP.PACK_AB R13, R13, R15 ;  /* 0x0000000f0d0d723e */ /* 0x000fe200000000ff */
[----:B------:R-:W-:Y:S01]  /*bef0*/  FFMA.FTZ R6, R8, R29, -R6 ;  /* 0x0000001d08067223 */ /* 0x000fe20000010806 */
        /* <DEDUP_REMOVED lines=10> */
.L_x_129:
[----:B------:R-:W-:Y:S05]  /*bfa0*/  BSYNC B0 ;  /* 0x0000000000007941 */ /* 0x000fea0003800000 */
.L_x_128:
[----:B------:R-:W-:Y:S01]  /*bfb0*/  IADD3 R5, R62, 0x10, RZ ;  /* 0x000000103e057810 */ /* 0x000fe20007ffe0ff */
[----:B------:R-:W-:Y:S03]  /*bfc0*/  BSSY B0, `(.L_x_130) ;  /* 0x000006f000007945 */ /* 0x000fe60003800000 */
[----:B------:R-:W-:-:S13]  /*bfd0*/  ISETP.GE.AND P0, PT, R5, c[0x0][0x27c], PT ;  /* 0x00009f0005007a0c */ /* 0x000fda0003f06270 */
[----:B------:R-:W-:Y:S05]  /*bfe0*/  @P0 BRA `(.L_x_131) ;  /* 0x000006c000000947 */ /* 0x000fea0003800000 */
[----:B------:R-:W-:Y:S01]  /*bff0*/  SHF.R.S32.HI R6, RZ, 0x1f, R5 ;  /* 0x0000001fff067819 */ /* 0x000fe20000011405 */
[--C-:B------:R-:W-:Y:S01]  /*c000*/  HADD2.F32 R19, -RZ, R54.reuse.H0_H0 ;  /* 0x20000036ff137230 */ /* 0x100fe20000004100 */
[----:B-1----:R-:W-:Y:S01]  /*c010*/  SHF.R.S32.HI R8, RZ, 0x1f, R17 ;  /* 0x0000001fff087819 */ /* 0x002fe20000011411 */
[----:B------:R-:W-:Y:S01]  /*c020*/  HADD2.F32 R20, -RZ, R53.H1_H1 ;  /* 0x30000035ff147230 */ /* 0x000fe20000004100 */
[----:B------:R-:W-:Y:S01]  /*c030*/  LEA.HI R10, R17, R17, RZ, 0x1 ;  /* 0x00000011110a7211 */ /* 0x000fe200078f08ff */
[----:B------:R-:W-:Y:S01]  /*c040*/  HADD2.F32 R18, -RZ, R54.H1_H1 ;  /* 0x30000036ff127230 */ /* 0x000fe20000004100 */
[CC--:B------:R-:W-:Y:S02]  /*c050*/  LEA.HI R7, R6.reuse, R5.reuse, RZ, 0x3 ;  /* 0x0000000506077211 */ /* 0x0c0fe400078f18ff */
[----:B------:R-:W-:Y:S01]  /*c060*/  LEA.HI R11, R6, R5, RZ, 0x5 ;  /* 0x00000005060b7211 */ /* 0x000fe200078f28ff */
[----:B------:R-:W-:Y:S01]  /*c070*/  IMAD.SHL.U32 R9, R10, 0x20, RZ ;  /* 0x000000200a097824 */ /* 0x000fe200078e00ff */
[----:B------:R-:W-:-:S02]  /*c080*/  LEA.HI R5, R8, R17, RZ, 0x3 ;  /* 0x0000001108057211 */ /* 0x000fc400078f18ff */
[----:B------:R-:W-:Y:S02]  /*c090*/  MOV R12, c[0x0][0x27c] ;  /* 0x00009f00000c7a02 */ /* 0x000fe40000000f00 */
[----:B------:R-:W-:Y:S02]  /*c0a0*/  SHF.R.S32.HI R6, RZ, 0x3, R7 ;  /* 0x00000003ff067819 */ /* 0x000fe40000011407 */
[----:B------:R-:W-:Y:S02]  /*c0b0*/  LOP3.LUT R10, R10, 0x7fffffe, RZ, 0xc0, !PT ;  /* 0x07fffffe0a0a7812 */ /* 0x000fe400078ec0ff */
[----:B------:R-:W-:Y:S02]  /*c0c0*/  SHF.L.U32 R8, R5, 0x5, RZ ;  /* 0x0000000505087819 */ /* 0x000fe400000006ff */
[----:B------:R-:W-:Y:S01]  /*c0d0*/  LOP3.LUT R5, R9, 0xc0, RZ, 0xc0, !PT ;  /* 0x000000c009057812 */ /* 0x000fe200078ec0ff */
[----:B------:R-:W-:Y:S01]  /*c0e0*/  IMAD.IADD R10, R17, 0x1, -R10 ;  /* 0x00000001110a7824 */ /* 0x000fe200078e0a0a */
[----:B------:R-:W-:-:S02]  /*c0f0*/  LEA.HI R6, R12, R6, RZ, 0x1d ;  /* 0x000000060c067211 */ /* 0x000fc400078fe8ff */
[----:B------:R-:W-:Y:S02]  /*c100*/  LOP3.LUT R8, R8, 0xffffff00, RZ, 0xc0, !PT ;  /* 0xffffff0008087812 */ /* 0x000fe400078ec0ff */
[----:B------:R-:W-:Y:S02]  /*c110*/  SHF.L.U32 R9, R11, 0x7, RZ ;  /* 0x000000070b097819 */ /* 0x000fe400000006ff */
[----:B------:R-:W-:Y:S01]  /*c120*/  LOP3.LUT R11, R5, 0x18, R7, 0xf8, !PT ;  /* 0x00000018050b7812 */ /* 0x000fe200078ef807 */
[----:B------:R-:W-:Y:S01]  /*c130*/  IMAD R16, R10, 0x20, R8 ;  /* 0x000000200a107824 */ /* 0x000fe200078e0208 */
[----:B------:R-:W-:Y:S02]  /*c140*/  SHF.R.S32.HI R7, RZ, 0x1f, R6 ;  /* 0x0000001fff077819 */ /* 0x000fe40000011406 */
[----:B------:R-:W-:Y:S02]  /*c150*/  SHF.L.U32 R10, R6, 0x3, RZ ;  /* 0x00000003060a7819 */ /* 0x000fe400000006ff */
[----:B------:R-:W-:-:S02]  /*c160*/  LEA.HI R6, R7, R6, RZ, 0x2 ;  /* 0x0000000607067211 */ /* 0x000fc400078f10ff */
[----:B------:R-:W-:Y:S02]  /*c170*/  SHF.R.U32.HI R12, RZ, 0x3, R5 ;  /* 0x00000003ff0c7819 */ /* 0x000fe40000011605 */
[----:B------:R-:W-:Y:S01]  /*c180*/  LOP3.LUT R7, R5, 0x18, R10, 0xf8, !PT ;  /* 0x0000001805077812 */ /* 0x000fe200078ef80a */
[----:B------:R-:W-:Y:S01]  /*c190*/  IMAD.SHL.U32 R5, R6, 0x400, RZ ;  /* 0x0000040006057824 */ /* 0x000fe200078e00ff */
[----:B------:R-:W-:Y:S01]  /*c1a0*/  LOP3.LUT R8, R9, 0x7ffff000, RZ, 0xc0, !PT ;  /* 0x7ffff00009087812 */ /* 0x000fe200078ec0ff */
[----:B------:R-:W-:Y:S01]  /*c1b0*/  HADD2.F32 R6, -RZ, R48.H0_H0 ;  /* 0x20000030ff067230 */ /* 0x000fe20000004100 */
[-C--:B------:R-:W-:Y:S02]  /*c1c0*/  LOP3.LUT R9, R11, R12.reuse, RZ, 0x3c, !PT ;  /* 0x0000000c0b097212 */ /* 0x080fe400078e3cff */
[----:B------:R-:W-:Y:S02]  /*c1d0*/  LOP3.LUT R7, R7, R12, RZ, 0x3c, !PT ;  /* 0x0000000c07077212 */ /* 0x000fe400078e3cff */
[----:B------:R-:W-:-:S02]  /*c1e0*/  LOP3.LUT R5, R5, 0x7ffff000, RZ, 0xc0, !PT ;  /* 0x7ffff00005057812 */ /* 0x000fc400078ec0ff */
[----:B------:R-:W-:Y:S02]  /*c1f0*/  IADD3 R8, R9, R16, R8 ;  /* 0x0000001009087210 */ /* 0x000fe40007ffe008 */
[----:B------:R-:W-:Y:S01]  /*c200*/  IADD3 R5, R7, R5, R16 ;  /* 0x0000000507057210 */ /* 0x000fe20007ffe010 */
[----:B------:R-:W-:Y:S01]  /*c210*/  HADD2.F32 R7, -RZ, R49.H1_H1 ;  /* 0x30000031ff077230 */ /* 0x000fe20000004100 */
        /* <DEDUP_REMOVED lines=10> */
[C---:B------:R-:W-:Y:S01]  /*c2c0*/  FMUL.FTZ R37, R6.reuse, R12 ;  /* 0x0000000c06257220 */ /* 0x040fe20000410000 */
[----:B------:R-:W-:Y:S01]  /*c2d0*/  HADD2.F32 R13, -RZ, R8.H1_H1 ;  /* 0x30000008ff0d7230 */ /* 0x000fe20000004100 */
[----:B------:R-:W-:Y:S01]  /*c2e0*/  FMUL.FTZ R8, R6, R24 ;  /* 0x0000001806087220 */ /* 0x000fe20000410000 */
[--C-:B------:R-:W-:Y:S01]  /*c2f0*/  HADD2.F32 R28, -RZ, R14.reuse.H0_H0 ;  /* 0x2000000eff1c7230 */ /* 0x100fe20000004100 */
[----:B------:R-:W-:Y:S01]  /*c300*/  FMUL.FTZ R6, R5, R23 ;  /* 0x0000001705067220 */ /* 0x000fe20000410000 */
[----:B------:R-:W-:Y:S01]  /*c310*/  HADD2.F32 R27, -RZ, R14.H1_H1 ;  /* 0x3000000eff1b7230 */ /* 0x000fe20000004100 */
[----:B------:R-:W-:Y:S01]  /*c320*/  FFMA.FTZ R41, R20, R12, R8 ;  /* 0x0000000c14297223 */ /* 0x000fe20000010008 */
[----:B------:R-:W-:Y:S01]  /*c330*/  HADD2.F32 R14, -RZ, R9.H0_H0 ;  /* 0x20000009ff0e7230 */ /* 0x000fe20000004100 */
[-C--:B------:R-:W-:Y:S01]  /*c340*/  FFMA.FTZ R40, R19, R13.reuse, R6 ;  /* 0x0000000d13287223 */ /* 0x080fe20000010006 */
[--C-:B------:R-:W-:Y:S01]  /*c350*/  HADD2.F32 R6, -RZ, R50.reuse.H0_H0 ;  /* 0x20000032ff067230 */ /* 0x100fe20000004100 */
[----:B------:R-:W-:Y:S01]  /*c360*/  FMUL.FTZ R36, R5, R13 ;  /* 0x0000000d05247220 */ /* 0x000fe20000410000 */
[----:B------:R-:W-:Y:S01]  /*c370*/  HADD2.F32 R5, -RZ, R50.H1_H1 ;  /* 0x30000032ff057230 */ /* 0x000fe20000004100 */
[C---:B------:R-:W-:Y:S01]  /*c380*/  FMUL.FTZ R8, R7.reuse, R26 ;  /* 0x0000001a07087220 */ /* 0x040fe20000410000 */
[--C-:B------:R-:W-:Y:S01]  /*c390*/  HADD2.F32 R30, -RZ, R15.reuse.H0_H0 ;  /* 0x2000000fff1e7230 */ /* 0x100fe20000004100 */
[-C--:B------:R-:W-:Y:S01]  /*c3a0*/  FMUL.FTZ R33, R7, R14.reuse ;  /* 0x0000000e07217220 */ /* 0x080fe20000410000 */
[----:B------:R-:W-:Y:S01]  /*c3b0*/  HADD2.F32 R29, -RZ, R15.H1_H1 ;  /* 0x3000000fff1d7230 */ /* 0x000fe20000004100 */
[----:B------:R-:W-:Y:S01]  /*c3c0*/  FFMA.FTZ R38, R18, R14, R8 ;  /* 0x0000000e12267223 */ /* 0x000fe20000010008 */
[----:B------:R-:W-:Y:S01]  /*c3d0*/  HADD2.F32 R16, -RZ, R9.H1_H1 ;  /* 0x30000009ff107230 */ /* 0x000fe20000004100 */
[C---:B------:R-:W-:Y:S01]  /*c3e0*/  FMUL.FTZ R9, R6.reuse, R25 ;  /* 0x0000001906097220 */ /* 0x040fe20000410000 */
[--C-:B------:R-:W-:Y:S01]  /*c3f0*/  HADD2.F32 R22, -RZ, R11.reuse.H0_H0 ;  /* 0x2000000bff167230 */ /* 0x100fe20000004100 */
[----:B------:R-:W-:Y:S01]  /*c400*/  FMUL.FTZ R8, R5, R28 ;  /* 0x0000001c05087220 */ /* 0x000fe20000410000 */
[----:B------:R-:W-:Y:S01]  /*c410*/  HADD2.F32 R21, -RZ, R11.H1_H1 ;  /* 0x3000000bff157230 */ /* 0x000fe20000004100 */
[----:B------:R-:W-:Y:S01]  /*c420*/  FMUL.FTZ R31, R6, R16 ;  /* 0x00000010061f7220 */ /* 0x000fe20000410000 */
[----:B------:R-:W-:Y:S01]  /*c430*/  HADD2.F32 R12, -RZ, R55.H1_H1 ;  /* 0x30000037ff0c7230 */ /* 0x000fe20000004100 */
[----:B------:R-:W-:Y:S01]  /*c440*/  FFMA.FTZ R20, R20, R24, -R37 ;  /* 0x0000001814147223 */ /* 0x000fe20000010825 */
[----:B------:R-:W-:Y:S01]  /*c450*/  HADD2.F32 R15, -RZ, R10.H0_H0 ;  /* 0x2000000aff0f7230 */ /* 0x000fe20000004100 */
[----:B------:R-:W-:Y:S01]  /*c460*/  FFMA.FTZ R19, R19, R23, -R36 ;  /* 0x0000001713137223 */ /* 0x000fe20000010824 */
[----:B------:R-:W-:Y:S01]  /*c470*/  HADD2.F32 R11, -RZ, R56.H1_H1 ;  /* 0x30000038ff0b7230 */ /* 0x000fe20000004100 */
[----:B------:R-:W-:Y:S01]  /*c480*/  FFMA.FTZ R35, R12, R16, R9 ;  /* 0x000000100c237223 */ /* 0x000fe20000010009 */
[----:B------:R-:W-:Y:S01]  /*c490*/  HADD2.F32 R7, -RZ, R51.H0_H0 ;  /* 0x20000033ff077230 */ /* 0x000fe20000004100 */
[-C--:B------:R-:W-:Y:S01]  /*c4a0*/  FMUL.FTZ R16, R5, R15.reuse ;  /* 0x0000000f05107220 */ /* 0x080fe20000410000 */
[----:B------:R-:W-:Y:S01]  /*c4b0*/  HADD2.F32 R10, -RZ, R10.H1_H1 ;  /* 0x3000000aff0a7230 */ /* 0x000fe20000004100 */
[----:B------:R-:W-:Y:S01]  /*c4c0*/  FFMA.FTZ R32, R11, R15, R8 ;  /* 0x0000000f0b207223 */ /* 0x000fe20000010008 */
[----:B------:R-:W-:Y:S01]  /*c4d0*/  HADD2.F32 R9, -RZ, R57.H1_H1 ;  /* 0x30000039ff097230 */ /* 0x000fe20000004100 */
[C---:B------:R-:W-:Y:S01]  /*c4e0*/  FMUL.FTZ R8, R7.reuse, R27 ;  /* 0x0000001b07087220 */ /* 0x040fe20000410000 */
[----:B------:R-:W-:Y:S01]  /*c4f0*/  HADD2.F32 R6, -RZ, R52.H1_H1 ;  /* 0x30000034ff067230 */ /* 0x000fe20000004100 */
[-C--:B------:R-:W-:Y:S01]  /*c500*/  FMUL.FTZ R14, R7, R10.reuse ;  /* 0x0000000a070e7220 */ /* 0x080fe20000410000 */
[----:B------:R-:W-:Y:S01]  /*c510*/  HADD2.F32 R5, -RZ, R51.H1_H1 ;  /* 0x30000033ff057230 */ /* 0x000fe20000004100 */
[----:B------:R-:W-:Y:S01]  /*c520*/  FFMA.FTZ R15, R9, R10, R8 ;  /* 0x0000000a090f7223 */ /* 0x000fe20000010008 */
[----:B------:R-:W-:Y:S01]  /*c530*/  HADD2.F32 R7, -RZ, R58.H1_H1 ;  /* 0x3000003aff077230 */ /* 0x000fe20000004100 */
[----:B------:R-:W-:Y:S01]  /*c540*/  FMUL.FTZ R10, R6, R30 ;  /* 0x0000001e060a7220 */ /* 0x000fe20000410000 */
[----:B------:R-:W-:Y:S01]  /*c550*/  HADD2.F32 R8, -RZ, R59.H1_H1 ;  /* 0x3000003bff087230 */ /* 0x000fe20000004100 */
[----:B------:R-:W-:-:S02]  /*c560*/  FMUL.FTZ R13, R5, R29 ;  /* 0x0000001d050d7220 */ /* 0x000fc40000410000 */
[----:B------:R-:W-:Y:S02]  /*c570*/  FMUL.FTZ R6, R6, R22 ;  /* 0x0000001606067220 */ /* 0x000fe40000410000 */
[-C--:B------:R-:W-:Y:S02]  /*c580*/  FMUL.FTZ R5, R5, R21.reuse ;  /* 0x0000001505057220 */ /* 0x080fe40000410000 */
        /* <DEDUP_REMOVED lines=18> */
.L_x_131:
[----:B------:R-:W-:Y:S05]  /*c6b0*/  BSYNC B0 ;  /* 0x0000000000007941 */ /* 0x000fea0003800000 */
.L_x_130:
[----:B------:R-:W-:-:S04]  /*c6c0*/  IADD3 R5, R62, 0x20, RZ ;  /* 0x000000203e057810 */ /* 0x000fc80007ffe0ff */
[----:B------:R-:W-:-:S13]  /*c6d0*/  ISETP.GE.AND P0, PT, R5, c[0x0][0x27c], PT ;  /* 0x00009f0005007a0c */ /* 0x000fda0003f06270 */
[----:B------:R-:W-:Y:S05]  /*c6e0*/  @P0 BRA `(.L_x_109) ;  /* 0x000006c000000947 */ /* 0x000fea0003800000 */
[----:B------:R-:W-:Y:S01]  /*c6f0*/  SHF.R.S32.HI R6, RZ, 0x1f, R5 ;  /* 0x0000001fff067819 */ /* 0x000fe20000011405 */
[--C-:B------:R-:W-:Y:S01]  /*c700*/  HADD2.F32 R18, -RZ, R70.reuse.H1_H1 ;  /* 0x30000046ff127230 */ /* 0x100fe20000004100 */
[----:B------:R-:W-:Y:S01]  /*c710*/  SHF.R.S32.HI R7, RZ, 0x1f, R17 ;  /* 0x0000001fff077819 */ /* 0x000fe20000011411 */
[----:B------:R-:W-:Y:S01]  /*c720*/  HADD2.F32 R19, -RZ, R70.H0_H0 ;  /* 0x20000046ff137230 */ /* 0x000fe20000004100 */
[----:B-1----:R-:W-:Y:S02]  /*c730*/  LEA.HI R9, R17, R17, RZ, 0x1 ;  /* 0x0000001111097211 */ /* 0x002fe400078f08ff */
[CC--:B------:R-:W-:Y:S02]  /*c740*/  LEA.HI R8, R6.reuse, R5.reuse, RZ, 0x3 ;  /* 0x0000000506087211 */ /* 0x0c0fe400078f18ff */
[----:B------:R-:W-:Y:S02]  /*c750*/  LEA.HI R11, R6, R5, RZ, 0x5 ;  /* 0x00000005060b7211 */ /* 0x000fe400078f28ff */
[----:B------:R-:W-:Y:S01]  /*c760*/  LEA.HI R5, R7, R17, RZ, 0x3 ;  /* 0x0000001107057211 */ /* 0x000fe200078f18ff */
[C---:B------:R-:W-:Y:S01]  /*c770*/  IMAD.SHL.U32 R7, R9.reuse, 0x20, RZ ;  /* 0x0000002009077824 */ /* 0x040fe200078e00ff */
[----:B------:R-:W-:-:S02]  /*c780*/  LOP3.LUT R6, R9, 0x7fffffe, RZ, 0xc0, !PT ;  /* 0x07fffffe09067812 */ /* 0x000fc400078ec0ff */
[----:B------:R-:W-:Y:S02]  /*c790*/  SHF.L.U32 R9, R5, 0x5, RZ ;  /* 0x0000000505097819 */ /* 0x000fe400000006ff */
[----:B------:R-:W-:Y:S01]  /*c7a0*/  MOV R13, c[0x0][0x27c] ;  /* 0x00009f00000d7a02 */ /* 0x000fe20000000f00 */
[----:B------:R-:W-:Y:S01]  /*c7b0*/  IMAD.IADD R12, R17, 0x1, -R6 ;  /* 0x00000001110c7824 */ /* 0x000fe200078e0a06 */
[----:B------:R-:W-:Y:S01]  /*c7c0*/  SHF.R.S32.HI R10, RZ, 0x3, R8 ;  /* 0x00000003ff0a7819 */ /* 0x000fe20000011408 */
[----:B------:R-:W-:Y:S01]  /*c7d0*/  HADD2.F32 R17, -RZ, R71.H0_H0 ;  /* 0x20000047ff117230 */ /* 0x000fe20000004100 */
[----:B------:R-:W-:Y:S02]  /*c7e0*/  LOP3.LUT R5, R7, 0xc0, RZ, 0xc0, !PT ;  /* 0x000000c007057812 */ /* 0x000fe400078ec0ff */
[----:B------:R-:W-:Y:S02]  /*c7f0*/  LOP3.LUT R7, R9, 0xffffff00, RZ, 0xc0, !PT ;  /* 0xffffff0009077812 */ /* 0x000fe400078ec0ff */
[----:B------:R-:W-:-:S02]  /*c800*/  LEA.HI R6, R13, R10, RZ, 0x1d ;  /* 0x0000000a0d067211 */ /* 0x000fc400078fe8ff */
[----:B------:R-:W-:Y:S01]  /*c810*/  SHF.L.U32 R9, R11, 0x7, RZ ;  /* 0x000000070b097819 */ /* 0x000fe200000006ff */
[----:B------:R-:W-:Y:S01]  /*c820*/  IMAD R11, R12, 0x20, R7 ;  /* 0x000000200c0b7824 */ /* 0x000fe200078e0207 */
[----:B------:R-:W-:Y:S02]  /*c830*/  SHF.R.S32.HI R7, RZ, 0x1f, R6 ;  /* 0x0000001fff077819 */ /* 0x000fe40000011406 */
[----:B------:R-:W-:Y:S02]  /*c840*/  LOP3.LUT R10, R9, 0x7ffff000, RZ, 0xc0, !PT ;  /* 0x7ffff000090a7812 */ /* 0x000fe400078ec0ff */
[----:B------:R-:W-:Y:S02]  /*c850*/  SHF.L.U32 R9, R6, 0x3, RZ ;  /* 0x0000000306097819 */ /* 0x000fe400000006ff */
[----:B------:R-:W-:Y:S02]  /*c860*/  LEA.HI R6, R7, R6, RZ, 0x2 ;  /* 0x0000000607067211 */ /* 0x000fe400078f10ff */
[----:B------:R-:W-:-:S02]  /*c870*/  LOP3.LUT R8, R5, 0x18, R8, 0xf8, !PT ;  /* 0x0000001805087812 */ /* 0x000fc400078ef808 */
[----:B------:R-:W-:Y:S02]  /*c880*/  SHF.R.U32.HI R13, RZ, 0x3, R5 ;  /* 0x00000003ff0d7819 */ /* 0x000fe40000011605 */
[----:B------:R-:W-:Y:S01]  /*c890*/  LOP3.LUT R7, R5, 0x18, R9, 0xf8, !PT ;  /* 0x0000001805077812 */ /* 0x000fe200078ef809 */
[----:B------:R-:W-:Y:S01]  /*c8a0*/  IMAD.SHL.U32 R5, R6, 0x400, RZ ;  /* 0x0000040006057824 */ /* 0x000fe200078e00ff */
[-C--:B------:R-:W-:Y:S01]  /*c8b0*/  LOP3.LUT R8, R8, R13.reuse, RZ, 0x3c, !PT ;  /* 0x0000000d08087212 */ /* 0x080fe200078e3cff */
[----:B------:R-:W-:Y:S01]  /*c8c0*/  HADD2.F32 R6, -RZ, R66.H0_H0 ;  /* 0x20000042ff067230 */ /* 0x000fe20000004100 */
[----:B------:R-:W-:Y:S02]  /*c8d0*/  LOP3.LUT R7, R7, R13, RZ, 0x3c, !PT ;  /* 0x0000000d07077212 */ /* 0x000fe400078e3cff */
[----:B------:R-:W-:Y:S02]  /*c8e0*/  LOP3.LUT R5, R5, 0x7ffff000, RZ, 0xc0, !PT ;  /* 0x7ffff00005057812 */ /* 0x000fe400078ec0ff */
[----:B------:R-:W-:-:S02]  /*c8f0*/  IADD3 R8, R8, R11, R10 ;  /* 0x0000000b08087210 */ /* 0x000fc40007ffe00a */
[----:B------:R-:W-:Y:S01]  /*c900*/  IADD3 R5, R7, R5, R11 ;  /* 0x0000000507057210 */ /* 0x000fe20007ffe00b */
[----:B------:R-:W-:Y:S01]  /*c910*/  HADD2.F32 R7, -RZ, R67.H0_H0 ;  /* 0x20000043ff077230 */ /* 0x000fe20000004100 */
        /* <DEDUP_REMOVED lines=19> */
[----:B------:R-:W-:Y:S01]  /*ca50*/  HADD2.F32 R6, -RZ, R67.H1_H1 ;  /* 0x30000043ff067230 */ /* 0x000fe20000004100 */
[----:B------:R-:W-:Y:S01]  /*ca60*/  FMUL.FTZ R35, R5, R13 ;  /* 0x0000000d05237220 */ /* 0x000fe20000410000 */
[----:B------:R-:W-:Y:S01]  /*ca70*/  HADD2.F32 R5, -RZ, R68.H0_H0 ;  /* 0x20000044ff057230 */ /* 0x000fe20000004100 */
        /* <DEDUP_REMOVED lines=15> */
[----:B------:R-:W-:Y:S01]  /*cb70*/  HADD2.F32 R11, -RZ, R72.H0_H0 ;  /* 0x20000048ff0b7230 */ /* 0x000fe20000004100 */
[----:B------:R-:W-:Y:S01]  /*cb80*/  FFMA.FTZ R33, R12, R16, R9 ;  /* 0x000000100c217223 */ /* 0x000fe20000010009 */
[----:B------:R-:W-:Y:S01]  /*cb90*/  HADD2.F32 R7, -RZ, R68.H1_H1 ;  /* 0x30000044ff077230 */ /* 0x000fe20000004100 */
[-C--:B------:R-:W-:Y:S01]  /*cba0*/  FMUL.FTZ R16, R5, R15.reuse ;  /* 0x0000000f05107220 */ /* 0x080fe20000410000 */
[----:B------:R-:W-:Y:S01]  /*cbb0*/  HADD2.F32 R10, -RZ, R10.H1_H1 ;  /* 0x3000000aff0a7230 */ /* 0x000fe20000004100 */
[----:B------:R-:W-:Y:S01]  /*cbc0*/  FFMA.FTZ R31, R11, R15, R8 ;  /* 0x0000000f0b1f7223 */ /* 0x000fe20000010008 */
[----:B------:R-:W-:Y:S01]  /*cbd0*/  HADD2.F32 R9, -RZ, R72.H1_H1 ;  /* 0x30000048ff097230 */ /* 0x000fe20000004100 */
[C---:B------:R-:W-:Y:S01]  /*cbe0*/  FMUL.FTZ R8, R7.reuse, R26 ;  /* 0x0000001a07087220 */ /* 0x040fe20000410000 */
[--C-:B------:R-:W-:Y:S01]  /*cbf0*/  HADD2.F32 R6, -RZ, R69.reuse.H1_H1 ;  /* 0x30000045ff067230 */ /* 0x100fe20000004100 */
[-C--:B------:R-:W-:Y:S01]  /*cc00*/  FMUL.FTZ R14, R7, R10.reuse ;  /* 0x0000000a070e7220 */ /* 0x080fe20000410000 */
[----:B------:R-:W-:Y:S01]  /*cc10*/  HADD2.F32 R5, -RZ, R69.H0_H0 ;  /* 0x20000045ff057230 */ /* 0x000fe20000004100 */
[----:B------:R-:W-:Y:S01]  /*cc20*/  FFMA.FTZ R15, R9, R10, R8 ;  /* 0x0000000a090f7223 */ /* 0x000fe20000010008 */
[--C-:B------:R-:W-:Y:S01]  /*cc30*/  HADD2.F32 R7, -RZ, R73.reuse.H0_H0 ;  /* 0x20000049ff077230 */ /* 0x100fe20000004100 */
        /* <DEDUP_REMOVED lines=23> */
.L_x_109:
[----:B------:R-:W-:Y:S05]  /*cdb0*/  BSYNC B2 ;  /* 0x0000000000027941 */ /* 0x000fea0003800000 */
.L_x_93:
[----:B------:R-:W-:-:S04]  /*cdc0*/  DEPBAR.LE SB0, 0x0 ;  /* 0x000080000000791a */ /* 0x000fc80000000000 */
[----:B------:R-:W-:Y:S01]  /*cdd0*/  IMAD.SHL.U32 R219, R3, 0x2, RZ ;  /* 0x0000000203db7824 */ /* 0x000fe200078e00ff */
[----:B------:R-:W-:Y:S01]  /*cde0*/  BAR.SYNC.DEFER_BLOCKING 0x0 ;  /* 0x0000000000007b1d */ /* 0x000fe20000010000 */
[----:B------:R-:W-:Y:S01]  /*cdf0*/  IMAD.SHL.U32 R216, R2, 0x2, RZ ;  /* 0x0000000202d87824 */ /* 0x000fe200078e00ff */
[C---:B------:R-:W-:Y:S01]  /*ce00*/  LOP3.LUT R5, R74.reuse, 0x1, RZ, 0xc0, !PT ;  /* 0x000000014a057812 */ /* 0x040fe200078ec0ff */
[----:B------:R-:W-:Y:S01]  /*ce10*/  IMAD.MOV.U32 R6, RZ, RZ, R80 ;  /* 0x000000ffff067224 */ /* 0x000fe200078e0050 */
[----:B------:R-:W-:Y:S01]  /*ce20*/  LOP3.LUT P1, RZ, R74, 0x2, RZ, 0xc0, !PT ;  /* 0x000000024aff7812 */ /* 0x000fe2000782c0ff */
[----:B------:R-:W-:Y:S01]  /*ce30*/  IMAD.MOV.U32 R7, RZ, RZ, R81 ;  /* 0x000000ffff077224 */ /* 0x000fe200078e0051 */
[----:B------:R-:W-:Y:S01]  /*ce40*/  ISETP.NE.U32.AND P2, PT, R5, 0x1, PT ;  /* 0x000000010500780c */ /* 0x000fe20003f45070 */
[----:B------:R-:W-:Y:S01]  /*ce50*/  IMAD.MOV.U32 R6, RZ, RZ, R78 ;  /* 0x000000ffff067224 */ /* 0x000fe200078e004e */
[----:B-1----:R-:W-:Y:S01]  /*ce60*/  IADD3 R8, R216, 0x3100, RZ ;  /* 0x00003100d8087810 */ /* 0x002fe20007ffe0ff */
[----:B------:R-:W-:Y:S01]  /*ce70*/  IMAD R2, R76, R65, RZ ;  /* 0x000000414c027224 */ /* 0x000fe200078e02ff */
[----:B------:R-:W-:Y:S01]  /*ce80*/  IADD3 R221, R216, 0x3120, RZ ;  /* 0x00003120d8dd7810 */ /* 0x000fe20007ffe0ff */
[----:B------:R-:W-:Y:S01]  /*ce90*/  IMAD R148, R65, -0x40, R165 ;  /* 0xffffffc041947824 */ /* 0x000fe200078e02a5 */
[----:B------:R1:W-:Y:S01]  /*cea0*/  STL.64 [R1+0x48], R6 ;  /* 0x0000480601007387 */ /* 0x0003e20000100a00 */
[----:B------:R-:W-:Y:S01]  /*ceb0*/  IMAD R2, R75, R77, R2 ;  /* 0x0000004d4b027224 */ /* 0x000fe200078e0202 */
[----:B------:R-:W-:Y:S01]  /*cec0*/  @P5 IADD3 R221, R8, -0x20, RZ ;  /* 0xffffffe008dd5810 */ /* 0x000fe20007ffe0ff */
[----:B------:R-:W-:-:S02]  /*ced0*/  IMAD.IADD R5, R148, 0x1, -R64 ;  /* 0x0000000194057824 */ /* 0x000fc400078e0a40 */
[----:B------:R-:W-:Y:S02]  /*cee0*/  IMAD R220, R0, 0x2, R219 ;  /* 0x0000000200dc7824 */ /* 0x000fe400078e02db */
[----:B------:R-:W-:Y:S01]  /*cef0*/  IMAD.SHL.U32 R233, R233, 0x2, RZ ;  /* 0x00000002e9e97824 */ /* 0x000fe200078e00ff */
[C---:B------:R-:W-:Y:S01]  /*cf00*/  ISETP.LT.OR P4, PT, R5.reuse, 0x1, P2 ;  /* 0x000000010500780c */ /* 0x040fe20001781670 */
[----:B------:R-:W-:Y:S01]  /*cf10*/  IMAD.SHL.U32 R217, R4, 0x2, RZ ;  /* 0x0000000204d97824 */ /* 0x000fe200078e00ff */
[C---:B------:R-:W-:Y:S01]  /*cf20*/  ISETP.LT.OR P3, PT, R5.reuse, 0x1, !P1 ;  /* 0x000000010500780c */ /* 0x040fe20004f61670 */
[----:B---3--:R-:W-:Y:S01]  /*cf30*/  LDSM.16.M88.4 R16, [R219+0x6100] ;  /* 0x00610000db10783b */ /* 0x008fe20000000200 */
[C---:B------:R-:W-:Y:S01]  /*cf40*/  ISETP.LT.OR P2, PT, R5.reuse, 0x21, P2 ;  /* 0x000000210500780c */ /* 0x040fe20001741670 */
[----:B------:R-:W-:Y:S01]  /*cf50*/  IMAD R218, R0, 0x2, R217 ;  /* 0x0000000200da7824 */ /* 0x000fe200078e02d9 */
[----:B------:R-:W-:Y:S01]  /*cf60*/  ISETP.LT.OR P1, PT, R5, 0x21, !P1 ;  /* 0x000000210500780c */ /* 0x000fe20004f21670 */
[----:B------:R-:W2:Y:S04]  /*cf70*/  LDSM.16.M88.4 R20, [R216+0x3100] ;  /* 0x00310000d814783b */ /* 0x000ea80000000200 */
[----:B------:R-:W3:Y:S04]  /*cf80*/  LDSM.16.M88.4 R12, [R219+0x7100] ;  /* 0x00710000db0c783b */ /* 0x000ee80000000200 */
[----:B------:R-:W4:Y:S01]  /*cf90*/  LDSM.16.M88.4 R24, [R216+0x3900] ;  /* 0x00390000d818783b */ /* 0x000f220000000200 */
[----:B-1----:R-:W-:-:S03]  /*cfa0*/  IMAD.WIDE.U32 R6, R65, R77, R6 ;  /* 0x0000004d41067225 */ /* 0x002fc600078e0006 */
[----:B------:R-:W1:Y:S01]  /*cfb0*/  LDSM.16.M88.4 R28, [R216+0x3500] ;  /* 0x00350000d81c783b */ /* 0x000e620000000200 */
[----:B------:R-:W-:Y:S01]  /*cfc0*/  IMAD.IADD R3, R7, 0x1, R2 ;  /* 0x0000000107037824 */ /* 0x000fe200078e0202 */
[C---:B------:R-:W-:Y:S02]  /*cfd0*/  LEA R2, P0, R6.reuse, c[0x0][0x1f8], 0x1 ;  /* 0x00007e0006027a11 */ /* 0x040fe400078008ff */
[----:B------:R-:W1:Y:S02]  /*cfe0*/  LDSM.16.M88.4 R32, [R216+0x3d00] ;  /* 0x003d0000d820783b */ /* 0x000e640000000200 */
[----:B------:R-:W-:Y:S02]  /*cff0*/  LEA.HI.X R3, R6, c[0x0][0x1fc], R3, 0x1, P0 ;  /* 0x00007f0006037a11 */ /* 0x000fe400000f0c03 */
[----:B------:R-:W-:Y:S01]  /*d000*/  LDSM.16.M88.4 R40, [R220+0x6100] ;  /* 0x00610000dc28783b */ /* 0x000fe20000000200 */
[----:B------:R-:W-:-:S03]  /*d010*/  IADD3 R6, P0, R77, R2, RZ ;  /* 0x000000024d067210 */ /* 0x000fc60007f1e0ff */
[----:B------:R-:W1:Y:S02]  /*d020*/  LDSM.16.M88.4 R44, [R221] ;  /* 0x00000000dd2c783b */ /* 0x000e640000000200 */
[----:B------:R-:W-:Y:S01]  /*d030*/  IMAD.X R7, R76, 0x1, R3, P0 ;  /* 0x000000014c077824 */ /* 0x000fe200000e0603 */
[----:B------:R-:W-:Y:S01]  /*d040*/  LOP3.LUT P0, RZ, R74, 0x4, RZ, 0xc0, !PT ;  /* 0x000000044aff7812 */ /* 0x000fe2000780c0ff */
[----:B------:R-:W1:Y:S04]  /*d050*/  LDSM.16.M88.4 R8, [R220+0x7100] ;  /* 0x00710000dc08783b */ /* 0x000e680000000200 */
[----:B------:R-:W-:Y:S04]  /*d060*/  LDSM.16.M88.4 R48, [R221+0x400] ;  /* 0x00040000dd30783b */ /* 0x000fe80000000200 */
[----:B------:R-:W1:Y:S01]  /*d070*/  LDSM.16.M88.4 R60, [R221+0x800] ;  /* 0x00080000dd3c783b */ /* 0x000e620000000200 */
[-C--:B--2---:R-:W-:Y:S03]  /*d080*/  HMMA.16816.F32 R52, R16, R20.reuse, RZ ;  /* 0x000000141034723c */ /* 0x084fe600000018ff */
[----:B------:R-:W2:Y:S04]  /*d090*/  LDSM.16.M88.4 R76, [R221+0xc00] ;  /* 0x000c0000dd4c783b */ /* 0x000ea80000000200 */
[----:B------:R-:W-:Y:S01]  /*d0a0*/  @!PT LDS RZ, [RZ] ;  /* 0x00000000fffff984 */ /* 0x000fe20000000800 */
[----:B------:R-:W-:Y:S01]  /*d0b0*/  @!PT LDS RZ, [RZ] ;  /* 0x00000000fffff984 */ /* 0x000fe20000000800 */
[----:B------:R-:W-:Y:S01]  /*d0c0*/  @!PT LDS RZ, [RZ] ;  /* 0x00000000fffff984 */ /* 0x000fe20000000800 */
[----:B------:R1:W-:Y:S01]  /*d0d0*/  LDGSTS.E.BYPASS.LTC128B.128 [R233+0x100], [R2.64], !P4 ;  /* 0x0010000002e97fae */ /* 0x0003e2000e101d46 */
[----:B---3--:R-:W-:Y:S03]  /*d0e0*/  HMMA.16816.F32 R92, R12, R20, RZ ;  /* 0x000000140c5c723c */ /* 0x008fe600000018ff */
[----:B------:R3:W-:Y:S01]  /*d0f0*/  LDGSTS.E.BYPASS.LTC128B.128 [R233+0x1100], [R2.64+0x40], !P3 ;  /* 0x0110004002e97fae */ /* 0x0007e2000d901d46 */
[----:B------:R-:W-:-:S02]  /*d100*/  ISETP.LT.OR P3, PT, R5, 0x1, !P0 ;  /* 0x000000010500780c */ /* 0x000fc40004761670 */
[----:B------:R-:W-:Y:S02]  /*d110*/  ISETP.LT.OR P0, PT, R5, 0x21, !P0 ;  /* 0x000000210500780c */ /* 0x000fe40004701670 */
[C---:B----4-:R-:W-:Y:S09]  /*d120*/  HMMA.16816.F32 R104, R12.reuse, R24, RZ ;  /* 0x000000180c68723c */ /* 0x050ff200000018ff */
[----:B------:R3:W-:Y:S01]  /*d130*/  LDGSTS.E.BYPASS.LTC128B.128 [R233+0x2100], [R2.64+0x80], !P3 ;  /* 0x0210008002e97fae */ /* 0x0007e2000d901d46 */
[C---:B------:R-:W-:Y:S03]  /*d140*/  HMMA.16816.F32 R100, R12.reuse, R22, RZ ;  /* 0x000000160c64723c */ /* 0x040fe600000018ff */
[----:B------:R4:W-:Y:S04]  /*d150*/  LDGSTS.E.BYPASS.LTC128B.128 [R233+0x900], [R6.64], !P2 ;  /* 0x0090000006e97fae */ /* 0x0009e8000d101d46 */
[----:B------:R4:W-:Y:S01]  /*d160*/  LDGSTS.E.BYPASS.LTC128B.128 [R233+0x1900], [R6.64+0x40], !P1 ;  /* 0x0190004006e97fae */ /* 0x0009e2000c901d46 */
[C---:B-1----:R-:W-:Y:S03]  /*d170*/  HMMA.16816.F32 R108, R12.reuse, R28, RZ ;  /* 0x0000001c0c6c723c */ /* 0x042fe600000018ff */
[----:B------:R4:W-:Y:S04]  /*d180*/  LDGSTS.E.BYPASS.LTC128B.128 [R233+0x2900], [R6.64+0x80], !P0 ;  /* 0x0290008006e97fae */ /* 0x0009e8000c101d46 */
[----:B------:R-:W-:Y:S01]  /*d190*/  LDSM.16.M88.4 R64, [R216+0x4100] ;  /* 0x00410000d840783b */ /* 0x000fe20000000200 */
[C---:B------:R-:W-:Y:S03]  /*d1a0*/  HMMA.16816.F32 R96, R12.reuse, R32, RZ ;  /* 0x000000200c60723c */ /* 0x040fe600000018ff */
[----:B------:R-:W1:Y:S04]  /*d1b0*/  LDSM.16.M88.4 R36, [R219+0x8100] ;  /* 0x00810000db24783b */ /* 0x000e680000000200 */
[----:B------:R-:W-:Y:S01]  /*d1c0*/  LDSM.16.M88.4 R56, [R221+0x1000] ;  /* 0x00100000dd38783b */ /* 0x000fe20000000200 */
[----:B------:R-:W-:Y:S01]  /*d1d0*/  HMMA.16816.F32 R88, R12, R30, RZ ;  /* 0x0000001e0c58723c */ /* 0x000fe200000018ff */
[----:B---3--:R-:W-:-:S02]  /*d1e0*/  LOP3.LUT R3, R154, 0xffffffe0, RZ, 0xc0, !PT ;  /* 0xffffffe09a037812 */ /* 0x008fc400078ec0ff */
[----:B------:R-:W0:Y:S05]  /*d1f0*/  LDGDEPBAR ;  /* 0x00000000000079af */ /* 0x000e2a0000000000 */
[C---:B------:R-:W-:Y:S08]  /*d200*/  HMMA.16816.F32 R84, R12.reuse, R26, RZ ;  /* 0x0000001a0c54723c */ /* 0x040ff000000018ff */
[----:B------:R-:W-:Y:S08]  /*d210*/  HMMA.16816.F32 R68, R12, R34, RZ ;  /* 0x000000220c44723c */ /* 0x000ff000000018ff */
[----:B------:R-:W-:Y:S01]  /*d220*/  HMMA.16816.F32 R12, R40, R44, R52 ;  /* 0x0000002c280c723c */ /* 0x000fe20000001834 */
[----:B------:R-:W-:Y:S07]  /*d230*/  LDSM.16.M88.4 R52, [R216+0x5100] ;  /* 0x00510000d834783b */ /* 0x000fee0000000200 */
[C---:B------:R-:W-:Y:S08]  /*d240*/  HMMA.16816.F32 R80, R16.reuse, R32, RZ ;  /* 0x000000201050723c */ /* 0x040ff000000018ff */
[C---:B------:R-:W-:Y:S01]  /*d250*/  HMMA.16816.F32 R128, R16.reuse, R34, RZ ;  /* 0x000000221080723c */ /* 0x040fe200000018ff */
[----:B------:R-:W3:Y:S07]  /*d260*/  LDSM.16.M88.4 R32, [R219+0x9100] ;  /* 0x00910000db20783b */ /* 0x000eee0000000200 */
[C---:B------:R-:W-:Y:S08]  /*d270*/  HMMA.16816.F32 R72, R16.reuse, R28, RZ ;  /* 0x0000001c1048723c */ /* 0x040ff000000018ff */
[C---:B------:R-:W-:Y:S01]  /*d280*/  HMMA.16816.F32 R116, R16.reuse, R30, RZ ;  /* 0x0000001e1074723c */ /* 0x040fe200000018ff */
[----:B------:R-:W1:Y:S07]  /*d290*/  LDSM.16.M88.4 R28, [R220+0x8100] ;  /* 0x00810000dc1c783b */ /* 0x000e6e0000000200 */
[----:B------:R-:W-:Y:S08]  /*d2a0*/  HMMA.16816.F32 R120, R16, R22, RZ ;  /* 0x000000161078723c */ /* 0x000ff000000018ff */
[C---:B------:R-:W-:Y:S08]  /*d2b0*/  HMMA.16816.F32 R20, R8.reuse, R44, R92 ;  /* 0x0000002c0814723c */ /* 0x040ff0000000185c */
[C---:B------:R-:W-:Y:S08]  /*d2c0*/  HMMA.16816.F32 R136, R8.reuse, R60, R104 ;  /* 0x0000003c0888723c */ /* 0x040ff00000001868 */
[C---:B------:R-:W-:Y:S08]  /*d2d0*/  HMMA.16816.F32 R92, R8.reuse, R46, R100 ;  /* 0x0000002e085c723c */ /* 0x040ff00000001864 */
[C---:B------:R-:W-:Y:S08]  /*d2e0*/  HMMA.16816.F32 R108, R8.reuse, R48, R108 ;  /* 0x00000030086c723c */ /* 0x040ff0000000186c */
[C---:B--2---:R-:W-:Y:S08]  /*d2f0*/  HMMA.16816.F32 R140, R8.reuse, R76, R96 ;  /* 0x0000004c088c723c */ /* 0x044ff00000001860 */
[C---:B------:R-:W-:Y:S08]  /*d300*/  HMMA.16816.F32 R100, R8.reuse, R50, R88 ;  /* 0x000000320864723c */ /* 0x040ff00000001858 */
[C---:B------:R-:W-:Y:S08]  /*d310*/  HMMA.16816.F32 R104, R8.reuse, R62, R84 ;  /* 0x0000003e0868723c */ /* 0x040ff00000001854 */
[----:B------:R-:W-:Y:S08]  /*d320*/  HMMA.16816.F32 R132, R8, R78, R68 ;  /* 0x0000004e0884723c */ /* 0x000ff00000001844 */
[----:B-1----:R-:W-:Y:S01]  /*d330*/  HMMA.16816.F32 R8, R36, R64, R12 ;  /* 0x000000402408723c */ /* 0x002fe2000000180c */
[----:B------:R-:W-:Y:S07]  /*d340*/  LDSM.16.M88.4 R12, [R219+0xb100] ;  /* 0x00b10000db0c783b */ /* 0x000fee0000000200 */
[C---:B------:R-:W-:Y:S08]  /*d350*/  HMMA.16816.F32 R112, R16.reuse, R24, RZ ;  /* 0x000000181070723c */ /* 0x040ff000000018ff */
[----:B------:R-:W-:Y:S01]  /*d360*/  HMMA.16816.F32 R124, R16, R26, RZ ;  /* 0x0000001a107c723c */ /* 0x000fe200000018ff */
[----:B------:R-:W1:Y:S04]  /*d370*/  LDSM.16.M88.4 R16, [R220+0x9100] ;  /* 0x00910000dc10783b */ /* 0x000e680000000200 */
[----:B------:R-:W2:Y:S03]  /*d380*/  LDSM.16.M88.4 R24, [R219+0xa100] ;  /* 0x00a10000db18783b */ /* 0x000ea60000000200 */
[C---:B------:R-:W-:Y:S08]  /*d390*/  HMMA.16816.F32 R96, R40.reuse, R48, R72 ;  /* 0x000000302860723c */ /* 0x040ff00000001848 */
[----:B------:R-:W-:Y:S01]  /*d3a0*/  HMMA.16816.F32 R72, R40, R46, R120 ;  /* 0x0000002e2848723c */ /* 0x000fe20000001878 */
[----:B------:R-:W-:Y:S07]  /*d3b0*/  LDSM.16.M88.4 R44, [R221+0x2000] ;  /* 0x00200000dd2c783b */ /* 0x000fee0000000200 */
[----:B---3--:R-:W-:Y:S01]  /*d3c0*/  HMMA.16816.F32 R68, R32, R64, R20 ;  /* 0x000000402044723c */ /* 0x008fe20000001814 */
[----:B------:R-:W3:Y:S07]  /*d3d0*/  LDSM.16.M88.4 R20, [R220+0xa100] ;  /* 0x00a10000dc14783b */ /* 0x000eee0000000200 */
[----:B------:R-:W-:Y:S08]  /*d3e0*/  HMMA.16816.F32 R8, R28, R56, R8 ;  /* 0x000000381c08723c */ /* 0x000ff00000001808 */
[C---:B------:R-:W-:Y:S08]  /*d3f0*/  HMMA.16816.F32 R112, R40.reuse, R60, R112 ;  /* 0x0000003c2870723c */ /* 0x040ff00000001870 */
[----:B------:R-:W-:Y:S08]  /*d400*/  HMMA.16816.F32 R124, R40, R62, R124 ;  /* 0x0000003e287c723c */ /* 0x000ff0000000187c */
[----:B------:R-:W-:Y:S08]  /*d410*/  HMMA.16816.F32 R60, R32, R66, R92 ;  /* 0x00000042203c723c */ /* 0x000ff0000000185c */
[----:B------:R-:W-:Y:S01]  /*d420*/  HMMA.16816.F32 R88, R40, R50, R116 ;  /* 0x000000322858723c */ /* 0x000fe20000001874 */
[----:B------:R-:W3:Y:S07]  /*d430*/  LDSM.16.M88.4 R48, [R216+0x4500] ;  /* 0x00450000d830783b */ /* 0x000eee0000000200 */
[----:B------:R-:W-:Y:S08]  /*d440*/  HMMA.16816.F32 R64, R36, R66, R72 ;  /* 0x000000422440723c */ /* 0x000ff00000001848 */
[----:B-1----:R-:W-:Y:S08]  /*d450*/  HMMA.16816.F32 R68, R16, R56, R68 ;  /* 0x000000381044723c */ /* 0x002ff00000001844 */
[----:B--2---:R-:W-:Y:S01]  /*d460*/  HMMA.16816.F32 R72, R24, R52, R8 ;  /* 0x000000341848723c */ /* 0x004fe20000001808 */
[----:B------:R-:W1:Y:S07]  /*d470*/  LDSM.16.M88.4 R8, [R220+0xb100] ;  /* 0x00b10000dc08783b */ /* 0x000e6e0000000200 */
[C---:B------:R-:W-:Y:S08]  /*d480*/  HMMA.16816.F32 R144, R40.reuse, R76, R80 ;  /* 0x0000004c2890723c */ /* 0x040ff00000001850 */
[----:B------:R-:W-:Y:S08]  /*d490*/  HMMA.16816.F32 R128, R40, R78, R128 ;  /* 0x0000004e2880723c */ /* 0x000ff00000001880 */
[-C--:B------:R-:W-:Y:S01]  /*d4a0*/  HMMA.16816.F32 R40, R16, R58.reuse, R60 ;  /* 0x0000003a1028723c */ /* 0x080fe2000000183c */
[----:B------:R-:W2:Y:S07]  /*d4b0*/  LDSM.16.M88.4 R60, [R221+0x1400] ;  /* 0x00140000dd3c783b */ /* 0x000eae0000000200 */
[----:B------:R-:W-:Y:S01]  /*d4c0*/  HMMA.16816.F32 R64, R28, R58, R64 ;  /* 0x0000003a1c40723c */ /* 0x000fe20000001840 */
[----:B------:R-:W1:Y:S07]  /*d4d0*/  LDSM.16.M88.4 R56, [R216+0x4900] ;  /* 0x00490000d838783b */ /* 0x000e6e0000000200 */
[----:B------:R-:W-:Y:S08]  /*d4e0*/  HMMA.16816.F32 R68, R12, R52, R68 ;  /* 0x000000340c44723c */ /* 0x000ff00000001844 */
[----:B---3--:R-:W-:Y:S08]  /*d4f0*/  HMMA.16816.F32 R84, R20, R44, R72 ;  /* 0x0000002c1454723c */ /* 0x008ff00000001848 */
[-C--:B------:R-:W-:Y:S08]  /*d500*/  HMMA.16816.F32 R72, R36, R48.reuse, R96 ;  /* 0x000000302448723c */ /* 0x080ff00000001860 */
[----:B------:R-:W-:Y:S08]  /*d510*/  HMMA.16816.F32 R80, R32, R48, R108 ;  /* 0x000000302050723c */ /* 0x000ff0000000186c */
[----:B------:R-:W-:Y:S01]  /*d520*/  HMMA.16816.F32 R76, R12, R54, R40 ;  /* 0x000000360c4c723c */ /* 0x000fe20000001828 */
[----:B------:R-:W-:-:S04]  /*d530*/  FMUL.FTZ R2, R84, c[0x0][0x320] ;  /* 0x0000c80054027a20 */ /* 0x000fc80000410000 */
[----:B------:R3:W-:Y:S03]  /*d540*/  MUFU.TANH R153, R2 ;  /* 0x0000000200997308 */ /* 0x0007e60000002400 */
[-C--:B------:R-:W-:Y:S08]  /*d550*/  HMMA.16816.F32 R96, R32, R50.reuse, R100 ;  /* 0x000000322060723c */ /* 0x080ff00000001864 */
[----:B------:R-:W-:Y:S01]  /*d560*/  HMMA.16816.F32 R92, R36, R50, R88 ;  /* 0x00000032245c723c */ /* 0x000fe20000001858 */
[----:B------:R-:W4:Y:S01]  /*d570*/  LDSM.16.M88.4 R88, [R216+0x4d00] ;  /* 0x004d0000d858783b */ /* 0x000f220000000200 */
[----:B---3--:R-:W-:-:S06]  /*d580*/  FMUL.FTZ R2, R85, c[0x0][0x320] ;  /* 0x0000c80055027a20 */ /* 0x008fcc0000410000 */
[----:B------:R-:W-:Y:S01]  /*d590*/  HMMA.16816.F32 R40, R24, R54, R64 ;  /* 0x000000361828723c */ /* 0x000fe20000001840 */
[----:B------:R-:W3:Y:S01]  /*d5a0*/  LDSM.16.M88.4 R52, [R216+0x5500] ;  /* 0x00550000d834783b */ /* 0x000ee20000000200 */
[----:B------:R2:W-:Y:S06]  /*d5b0*/  MUFU.TANH R152, R2 ;  /* 0x0000000200987308 */ /* 0x0005ec0000002400 */
[----:B-1----:R-:W-:Y:S08]  /*d5c0*/  HMMA.16816.F32 R48, R8, R44, R68 ;  /* 0x0000002c0830723c */ /* 0x002ff00000001844 */
[----:B--2---:R-:W-:Y:S01]  /*d5d0*/  HMMA.16816.F32 R64, R28, R60, R72 ;  /* 0x0000003c1c40723c */ /* 0x004fe20000001848 */
[----:B------:R-:W-:-:S04]  /*d5e0*/  FMUL.FTZ R2, R86, c[0x0][0x320] ;  /* 0x0000c80056027a20 */ /* 0x000fc80000410000 */
[----:B------:R1:W-:Y:S03]  /*d5f0*/  MUFU.TANH R151, R2 ;  /* 0x0000000200977308 */ /* 0x0003e60000002400 */
[----:B------:R-:W-:Y:S08]  /*d600*/  HMMA.16816.F32 R68, R16, R60, R80 ;  /* 0x0000003c1044723c */ /* 0x000ff00000001850 */
[----:B------:R-:W-:Y:S01]  /*d610*/  HMMA.16816.F32 R80, R8, R46, R76 ;  /* 0x0000002e0850723c */ /* 0x000fe2000000184c */
[----:B-1----:R-:W-:-:S07]  /*d620*/  FMUL.FTZ R2, R87, c[0x0][0x320] ;  /* 0x0000c80057027a20 */ /* 0x002fce0000410000 */
[----:B------:R-:W-:Y:S01]  /*d630*/  HMMA.16816.F32 R44, R20, R46, R40 ;  /* 0x0000002e142c723c */ /* 0x000fe20000001828 */
[----:B------:R-:W1:Y:S01]  /*d640*/  LDSM.16.M88.4 R40, [R221+0x2400] ;  /* 0x00240000dd28783b */ /* 0x000e620000000200 */
[----:B------:R2:W-:Y:S06]  /*d650*/  MUFU.TANH R150, R2 ;  /* 0x0000000200967308 */ /* 0x0005ec0000002400 */
[C---:B------:R-:W-:Y:S08]  /*d660*/  HMMA.16816.F32 R100, R32.reuse, R58, R104 ;  /* 0x0000003a2064723c */ /* 0x040ff00000001868 */
[----:B------:R-:W-:Y:S01]  /*d670*/  HMMA.16816.F32 R84, R32, R56, R136 ;  /* 0x000000382054723c */ /* 0x000fe20000001888 */
[----:B--2---:R-:W-:-:S04]  /*d680*/  FMUL.FTZ R2, R48, c[0x0][0x320] ;  /* 0x0000c80030027a20 */ /* 0x004fc80000410000 */
[----:B-----5:R2:W1:Y:S03]  /*d690*/  MUFU.TANH R149, R2 ;  /* 0x0000000200957308 */ /* 0x0204660000002400 */
[C---:B----4-:R-:W-:Y:S08]  /*d6a0*/  HMMA.16816.F32 R108, R32.reuse, R88, R140 ;  /* 0x00000058206c723c */ /* 0x050ff0000000188c */
[----:B------:R-:W-:Y:S01]  /*d6b0*/  HMMA.16816.F32 R104, R32, R90, R132 ;  /* 0x0000005a2068723c */ /* 0x000fe20000001884 */
[----:B--2---:R-:W-:-:S07]  /*d6c0*/  FMUL.FTZ R2, R49, c[0x0][0x320] ;  /* 0x0000c80031027a20 */ /* 0x004fce0000410000 */
[-C--:B------:R-:W-:Y:S01]  /*d6d0*/  HMMA.16816.F32 R32, R28, R62.reuse, R92 ;  /* 0x0000003e1c20723c */ /* 0x080fe2000000185c */
[----:B------:R2:W4:Y:S07]  /*d6e0*/  MUFU.TANH R123, R2 ;  /* 0x00000002007b7308 */ /* 0x00052e0000002400 */
[----:B------:R-:W-:Y:S08]  /*d6f0*/  HMMA.16816.F32 R60, R16, R62, R96 ;  /* 0x0000003e103c723c */ /* 0x000ff00000001860 */
[----:B------:R-:W-:Y:S01]  /*d700*/  HMMA.16816.F32 R72, R36, R56, R112 ;  /* 0x000000382448723c */ /* 0x000fe20000001870 */
[----:B--2---:R-:W-:-:S04]  /*d710*/  FMUL.FTZ R2, R50, c[0x0][0x320] ;  /* 0x0000c80032027a20 */ /* 0x004fc80000410000 */
[----:B------:R2:W-:Y:S03]  /*d720*/  MUFU.TANH R122, R2 ;  /* 0x00000002007a7308 */ /* 0x0005e60000002400 */
[----:B---3--:R-:W-:Y:S08]  /*d730*/  HMMA.16816.F32 R32, R24, R54, R32 ;  /* 0x000000361820723c */ /* 0x008ff00000001820 */
[----:B------:R-:W-:Y:S01]  /*d740*/  HMMA.16816.F32 R92, R36, R88, R144 ;  /* 0x00000058245c723c */ /* 0x000fe20000001890 */
[----:B--2---:R-:W-:-:S07]  /*d750*/  FMUL.FTZ R2, R51, c[0x0][0x320] ;  /* 0x0000c80033027a20 */ /* 0x004fce0000410000 */
[-C--:B------:R-:W-:Y:S01]  /*d760*/  HMMA.16816.F32 R48, R24, R52.reuse, R64 ;  /* 0x000000341830723c */ /* 0x080fe20000001840 */
[----:B------:R2:W-:Y:S07]  /*d770*/  MUFU.TANH R120, R2 ;  /* 0x0000000200787308 */ /* 0x0005ee0000002400 */
[----:B------:R-:W-:Y:S01]  /*d780*/  HMMA.16816.F32 R64, R12, R52, R68 ;  /* 0x000000340c40723c */ /* 0x000fe20000001844 */
[----:B--2---:R-:W-:-:S04]  /*d790*/  FMUL.FTZ R2, R44, c[0x0][0x320] ;  /* 0x0000c8002c027a20 */ /* 0x004fc80000410000 */
[----:B------:R2:W-:Y:S11]  /*d7a0*/  MUFU.TANH R121, R2 ;  /* 0x0000000200797308 */ /* 0x0005f60000002400 */
[-C--:B-1----:R-:W-:Y:S01]  /*d7b0*/  HMMA.16816.F32 R68, R20, R40.reuse, R48 ;  /* 0x000000281444723c */ /* 0x082fe20000001830 */
[----:B------:R-:W1:Y:S07]  /*d7c0*/  LDSM.16.M88.4 R48, [R221+0x1800] ;  /* 0x00180000dd30783b */ /* 0x000e6e0000000200 */
[----:B------:R-:W-:Y:S01]  /*d7d0*/  HMMA.16816.F32 R76, R8, R40, R64 ;  /* 0x00000028084c723c */ /* 0x000fe20000001840 */
[----:B--2---:R-:W-:-:S04]  /*d7e0*/  FMUL.FTZ R2, R45, c[0x0][0x320] ;  /* 0x0000c8002d027a20 */ /* 0x004fc80000410000 */
[----:B------:R2:W-:Y:S02]  /*d7f0*/  MUFU.TANH R119, R2 ;  /* 0x0000000200777308 */ /* 0x0005e40000002400 */
[----:B--2---:R-:W-:-:S06]  /*d800*/  FMUL.FTZ R2, R46, c[0x0][0x320] ;  /* 0x0000c8002e027a20 */ /* 0x004fcc0000410000 */
[----:B------:R2:W-:Y:S01]  /*d810*/  MUFU.TANH R118, R2 ;  /* 0x0000000200767308 */ /* 0x0005e20000002400 */
[----:B-1----:R-:W-:Y:S08]  /*d820*/  HMMA.16816.F32 R64, R16, R48, R84 ;  /* 0x000000301040723c */ /* 0x002ff00000001854 */
[----:B------:R-:W-:Y:S01]  /*d830*/  HMMA.16816.F32 R84, R36, R90, R128 ;  /* 0x0000005a2454723c */ /* 0x000fe20000001880 */
[----:B--2---:R-:W-:-:S02]  /*d840*/  FMUL.FTZ R2, R47, c[0x0][0x320] ;  /* 0x0000c8002f027a20 */ /* 0x004fc40000410000 */
        /* <DEDUP_REMOVED lines=56> */
[----:B------:R1:W-:Y:S03]  /*dbd0*/  MUFU.TANH R83, R2 ;  /* 0x0000000200537308 */ /* 0x0003e60000002400 */
        /* <DEDUP_REMOVED lines=53> */
[----:B------:R2:W-:Y:S03]  /*df30*/  MUFU.TANH R38, R3 ;  /* 0x0000000300267308 */ /* 0x0005e60000002400 */
[----:B------:R-:W-:-:S02]  /*df40*/  ISETP.GT.AND P0, PT, R2, RZ, PT ;  /* 0x000000ff0200720c */ /* 0x000fc40003f04270 */
[----:B------:R-:W-:Y:S01]  /*df50*/  ISETP.GT.AND P2, PT, R2, 0x1, PT ;  /* 0x000000010200780c */ /* 0x000fe20003f44270 */
[----:B-1----:R-:W-:Y:S01]  /*df60*/  FMUL.FTZ R5, R18, c[0x0][0x320] ;  /* 0x0000c80012057a20 */ /* 0x002fe20000410000 */
[C---:B------:R-:W-:Y:S02]  /*df70*/  ISETP.GT.AND P3, PT, R2.reuse, 0x8, PT ;  /* 0x000000080200780c */ /* 0x040fe40003f64270 */
[----:B------:R-:W-:Y:S01]  /*df80*/  FSEL R16, R149, -INF , P0 ;  /* 0xff80000095107808 */ /* 0x000fe20000000000 */
[----:B------:R1:W1:Y:S01]  /*df90*/  MUFU.TANH R7, R5 ;  /* 0x0000000500077308 */ /* 0x0002620000002400 */
[----:B----4-:R-:W-:Y:S02]  /*dfa0*/  FSEL R17, R123, -INF , P2 ;  /* 0xff8000007b117808 */ /* 0x010fe40001000000 */
[----:B------:R-:W-:Y:S02]  /*dfb0*/  ISETP.GT.AND P4, PT, R2, 0x9, PT ;  /* 0x000000090200780c */ /* 0x000fe40003f84270 */
[----:B------:R-:W-:Y:S01]  /*dfc0*/  FSEL R18, R116, -INF , P3 ;  /* 0xff80000074127808 */ /* 0x000fe20001800000 */
[----:B--2---:R-:W-:Y:S01]  /*dfd0*/  FMUL.FTZ R3, R19, c[0x0][0x320] ;  /* 0x0000c80013037a20 */ /* 0x004fe20000410000 */
[----:B------:R-:W-:-:S02]  /*dfe0*/  ISETP.GT.AND P1, PT, R2, 0x10, PT ;  /* 0x000000100200780c */ /* 0x000fc40003f24270 */
[----:B------:R-:W-:Y:S01]  /*dff0*/  FSEL R19, R114, -INF , P4 ;  /* 0xff80000072137808 */ /* 0x000fe20002000000 */
[----:B------:R2:W-:Y:S01]  /*e000*/  MUFU.TANH R8, R3 ;  /* 0x0000000300087308 */ /* 0x0005e20000002400 */
[----:B------:R-:W-:Y:S02]  /*e010*/  FSEL R36, R122, -INF , P0 ;  /* 0xff8000007a247808 */ /* 0x000fe40000000000 */
[----:B------:R-:W-:Y:S02]  /*e020*/  FSEL R47, R151, -INF , P0 ;  /* 0xff800000972f7808 */ /* 0x000fe40000000000 */
[----:B------:R-:W-:Y:S01]  /*e030*/  FSEL R41, R153, -INF , P0 ;  /* 0xff80000099297808 */ /* 0x000fe20000000000 */
[----:B-1----:R-:W-:Y:S01]  /*e040*/  FMUL.FTZ R5, R30, c[0x0][0x320] ;  /* 0x0000c8001e057a20 */ /* 0x002fe20000410000 */
[----:B------:R-:W-:Y:S02]  /*e050*/  ISETP.GT.AND P0, PT, R2, 0x11, PT ;  /* 0x000000110200780c */ /* 0x000fe40003f04270 */
[----:B---3--:R-:W-:-:S02]  /*e060*/  FSEL R52, R97, -INF , P1 ;  /* 0xff80000061347808 */ /* 0x008fc40000800000 */
[----:B------:R-:W-:Y:S02]  /*e070*/  FSEL R39, R113, -INF , P3 ;  /* 0xff80000071277808 */ /* 0x000fe40001800000 */
[----:B------:R-:W-:Y:S02]  /*e080*/  FSEL R48, R118, -INF , P3 ;  /* 0xff80000076307808 */ /* 0x000fe40001800000 */
[----:B------:R-:W-:Y:S01]  /*e090*/  FSEL R44, R121, -INF , P3 ;  /* 0xff800000792c7808 */ /* 0x000fe20001800000 */
[----:B--2---:R-:W-:Y:S01]  /*e0a0*/  FMUL.FTZ R3, R32, c[0x0][0x320] ;  /* 0x0000c80020037a20 */ /* 0x004fe20000410000 */
[----:B------:R-:W-:Y:S02]  /*e0b0*/  ISETP.GT.AND P3, PT, R2, 0x18, PT ;  /* 0x000000180200780c */ /* 0x000fe40003f64270 */
[----:B------:R-:W-:Y:S01]  /*e0c0*/  FSEL R54, R96, -INF , P0 ;  /* 0xff80000060367808 */ /* 0x000fe20000000000 */
[----:B------:R1:W-:Y:S01]  /*e0d0*/  MUFU.TANH R32, R3 ;  /* 0x0000000300207308 */ /* 0x0003e20000002400 */
[----:B------:R-:W-:-:S02]  /*e0e0*/  FSEL R40, R99, -INF , P4 ;  /* 0xff80000063287808 */ /* 0x000fc40002000000 */
[----:B------:R-:W-:Y:S02]  /*e0f0*/  FSEL R49, R117, -INF , P4 ;  /* 0xff80000075317808 */ /* 0x000fe40002000000 */
[----:B------:R-:W-:Y:S02]  /*e100*/  FSEL R45, R119, -INF , P4 ;  /* 0xff800000772d7808 */ /* 0x000fe40002000000 */
[----:B------:R-:W-:Y:S02]  /*e110*/  FSEL R105, R53, -INF , P3 ;  /* 0xff80000035697808 */ /* 0x000fe40001800000 */
[----:B------:R-:W-:Y:S02]  /*e120*/  ISETP.GT.AND P4, PT, R2, 0x19, PT ;  /* 0x000000190200780c */ /* 0x000fe40003f84270 */
[----:B------:R-:W-:Y:S02]  /*e130*/  FSEL R53, R83, -INF , P3 ;  /* 0xff80000053357808 */ /* 0x000fe40001800000 */
[----:B------:R-:W-:-:S02]  /*e140*/  FSEL R101, R88, -INF , P0 ;  /* 0xff80000058657808 */ /* 0x000fc40000000000 */
[----:B------:R-:W-:Y:S01]  /*e150*/  FSEL R144, R98, -INF , P0 ;  /* 0xff80000062907808 */ /* 0x000fe20000000000 */
[----:B-1----:R-:W-:Y:S01]  /*e160*/  FMUL.FTZ R3, R28, c[0x0][0x320] ;  /* 0x0000c8001c037a20 */ /* 0x002fe20000410000 */
[----:B------:R-:W-:Y:S01]  /*e170*/  FSEL R132, R132, -INF , P0 ;  /* 0xff80000084847808 */ /* 0x000fe20000000000 */
[----:B------:R1:W-:Y:S01]  /*e180*/  MUFU.TANH R28, R5 ;  /* 0x00000005001c7308 */ /* 0x0003e20000002400 */
[----:B------:R-:W-:Y:S02]  /*e190*/  FSEL R37, R120, -INF , P2 ;  /* 0xff80000078257808 */ /* 0x000fe40001000000 */
[----:B------:R-:W-:Y:S02]  /*e1a0*/  FSEL R46, R150, -INF , P2 ;  /* 0xff800000962e7808 */ /* 0x000fe40001000000 */
[----:B------:R-:W-:Y:S02]  /*e1b0*/  FSEL R42, R152, -INF , P2 ;  /* 0xff800000982a7808 */ /* 0x000fe40001000000 */
[C---:B------:R-:W-:Y:S01]  /*e1c0*/  ISETP.GT.AND P0, PT, R2.reuse, 0x28, PT ;  /* 0x000000280200780c */ /* 0x040fe20003f04270 */
[----:B------:R2:W3:Y:S01]  /*e1d0*/  MUFU.TANH R11, R3 ;  /* 0x00000003000b7308 */ /* 0x0004e20000002400 */
[----:B------:R-:W-:-:S02]  /*e1e0*/  ISETP.GT.AND P2, PT, R2, 0x20, PT ;  /* 0x000000200200780c */ /* 0x000fc40003f44270 */
[----:B------:R-:W-:Y:S02]  /*e1f0*/  FSEL R55, R82, -INF , P4 ;  /* 0xff80000052377808 */ /* 0x000fe40002000000 */
[----:B------:R-:W-:Y:S02]  /*e200*/  FSEL R100, R89, -INF , P1 ;  /* 0xff80000059647808 */ /* 0x000fe40000800000 */
[----:B------:R-:W-:Y:S01]  /*e210*/  FSEL R135, R135, -INF , P1 ;  /* 0xff80000087877808 */ /* 0x000fe20000800000 */
[----:B-1----:R-:W-:Y:S01]  /*e220*/  FMUL.FTZ R5, R12, c[0x0][0x320] ;  /* 0x0000c8000c057a20 */ /* 0x002fe20000410000 */
[----:B------:R-:W-:Y:S01]  /*e230*/  FSEL R107, R112, -INF , P1 ;  /* 0xff800000706b7808 */ /* 0x000fe20000800000 */
[----:B------:R1:W4:Y:S01]  /*e240*/  MUFU.TANH R12, R6 ;  /* 0x00000006000c7308 */ /* 0x0003220000002400 */
[----:B------:R-:W-:Y:S02]  /*e250*/  FSEL R176, R7, -INF , P0 ;  /* 0xff80000007b07808 */ /* 0x000fe40000000000 */
[----:B------:R-:W-:-:S02]  /*e260*/  ISETP.GT.AND P1, PT, R2, 0x21, PT ;  /* 0x000000210200780c */ /* 0x000fc40003f24270 */
[----:B------:R-:W-:Y:S02]  /*e270*/  FSEL R173, R72, -INF , P2 ;  /* 0xff80000048ad7808 */ /* 0x000fe40001000000 */
[----:B--2---:R-:W-:Y:S01]  /*e280*/  FMNMX.FTZ R3, R16, R17, !PT ;  /* 0x0000001110037209 */ /* 0x004fe20007810000 */
[----:B------:R2:W2:Y:S01]  /*e290*/  MUFU.TANH R7, R5 ;  /* 0x0000000500077308 */ /* 0x0004a20000002400 */
[----:B------:R-:W-:Y:S02]  /*e2a0*/  FSEL R172, R68, -INF , P1 ;  /* 0xff80000044ac7808 */ /* 0x000fe40000800000 */
        /* <DEDUP_REMOVED lines=10> */
[----:B--2---:R-:W-:Y:S02]  /*e350*/  FMNMX.FTZ R5, R36, R37, !PT ;  /* 0x0000002524057209 */ /* 0x004fe40007810000 */
[----:B------:R-:W-:Y:S02]  /*e360*/  FMNMX.FTZ R3, R53, R3, !PT ;  /* 0x0000000335037209 */ /* 0x000fe40007810000 */
[----:B------:R-:W-:Y:S01]  /*e370*/  FMNMX.FTZ R5, R39, R5, !PT ;  /* 0x0000000527057209 */ /* 0x000fe20007810000 */
[----:B------:R-:W-:Y:S01]  /*e380*/  MUFU.TANH R13, R13 ;  /* 0x0000000d000d7308 */ /* 0x000fe20000002400 */
[----:B------:R-:W-:-:S02]  /*e390*/  FMNMX.FTZ R3, R55, R3, !PT ;  /* 0x0000000337037209 */ /* 0x000fc40007810000 */
[----:B------:R-:W-:Y:S02]  /*e3a0*/  FSEL R161, R161, -INF , P4 ;  /* 0xff800000a1a17808 */ /* 0x000fe40002000000 */
[----:B------:R-:W-:Y:S02]  /*e3b0*/  FMNMX.FTZ R3, R173, R3, !PT ;  /* 0x00000003ad037209 */ /* 0x000fe40007810000 */
[----:B------:R-:W-:Y:S02]  /*e3c0*/  FSEL R133, R133, -INF , P4 ;  /* 0xff80000085857808 */ /* 0x000fe40002000000 */
[----:B------:R-:W-:Y:S02]  /*e3d0*/  FSEL R175, R65, -INF , P2 ;  /* 0xff80000041af7808 */ /* 0x000fe40001000000 */
[----:B------:R-:W-:Y:S02]  /*e3e0*/  FSEL R191, R74, -INF , P2 ;  /* 0xff8000004abf7808 */ /* 0x000fe40001000000 */
[----:B------:R-:W-:-:S02]  /*e3f0*/  FSEL R184, R81, -INF , P2 ;  /* 0xff80000051b87808 */ /* 0x000fc40001000000 */
[----:B------:R-:W-:Y:S02]  /*e400*/  FSEL R174, R64, -INF , P1 ;  /* 0xff80000040ae7808 */ /* 0x000fe40000800000 */
[----:B------:R-:W-:Y:S02]  /*e410*/  FSEL R190, R73, -INF , P1 ;  /* 0xff80000049be7808 */ /* 0x000fe40000800000 */
[----:B------:R-:W-:Y:S02]  /*e420*/  FSEL R186, R75, -INF , P1 ;  /* 0xff8000004bba7808 */ /* 0x000fe40000800000 */
[C---:B------:R-:W-:Y:S02]  /*e430*/  ISETP.GT.AND P5, PT, R2.reuse, 0x29, PT ;  /* 0x000000290200780c */ /* 0x040fe40003fa4270 */
[C---:B------:R-:W-:Y:S02]  /*e440*/  ISETP.GT.AND P4, PT, R2.reuse, 0x30, PT ;  /* 0x000000300200780c */ /* 0x040fe40003f84270 */
[----:B------:R-:W-:-:S02]  /*e450*/  ISETP.GT.AND P3, PT, R2, 0x31, PT ;  /* 0x000000310200780c */ /* 0x000fc40003f64270 */
[C---:B------:R-:W-:Y:S02]  /*e460*/  ISETP.GT.AND P2, PT, R2.reuse, 0x38, PT ;  /* 0x000000380200780c */ /* 0x040fe40003f44270 */
[----:B------:R-:W-:Y:S02]  /*e470*/  ISETP.GT.AND P1, PT, R2, 0x39, PT ;  /* 0x000000390200780c */ /* 0x000fe40003f24270 */
[----:B------:R-:W-:Y:S02]  /*e480*/  FSEL R163, R9, -INF , P0 ;  /* 0xff80000009a37808 */ /* 0x000fe40000000000 */
[----:B------:R-:W-:Y:S02]  /*e490*/  FMNMX.FTZ R2, R172, R3, !PT ;  /* 0x00000003ac027209 */ /* 0x000fe40007810000 */
[----:B------:R-:W-:Y:S01]  /*e4a0*/  FMNMX.FTZ R3, R40, R5, !PT ;  /* 0x0000000528037209 */ /* 0x000fe20007810000 */
[----:B------:R-:W-:Y:S01]  /*e4b0*/  FMUL.FTZ R5, R31, c[0x0][0x320] ;  /* 0x0000c8001f057a20 */ /* 0x000fe20000410000 */
[----:B------:R-:W-:-:S02]  /*e4c0*/  FSEL R162, R10, -INF , P5 ;  /* 0xff8000000aa27808 */ /* 0x000fc40002800000 */
[----:B------:R-:W-:Y:S02]  /*e4d0*/  FMNMX.FTZ R2, R163, R2, !PT ;  /* 0x00000002a3027209 */ /* 0x000fe40007810000 */
[----:B------:R-:W-:Y:S02]  /*e4e0*/  FMNMX.FTZ R3, R100, R3, !PT ;  /* 0x0000000364037209 */ /* 0x000fe40007810000 */
[----:B---3--:R-:W-:Y:S02]  /*e4f0*/  FSEL R205, R11, -INF , P4 ;  /* 0xff8000000bcd7808 */ /* 0x008fe40002000000 */
[----:B------:R-:W-:Y:S01]  /*e500*/  FMNMX.FTZ R2, R162, R2, !PT ;  /* 0x00000002a2027209 */ /* 0x000fe20007810000 */
[----:B------:R2:W3:Y:S01]  /*e510*/  MUFU.TANH R11, R5 ;  /* 0x00000005000b7308 */ /* 0x0004e20000002400 */
[----:B------:R-:W-:Y:S02]  /*e520*/  FMNMX.FTZ R3, R101, R3, !PT ;  /* 0x0000000365037209 */ /* 0x000fe40007810000 */
[----:B----4-:R-:W-:-:S02]  /*e530*/  FSEL R210, R12, -INF , P3 ;  /* 0xff8000000cd27808 */ /* 0x010fc40001800000 */
[----:B------:R-:W-:Y:S02]  /*e540*/  FMNMX.FTZ R2, R205, R2, !PT ;  /* 0x00000002cd027209 */ /* 0x000fe40007810000 */
[----:B------:R-:W-:Y:S02]  /*e550*/  FMNMX.FTZ R3, R105, R3, !PT ;  /* 0x0000000369037209 */ /* 0x000fe40007810000 */
[----:B------:R-:W-:Y:S02]  /*e560*/  FSEL R211, R7, -INF , P2 ;  /* 0xff80000007d37808 */ /* 0x000fe40001000000 */
        /* <DEDUP_REMOVED lines=9> */
[----:B------:R-:W-:Y:S01]  /*e600*/  FSEL R179, R8, -INF , P5 ;  /* 0xff80000008b37808 */ /* 0x000fe20002800000 */
[----:B------:R-:W4:Y:S01]  /*e610*/  SHFL.BFLY PT, R7, R6, 0x2, 0x1f ;  /* 0x0c401f0006077f89 */ /* 0x000f2200000e0000 */
[----:B------:R-:W-:Y:S02]  /*e620*/  FMNMX.FTZ R2, R176, R2, !PT ;  /* 0x00000002b0027209 */ /* 0x000fe40007810000 */
[----:B------:R-:W-:-:S02]  /*e630*/  FMNMX.FTZ R3, R41, R42, !PT ;  /* 0x0000002a29037209 */ /* 0x000fc40007810000 */
[----:B------:R-:W-:Y:S02]  /*e640*/  FSEL R200, R28, -INF , P4 ;  /* 0xff8000001cc87808 */ /* 0x000fe40002000000 */
[----:B------:R-:W-:Y:S02]  /*e650*/  FMNMX.FTZ R2, R179, R2, !PT ;  /* 0x00000002b3027209 */ /* 0x000fe40007810000 */
[----:B------:R-:W-:Y:S01]  /*e660*/  FMNMX.FTZ R3, R44, R3, !PT ;  /* 0x000000032c037209 */ /* 0x000fe20007810000 */
[----:B-1----:R-:W-:Y:S01]  /*e670*/  FMUL.FTZ R5, R15, c[0x0][0x320] ;  /* 0x0000c8000f057a20 */ /* 0x002fe20000410000 */
[----:B---3--:R-:W-:Y:S02]  /*e680*/  FSEL R203, R11, -INF , P3 ;  /* 0xff8000000bcb7808 */ /* 0x008fe40001800000 */
[----:B------:R-:W-:Y:S01]  /*e690*/  FMNMX.FTZ R2, R200, R2, !PT ;  /* 0x00000002c8027209 */ /* 0x000fe20007810000 */
[----:B------:R1:W3:Y:S01]  /*e6a0*/  MUFU.TANH R8, R5 ;  /* 0x0000000500087308 */ /* 0x0002e20000002400 */
[----:B------:R-:W-:-:S02]  /*e6b0*/  FMNMX.FTZ R3, R45, R3, !PT ;  /* 0x000000032d037209 */ /* 0x000fc40007810000 */
[----:B--2---:R-:W-:Y:S02]  /*e6c0*/  FSEL R201, R10, -INF , P2 ;  /* 0xff8000000ac97808 */ /* 0x004fe40001000000 */
[----:B------:R-:W-:Y:S02]  /*e6d0*/  FMNMX.FTZ R2, R203, R2, !PT ;  /* 0x00000002cb027209 */ /* 0x000fe40007810000 */
[----:B------:R-:W-:Y:S02]  /*e6e0*/  FMNMX.FTZ R3, R107, R3, !PT ;  /* 0x000000036b037209 */ /* 0x000fe40007810000 */
[----:B------:R-:W-:Y:S02]  /*e6f0*/  FMNMX.FTZ R2, R201, R2, !PT ;  /* 0x00000002c9027209 */ /* 0x000fe40007810000 */
[----:B------:R-:W-:Y:S02]  /*e700*/  FMNMX.FTZ R3, R132, R3, !PT ;  /* 0x0000000384037209 */ /* 0x000fe40007810000 */
[----:B----4-:R-:W-:-:S02]  /*e710*/  FMNMX.FTZ R6, R6, R7, !PT ;  /* 0x0000000706067209 */ /* 0x010fc40007810000 */
[----:B------:R-:W-:Y:S01]  /*e720*/  FMNMX.FTZ R3, R134, R3, !PT ;  /* 0x0000000386037209 */ /* 0x000fe20007810000 */
[----:B-1----:R-:W-:Y:S01]  /*e730*/  FMUL.FTZ R5, R34, c[0x0][0x320] ;  /* 0x0000c80022057a20 */ /* 0x002fe20000410000 */
[----:B---3--:R-:W-:Y:S01]  /*e740*/  FSEL R209, R8, -INF , P1 ;  /* 0xff80000008d17808 */ /* 0x008fe20000800000 */
[----:B------:R-:W-:Y:S01]  /*e750*/  FMUL.FTZ R8, R24, c[0x0][0x320] ;  /* 0x0000c80018087a20 */ /* 0x000fe20000410000 */
[----:B------:R-:W-:Y:S01]  /*e760*/  FSEL R187, R51, -INF , P0 ;  /* 0xff80000033bb7808 */ /* 0x000fe20000000000 */
[----:B------:R1:W2:Y:S01]  /*e770*/  MUFU.TANH R9, R5 ;  /* 0x0000000500097308 */ /* 0x0002a20000002400 */
[----:B------:R-:W3:Y:S01]  /*e780*/  SHFL.BFLY PT, R102, R6, 0x1, 0x1f ;  /* 0x0c201f0006667f89 */ /* 0x000ee200000e0000 */
[----:B------:R-:W-:Y:S02]  /*e790*/  FSEL R185, R50, -INF , P5 ;  /* 0xff80000032b97808 */ /* 0x000fe40002800000 */
[----:B------:R-:W-:Y:S02]  /*e7a0*/  FSEL R206, R32, -INF , P4 ;  /* 0xff80000020ce7808 */ /* 0x000fe40002000000 */
[----:B------:R-:W-:-:S02]  /*e7b0*/  FSEL R189, R43, -INF , P0 ;  /* 0xff8000002bbd7808 */ /* 0x000fc40000000000 */
[----:B------:R4:W3:Y:S01]  /*e7c0*/  MUFU.TANH R12, R8 ;  /* 0x00000008000c7308 */ /* 0x0008e20000002400 */
[----:B------:R-:W-:Y:S02]  /*e7d0*/  ISETP.GE.AND P0, PT, R165, 0x41, PT ;  /* 0x00000041a500780c */ /* 0x000fe40003f06270 */
[----:B------:R-:W-:Y:S02]  /*e7e0*/  FSEL R188, R38, -INF , P5 ;  /* 0xff80000026bc7808 */ /* 0x000fe40002800000 */
[----:B------:R-:W-:Y:S02]  /*e7f0*/  FSEL R214, R26, -INF , P2 ;  /* 0xff8000001ad67808 */ /* 0x000fe40001000000 */
[----:B------:R-:W-:Y:S01]  /*e800*/  FSEL R213, R13, -INF , P1 ;  /* 0xff8000000dd57808 */ /* 0x000fe20000800000 */
[----:B-1----:R-:W-:Y:S01]  /*e810*/  FMUL.FTZ R5, R33, c[0x0][0x320] ;  /* 0x0000c80021057a20 */ /* 0x002fe20000410000 */
[----:B--2---:R-:W-:Y:S01]  /*e820*/  FSEL R234, R9, -INF , P4 ;  /* 0xff80000009ea7808 */ /* 0x004fe20002000000 */
[----:B------:R-:W-:Y:S01]  /*e830*/  BAR.SYNC.DEFER_BLOCKING 0x0 ;  /* 0x0000000000007b1d */ /* 0x000fe20000010000 */
[----:B------:R-:W-:-:S02]  /*e840*/  ISETP.NE.AND P4, PT, R159, RZ, PT ;  /* 0x000000ff9f00720c */ /* 0x000fc40003f85270 */
[----:B------:R-:W-:-:S03]  /*e850*/  ISETP.NE.AND P5, PT, R164, RZ, PT ;  /* 0x000000ffa400720c */ /* 0x000fc60003fa5270 */
[----:B------:R1:W2:Y:S01]  /*e860*/  MUFU.TANH R11, R5 ;  /* 0x00000005000b7308 */ /* 0x0002a20000002400 */
[----:B----4-:R-:W-:Y:S01]  /*e870*/  FMUL.FTZ R8, R25, c[0x0][0x320] ;  /* 0x0000c80019087a20 */ /* 0x010fe20000410000 */
[----:B---3--:R-:W-:Y:S02]  /*e880*/  FSEL R215, R12, -INF , P2 ;  /* 0xff8000000cd77808 */ /* 0x008fe40001000000 */
[----:B------:R-:W-:-:S04]  /*e890*/  FMNMX.FTZ R102, R6, R102, !PT ;  /* 0x0000006606667209 */ /* 0x000fc80007810000 */
[----:B------:R3:W4:Y:S01]  /*e8a0*/  MUFU.TANH R10, R8 ;  /* 0x00000008000a7308 */ /* 0x0007220000002400 */
[----:B------:R-:W-:Y:S01]  /*e8b0*/  FMUL.FTZ R12, R102, c[0x0][0x2d0] ;  /* 0x0000b400660c7a20 */ /* 0x000fe20000410000 */
[----:B-1----:R-:W-:Y:S02]  /*e8c0*/  FMNMX.FTZ R5, R209, R2, !PT ;  /* 0x00000002d1057209 */ /* 0x002fe40007810000 */
[----:B------:R-:W-:Y:S02]  /*e8d0*/  FMNMX.FTZ R2, R133, R3, !PT ;  /* 0x0000000385027209 */ /* 0x000fe40007810000 */
[----:B------:R-:W-:Y:S01]  /*e8e0*/  FMNMX.FTZ R3, R47, R46, !PT ;  /* 0x0000002e2f037209 */ /* 0x000fe20007810000 */
[----:B------:R-:W1:Y:S01]  /*e8f0*/  SHFL.BFLY PT, R7, R5, 0x2, 0x1f ;  /* 0x0c401f0005077f89 */ /* 0x000e6200000e0000 */
[----:B------:R-:W-:Y:S02]  /*e900*/  FMNMX.FTZ R2, R184, R2, !PT ;  /* 0x00000002b8027209 */ /* 0x000fe40007810000 */
[----:B------:R-:W-:Y:S01]  /*e910*/  FMNMX.FTZ R3, R48, R3, !PT ;  /* 0x0000000330037209 */ /* 0x000fe20007810000 */
[----:B---3--:R-:W-:Y:S01]  /*e920*/  FMUL.FTZ R8, R35, c[0x0][0x320] ;  /* 0x0000c80023087a20 */ /* 0x008fe20000410000 */
[----:B------:R-:W-:-:S02]  /*e930*/  FMNMX.FTZ R2, R186, R2, !PT ;  /* 0x00000002ba027209 */ /* 0x000fc40007810000 */
[----:B------:R-:W-:Y:S02]  /*e940*/  FMNMX.FTZ R3, R49, R3, !PT ;  /* 0x0000000331037209 */ /* 0x000fe40007810000 */
[----:B------:R-:W-:Y:S02]  /*e950*/  FMNMX.FTZ R2, R187, R2, !PT ;  /* 0x00000002bb027209 */ /* 0x000fe40007810000 */
[----:B------:R-:W-:Y:S02]  /*e960*/  FMNMX.FTZ R3, R135, R3, !PT ;  /* 0x0000000387037209 */ /* 0x000fe40007810000 */
[----:B------:R-:W-:Y:S02]  /*e970*/  FMNMX.FTZ R2, R185, R2, !PT ;  /* 0x00000002b9027209 */ /* 0x000fe40007810000 */
[----:B------:R-:W-:Y:S02]  /*e980*/  FMNMX.FTZ R3, R144, R3, !PT ;  /* 0x0000000390037209 */ /* 0x000fe40007810000 */
[----:B--2---:R-:W-:-:S02]  /*e990*/  FSEL R15, R11, -INF , P3 ;  /* 0xff8000000b0f7808 */ /* 0x004fc40001800000 */
[----:B------:R-:W-:Y:S01]  /*e9a0*/  FMNMX.FTZ R2, R206, R2, !PT ;  /* 0x00000002ce027209 */ /* 0x000fe20007810000 */
[----:B------:R2:W3:Y:S01]  /*e9b0*/  MUFU.TANH R11, R8 ;  /* 0x00000008000b7308 */ /* 0x0004e20000002400 */
[----:B------:R-:W-:Y:S02]  /*e9c0*/  FMNMX.FTZ R3, R160, R3, !PT ;  /* 0x00000003a0037209 */ /* 0x000fe40007810000 */
[----:B------:R-:W-:Y:S02]  /*e9d0*/  FMNMX.FTZ R2, R15, R2, !PT ;  /* 0x000000020f027209 */ /* 0x000fe40007810000 */
[----:B-1----:R-:W-:Y:S02]  /*e9e0*/  FMNMX.FTZ R9, R5, R7, !PT ;  /* 0x0000000705097209 */ /* 0x002fe40007810000 */
        /* <DEDUP_REMOVED lines=9> */
[----:B--2---:R-:W1:Y:S01]  /*ea80*/  SHFL.BFLY PT, R8, R10, 0x2, 0x1f ;  /* 0x0c401f000a087f89 */ /* 0x004e6200000e0000 */
        /* <DEDUP_REMOVED lines=35> */
[----:B----4-:R-:W-:-:S03]  /*ecc0*/  FMUL.FTZ R3, R2, c[0x0][0x2d0] ;  /* 0x0000b40002037a20 */ /* 0x010fc60000410000 */
[----:B------:R4:W-:Y:S02]  /*ecd0*/  @P0 LDGSTS.E.BYPASS.LTC128B.128 [R233+0x5900], [R8.64+0x80], !P5 ;  /* 0x0590008008e90fae */ /* 0x0009e4000e901d46 */
[----:B------:R-:W-:Y:S02]  /*ece0*/  FSEL R3, R3, RZ, P1 ;  /* 0x000000ff03037208 */ /* 0x000fe40000800000 */
[----:B------:R-:W-:Y:S01]  /*ecf0*/  LDSM.16.MT88.4 R24, [R217+0x100] ;  /* 0x00010000d918783b */ /* 0x000fe20000004200 */
[----:B---3--:R-:W-:Y:S02]  /*ed00*/  FMNMX.FTZ R104, R10, R14, !PT ;  /* 0x0000000e0a687209 */ /* 0x008fe40007810000 */
[----:B-1----:R-:W-:Y:S01]  /*ed10*/  FMNMX.FTZ R4, R5, R13, !PT ;  /* 0x0000000d05047209 */ /* 0x002fe20007810000 */
[--C-:B------:R-:W-:Y:S01]  /*ed20*/  FFMA.FTZ R6, R37, c[0x0][0x2d0], -R3.reuse ;  /* 0x0000b40025067a23 */ /* 0x100fe20000010803 */
[----:B------:R-:W-:Y:S01]  /*ed30*/  LDSM.16.MT88.4 R16, [R218+0x100] ;  /* 0x00010000da10783b */ /* 0x000fe20000004200 */
[--C-:B------:R-:W-:Y:S01]  /*ed40*/  FFMA.FTZ R0, R39, c[0x0][0x2d0], -R3.reuse ;  /* 0x0000b40027007a23 */ /* 0x100fe20000010803 */
[----:B------:R-:W-:Y:S01]  /*ed50*/  FSETP.NEU.FTZ.AND P1, PT, R104, -INF , PT ;  /* 0xff8000006800780b */ /* 0x000fe20003f3d000 */
[----:B------:R1:W-:Y:S01]  /*ed60*/  MUFU.EX2 R243, R6 ;  /* 0x0000000600f37308 */ /* 0x0003e20000000800 */
[--C-:B--2---:R-:W-:Y:S01]  /*ed70*/  FFMA.FTZ R11, R36, c[0x0][0x2d0], -R3.reuse ;  /* 0x0000b400240b7a23 */ /* 0x104fe20000010803 */
        /* <DEDUP_REMOVED lines=73> */
[----:B------:R-:W-:Y:S07]  /*f210*/  LDSM.16.MT88.4 R28, [R218+0x1500] ;  /* 0x00150000da1c783b */ /* 0x000fee0000004200 */
[----:B------:R-:W-:Y:S01]  /*f220*/  HMMA.16816.F32 R152, R8, R34, RZ ;  /* 0x000000220898723c */ /* 0x000fe200000018ff */
[----:B------:R-:W1:Y:S01]  /*f230*/  LDSM.16.MT88.4 R32, [R217+0x2500] ;  /* 0x00250000d920783b */ /* 0x000e620000004200 */
[----:B---3--:R-:W-:-:S06]  /*f240*/  FFMA.FTZ R4, R100, c[0x0][0x2d0], -R3 ;  /* 0x0000b40064047a23 */ /* 0x008fcc0000010803 */
[C---:B------:R-:W-:Y:S01]  /*f250*/  HMMA.16816.F32 R44, R8.reuse, R36, RZ ;  /* 0x00000024082c723c */ /* 0x040fe200000018ff */
[----:B----4-:R-:W-:Y:S01]  /*f260*/  F2FP.PACK_AB R6, R235, R236 ;  /* 0x000000eceb06723e */ /* 0x010fe200000000ff */
[----:B------:R3:W-:Y:S06]  /*f270*/  MUFU.EX2 R224, R4 ;  /* 0x0000000400e07308 */ /* 0x0007ec0000000800 */
[----:B------:R-:W-:Y:S01]  /*f280*/  HMMA.16816.F32 R156, R8, R38, RZ ;  /* 0x00000026089c723c */ /* 0x000fe200000018ff */
[----:B------:R-:W-:Y:S06]  /*f290*/  LDSM.16.MT88.4 R36, [R218+0x2900] ;  /* 0x00290000da24783b */ /* 0x000fec0000004200 */
[----:B------:R-:W-:-:S02]  /*f2a0*/  FFMA.FTZ R8, R134, c[0x0][0x2d0], -R0 ;  /* 0x0000b40086087a23 */ /* 0x000fc40000010800 */
[----:B------:R-:W-:Y:S02]  /*f2b0*/  FADD.FTZ R9, R229, R228 ;  /* 0x000000e4e5097221 */ /* 0x000fe40000010000 */
[----:B------:R4:W-:Y:S01]  /*f2c0*/  MUFU.EX2 R204, R8 ;  /* 0x0000000800cc7308 */ /* 0x0009e20000000800 */
[----:B---3--:R-:W-:Y:S02]  /*f2d0*/  FFMA.FTZ R4, R101, c[0x0][0x2d0], -R3 ;  /* 0x0000b40065047a23 */ /* 0x008fe40000010803 */
[----:B------:R-:W-:-:S05]  /*f2e0*/  FADD.FTZ R11, R231, R9 ;  /* 0x00000009e70b7221 */ /* 0x000fca0000010000 */
[----:B------:R3:W1:Y:S01]  /*f2f0*/  MUFU.EX2 R227, R4 ;  /* 0x0000000400e37308 */ /* 0x0006620000000800 */
[----:B----4-:R-:W-:-:S07]  /*f300*/  FFMA.FTZ R8, R133, c[0x0][0x2d0], -R0 ;  /* 0x0000b40085087a23 */ /* 0x010fce0000010800 */
[----:B------:R4:W-:Y:S01]  /*f310*/  MUFU.EX2 R202, R8 ;  /* 0x0000000800ca7308 */ /* 0x0009e20000000800 */
[----:B---3--:R-:W-:Y:S01]  /*f320*/  FFMA.FTZ R4, R105, c[0x0][0x2d0], -R3 ;  /* 0x0000b40069047a23 */ /* 0x008fe20000010803 */
[----:B-1----:R-:W-:-:S06]  /*f330*/  F2FP.PACK_AB R5, R227, R224 ;  /* 0x000000e0e305723e */ /* 0x002fcc00000000ff */
[----:B------:R1:W-:Y:S01]  /*f340*/  MUFU.EX2 R226, R4 ;  /* 0x0000000400e27308 */ /* 0x0003e20000000800 */
[----:B----4-:R-:W-:-:S07]  /*f350*/  FFMA.FTZ R8, R135, c[0x0][0x2d0], -R13 ;  /* 0x0000b40087087a23 */ /* 0x010fce000001080d */
[----:B------:R3:W-:Y:S01]  /*f360*/  MUFU.EX2 R198, R8 ;  /* 0x0000000800c67308 */ /* 0x0007e20000000800 */
[----:B-1----:R-:W-:-:S07]  /*f370*/  FFMA.FTZ R4, R106, c[0x0][0x2d0], -R3 ;  /* 0x0000b4006a047a23 */ /* 0x002fce0000010803 */
[----:B------:R1:W4:Y:S01]  /*f380*/  MUFU.EX2 R225, R4 ;  /* 0x0000000400e17308 */ /* 0x0003220000000800 */
[----:B---3--:R-:W-:-:S07]  /*f390*/  FFMA.FTZ R8, R144, c[0x0][0x2d0], -R13 ;  /* 0x0000b40090087a23 */ /* 0x008fce000001080d */
[----:B------:R3:W-:Y:S01]  /*f3a0*/  MUFU.EX2 R199, R8 ;  /* 0x0000000800c77308 */ /* 0x0007e20000000800 */
[----:B-1----:R-:W-:Y:S01]  /*f3b0*/  FFMA.FTZ R4, R107, c[0x0][0x2d0], -R0 ;  /* 0x0000b4006b047a23 */ /* 0x002fe20000010800 */
[----:B----4-:R-:W-:-:S06]  /*f3c0*/  F2FP.PACK_AB R7, R225, R226 ;  /* 0x000000e2e107723e */ /* 0x010fcc00000000ff */
[----:B------:R1:W-:Y:S01]  /*f3d0*/  MUFU.EX2 R208, R4 ;  /* 0x0000000400d07308 */ /* 0x0003e20000000800 */
[----:B---3--:R-:W-:-:S07]  /*f3e0*/  FFMA.FTZ R8, R160, c[0x0][0x2d0], -R13 ;  /* 0x0000b400a0087a23 */ /* 0x008fce000001080d */
[----:B------:R3:W-:Y:S01]  /*f3f0*/  MUFU.EX2 R197, R8 ;  /* 0x0000000800c57308 */ /* 0x0007e20000000800 */
[----:B-1----:R-:W-:-:S07]  /*f400*/  FFMA.FTZ R4, R132, c[0x0][0x2d0], -R0 ;  /* 0x0000b40084047a23 */ /* 0x002fce0000010800 */
[----:B------:R1:W4:Y:S01]  /*f410*/  MUFU.EX2 R207, R4 ;  /* 0x0000000400cf7308 */ /* 0x0003220000000800 */
[----:B---3--:R-:W-:-:S07]  /*f420*/  FFMA.FTZ R8, R161, c[0x0][0x2d0], -R13 ;  /* 0x0000b400a1087a23 */ /* 0x008fce000001080d */
[----:B------:R3:W3:Y:S01]  /*f430*/  MUFU.EX2 R196, R8 ;  /* 0x0000000800c47308 */ /* 0x0006e20000000800 */
[----:B-1----:R-:W-:-:S07]  /*f440*/  F2FP.PACK_AB R4, R237, R230 ;  /* 0x000000e6ed04723e */ /* 0x002fce00000000ff */
[----:B--2---:R-:W-:Y:S01]  /*f450*/  HMMA.16816.F32 R168, R4, R24, R120 ;  /* 0x0000001804a8723c */ /* 0x004fe20000001878 */
[----:B---3--:R-:W-:-:S07]  /*f460*/  FFMA.FTZ R8, R173, c[0x0][0x2d0], -R12 ;  /* 0x0000b400ad087a23 */ /* 0x008fce000001080c */
[C---:B------:R-:W-:Y:S01]  /*f470*/  HMMA.16816.F32 R164, R4.reuse, R20, R116 ;  /* 0x0000001404a4723c */ /* 0x040fe20000001874 */
        /* <DEDUP_REMOVED lines=16> */
[----:B-1----:R-:W-:-:S07]  /*f580*/  FFMA.FTZ R8, R175, c[0x0][0x2d0], -R3 ;  /* 0x0000b400af087a23 */ /* 0x002fce0000010803 */
[----:B------:R-:W-:Y:S01]  /*f590*/  HMMA.16816.F32 R84, R4, R42, R64 ;  /* 0x0000002a0454723c */ /* 0x000fe20000001840 */
[----:B------:R1:W-:Y:S06]  /*f5a0*/  MUFU.EX2 R178, R8 ;  /* 0x0000000800b27308 */ /* 0x0003ec0000000800 */
[----:B----4-:R-:W-:Y:S02]  /*f5b0*/  F2FP.PACK_AB R4, R207, R208 ;  /* 0x000000d0cf04723e */ /* 0x010fe400000000ff */
[----:B------:R-:W-:Y:S02]  /*f5c0*/  F2FP.PACK_AB R6, R202, R204 ;  /* 0x000000ccca06723e */ /* 0x000fe400000000ff */
[----:B------:R-:W-:-:S02]  /*f5d0*/  F2FP.PACK_AB R5, R199, R198 ;  /* 0x000000c6c705723e */ /* 0x000fc400000000ff */
[----:B------:R-:W-:Y:S01]  /*f5e0*/  F2FP.PACK_AB R7, R196, R197 ;  /* 0x000000c5c407723e */ /* 0x000fe200000000ff */
[----:B-1----:R-:W-:-:S06]  /*f5f0*/  FFMA.FTZ R8, R174, c[0x0][0x2d0], -R3 ;  /* 0x0000b400ae087a23 */ /* 0x002fcc0000010803 */
[C---:B------:R-:W-:Y:S01]  /*f600*/  HMMA.16816.F32 R80, R4.reuse, R24, R68 ;  /* 0x000000180450723c */ /* 0x040fe20000001844 */
[----:B------:R1:W4:Y:S07]  /*f610*/  MUFU.EX2 R177, R8 ;  /* 0x0000000800b17308 */ /* 0x00032e0000000800 */
        /* <DEDUP_REMOVED lines=8> */
[----:B------:R1:W1:Y:S07]  /*f6a0*/  MUFU.EX2 R176, R8 ;  /* 0x0000000800b07308 */ /* 0x00026e0000000800 */
        /* <DEDUP_REMOVED lines=19> */
[----:B------:R-:W-:-:S02]  /*f7e0*/  F2FP.PACK_AB R6, R192, R193 ;  /* 0x000000c1c006723e */ /* 0x000fc400000000ff */
[----:B----4-:R-:W-:Y:S01]  /*f7f0*/  F2FP.PACK_AB R5, R177, R178 ;  /* 0x000000b2b105723e */ /* 0x010fe200000000ff */
[----:B------:R2:W-:Y:S01]  /*f800*/  MUFU.EX2 R172, R8 ;  /* 0x0000000800ac7308 */ /* 0x0005e20000000800 */
[----:B------:R-:W-:-:S07]  /*f810*/  F2FP.PACK_AB R7, R176, R175 ;  /* 0x000000afb007723e */ /* 0x000fce00000000ff */
        /* <DEDUP_REMOVED lines=60> */
[----:B------:R4:W2:Y:S01]  /*fbe0*/  MUFU.EX2 R21, R3 ;  /* 0x0000000300157308 */ /* 0x0008a20000000800 */
[----:B-1----:R-:W-:-:S04]  /*fbf0*/  FADD.FTZ R8, R249, R247 ;  /* 0x000000f7f9087221 */ /* 0x002fc80000010000 */
[----:B------:R-:W-:Y:S02]  /*fc00*/  FADD.FTZ R10, R246, R8 ;  /* 0x00000008f60a7221 */ /* 0x000fe40000010000 */
[----:B----4-:R-:W-:Y:S01]  /*fc10*/  FFMA.FTZ R3, R206, c[0x0][0x2d0], -R0 ;  /* 0x0000b400ce037a23 */ /* 0x010fe20000010800 */
[----:B--2---:R-:W-:-:S03]  /*fc20*/  F2FP.PACK_AB R95, R21, R20 ;  /* 0x00000014155f723e */ /* 0x004fc600000000ff */
[----:B------:R1:W-:Y:S04]  /*fc30*/  MUFU.EX2 R19, R3 ;  /* 0x0000000300137308 */ /* 0x0003e80000000800 */
[C---:B------:R-:W-:Y:S08]  /*fc40*/  HMMA.16816.F32 R144, R92.reuse, R152, R148 ;  /* 0x000000985c90723c */ /* 0x040ff00000001894 */
[----:B------:R-:W-:Y:S01]  /*fc50*/  HMMA.16816.F32 R148, R92, R154, R96 ;  /* 0x0000009a5c94723c */ /* 0x000fe20000001860 */
[----:B-1----:R-:W-:-:S04]  /*fc60*/  FFMA.FTZ R3, R15, c[0x0][0x2d0], -R0 ;  /* 0x0000b4000f037a23 */ /* 0x002fc80000010800 */
[----:B------:R1:W2:Y:S03]  /*fc70*/  MUFU.EX2 R18, R3 ;  /* 0x0000000300127308 */ /* 0x0002a60000000800 */
[C---:B------:R-:W-:Y:S08]  /*fc80*/  HMMA.16816.F32 R76, R92.reuse, R82, R88 ;  /* 0x000000525c4c723c */ /* 0x040ff00000001858 */
[----:B---3--:R-:W-:Y:S01]  /*fc90*/  HMMA.16816.F32 R88, R92, R4, R188 ;  /* 0x000000045c58723c */ /* 0x008fe200000018bc */
[--C-:B-1----:R-:W-:Y:S01]  /*fca0*/  FFMA.FTZ R3, R215, c[0x0][0x2d0], -R0.reuse ;  /* 0x0000b400d7037a23 */ /* 0x102fe20000010800 */
[----:B--2---:R-:W-:Y:S01]  /*fcb0*/  F2FP.PACK_AB R96, R18, R19 ;  /* 0x000000131260723e */ /* 0x004fe200000000ff */
        /* <DEDUP_REMOVED lines=117> */
[C---:B----4-:R-:W-:Y:S02]  /*10410*/  IADD3 RZ, P3, R210.reuse, 0x20, RZ ;  /* 0x00000020d2ff7810 */ /* 0x050fe40007f7e0ff */
[----:B------:R-:W-:Y:S01]  /*10420*/  IADD3 RZ, P2, R210, 0x40, RZ ;  /* 0x00000040d2ff7810 */ /* 0x000fe20007f5e0ff */
[----:B------:R1:W-:Y:S02]  /*10430*/  STL [R1+0x24], R2 ;  /* 0x0000240201007387 */ /* 0x0003e40000100800 */
[----:B-----5:R-:W-:-:S02]  /*10440*/  IMAD.X R4, RZ, RZ, R31, P3 ;  /* 0x000000ffff047224 */ /* 0x020fc400018e061f */
[----:B------:R2:W-:Y:S04]  /*10450*/  STL [R1+0x1c], R0 ;  /* 0x00001c0001007387 */ /* 0x0005e80000100800 */
[----:B------:R3:W-:Y:S01]  /*10460*/  STL [R1+0x2c], R4 ;  /* 0x00002c0401007387 */ /* 0x0007e20000100800 */
[----:B-1----:R-:W-:Y:S02]  /*10470*/  IMAD.X R2, RZ, RZ, R31, P2 ;  /* 0x000000ffff027224 */ /* 0x002fe400010e061f */
[----:B--2---:R-:W-:-:S03]  /*10480*/  IMAD.X R0, RZ, RZ, R29, P1 ;  /* 0x000000ffff007224 */ /* 0x004fc600008e061d */
[----:B------:R1:W-:Y:S01]  /*10490*/  STL [R1+0x28], R2 ;  /* 0x0000280201007387 */ /* 0x0003e20000100800 */
[----:B---3--:R-:W-:-:S03]  /*104a0*/  IMAD.X R4, RZ, RZ, R29, P0 ;  /* 0x000000ffff047224 */ /* 0x008fc600000e061d */
[----:B------:R2:W-:Y:S04]  /*104b0*/  STL [R1+0x20], R0 ;  /* 0x0000200001007387 */ /* 0x0005e80000100800 */
[----:B------:R3:W-:Y:S01]  /*104c0*/  STL [R1+0x18], R4 ;  /* 0x0000180401007387 */ /* 0x0007e20000100800 */
[C---:B-1----:R-:W-:Y:S02]  /*104d0*/  IADD3 R2, R210.reuse, 0x40, RZ ;  /* 0x00000040d2027810 */ /* 0x042fe40007ffe0ff */
[----:B--2---:R-:W-:-:S05]  /*104e0*/  IADD3 R0, R210, 0x20, RZ ;  /* 0x00000020d2007810 */ /* 0x004fca0007ffe0ff */
[----:B------:R3:W-:Y:S04]  /*104f0*/  STL [R1+0x10], R0 ;  /* 0x0000100001007387 */ /* 0x0007e80000100800 */
[----:B------:R3:W-:Y:S02]  /*10500*/  STL [R1+0x14], R2 ;  /* 0x0000140201007387 */ /* 0x0007e40000100800 */
.L_x_133:
[----:B--2---:R-:W2:Y:S01]  /*10510*/  LDL.64 R196, [R1+0x40] ;  /* 0x0000400001c47983 */ /* 0x004ea20000100a00 */
[----:B------:R-:W-:Y:S04]  /*10520*/  DEPBAR.LE SB0, 0x0 ;  /* 0x000080000000791a */ /* 0x000fe80000000000 */
[----:B---3--:R-:W-:Y:S01]  /*10530*/  SHF.R.S32.HI R0, RZ, 0x1f, R234 ;  /* 0x0000001fff007819 */ /* 0x008fe200000114ea */
[----:B------:R-:W3:Y:S01]  /*10540*/  LDL R101, [R1+0x10] ;  /* 0x0000100001657983 */ /* 0x000ee20000100800 */
[----:B------:R-:W-:Y:S01]  /*10550*/  IMAD.WIDE.U32 R44, R234, c[0x0][0x208], RZ ;  /* 0x00008200ea2c7a25 */ /* 0x000fe200078e00ff */
[----:B------:R-:W-:Y:S02]  /*10560*/  MOV R54, c[0x0][0x208] ;  /* 0x0000820000367a02 */ /* 0x000fe40000000f00 */
[----:B------:R-:W4:Y:S01]  /*10570*/  LDL R56, [R1+0x2c] ;  /* 0x00002c0001387983 */ /* 0x000f220000100800 */
[----:B------:R-:W-:Y:S01]  /*10580*/  IMAD R0, R0, c[0x0][0x208], RZ ;  /* 0x0000820000007a24 */ /* 0x000fe200078e02ff */
[----:B------:R-:W-:Y:S02]  /*10590*/  SHF.L.U32 R52, R44, 0x6, RZ ;  /* 0x000000062c347819 */ /* 0x000fe400000006ff */
[----:B------:R-:W5:Y:S01]  /*105a0*/  LDL.64 R58, [R1+0x48] ;  /* 0x00004800013a7983 */ /* 0x000f620000100a00 */
[----:B------:R-:W-:Y:S01]  /*105b0*/  IMAD R0, R234, c[0x0][0x20c], R0 ;  /* 0x00008300ea007a24 */ /* 0x000fe200078e0200 */
[----:B------:R-:W-:Y:S04]  /*105c0*/  MOV R55, c[0x0][0x20c] ;  /* 0x0000830000377a02 */ /* 0x000fe80000000f00 */
[----:B------:R-:W5:Y:S01]  /*105d0*/  LDL R57, [R1+0x14] ;  /* 0x0000140001397983 */ /* 0x000f620000100800 */
[----:B------:R-:W-:Y:S03]  /*105e0*/  IADD3 R0, R45, R0, RZ ;  /* 0x000000002d007210 */ /* 0x000fe60007ffe0ff */
[----:B------:R-:W5:Y:S01]  /*105f0*/  LDL R194, [R1+0x28] ;  /* 0x0000280001c27983 */ /* 0x000f620000100800 */
[----:B------:R-:W-:Y:S03]  /*10600*/  SHF.L.U64.HI R0, R44, 0x6, R0 ;  /* 0x000000062c007819 */ /* 0x000fe60000010200 */
        /* <DEDUP_REMOVED lines=17> */
[-C--:B------:R-:W-:Y:S08]  /*10720*/  HMMA.16816.F32 R20, R64, R32.reuse, RZ ;  /* 0x000000204014723c */ /* 0x080ff000000018ff */
[C---:B------:R-:W-:Y:S08]  /*10730*/  HMMA.16816.F32 R24, R60.reuse, R32, RZ ;  /* 0x000000203c18723c */ /* 0x040ff000000018ff */
[-C--:B------:R-:W-:Y:S08]  /*10740*/  HMMA.16816.F32 R28, R60, R34.reuse, RZ ;  /* 0x000000223c1c723c */ /* 0x080ff000000018ff */
[C---:B------:R-:W-:Y:S08]  /*10750*/  HMMA.16816.F32 R32, R64.reuse, R34, RZ ;  /* 0x000000224020723c */ /* 0x040ff000000018ff */
[-C--:B------:R-:W-:Y:S08]  /*10760*/  HMMA.16816.F32 R36, R64, R48.reuse, RZ ;  /* 0x000000304024723c */ /* 0x080ff000000018ff */
[C---:B------:R-:W-:Y:S08]  /*10770*/  HMMA.16816.F32 R40, R60.reuse, R48, RZ ;  /* 0x000000303c28723c */ /* 0x040ff000000018ff */
[-C--:B------:R-:W-:Y:S01]  /*10780*/  HMMA.16816.F32 R44, R60, R50.reuse, RZ ;  /* 0x000000323c2c723c */ /* 0x080fe200000018ff */
[----:B--2---:R-:W-:Y:S04]  /*10790*/  IADD3 R2, P3, R52, R196, RZ ;  /* 0x000000c434027210 */ /* 0x004fe80007f7e0ff */
[----:B------:R-:W-:Y:S02]  /*107a0*/  LEA R208, P2, R2, c[0x0][0x1f8], 0x1 ;  /* 0x00007e0002d07a11 */ /* 0x000fe400078408ff */
[----:B---3--:R-:W-:Y:S05]  /*107b0*/  IADD3 R48, P1, R52, R101, RZ ;  /* 0x0000006534307210 */ /* 0x008fea0007f3e0ff */
[----:B------:R-:W-:Y:S02]  /*107c0*/  LEA R206, P0, R48, c[0x0][0x1f8], 0x1 ;  /* 0x00007e0030ce7a11 */ /* 0x000fe400078008ff */
[C---:B----4-:R-:W-:Y:S02]  /*107d0*/  IADD3.X R53, R0.reuse, R56, RZ, P1, !PT ;  /* 0x0000003800357210 */ /* 0x050fe40000ffe4ff */
[----:B-----5:R-:W-:Y:S02]  /*107e0*/  IADD3.X R49, R0, R59, RZ, P3, !PT ;  /* 0x0000003b00317210 */ /* 0x020fe40001ffe4ff */
        /* <DEDUP_REMOVED lines=9> */
[C---:B------:R-:W-:Y:S01]  /*10880*/  IADD3.X R192, R101.reuse, R56, RZ, P4, !PT ;  /* 0x0000003865c07210 */ /* 0x040fe200027fe4ff */
[----:B------:R-:W-:Y:S01]  /*10890*/  LDSM.16.M88.4 R196, [R230] ;  /* 0x00000000e6c4783b */ /* 0x000fe20000000200 */
[----:B------:R-:W-:Y:S02]  /*108a0*/  IADD3 R2, P3, R2, R57, RZ ;  /* 0x0000003902027210 */ /* 0x000fe40007f7e0ff */
[C---:B------:R-:W-:Y:S02]  /*108b0*/  IADD3.X R107, R101.reuse, R59, RZ, P0, !PT ;  /* 0x0000003b656b7210 */ /* 0x040fe400007fe4ff */
[C---:B------:R-:W-:Y:S02]  /*108c0*/  HMMA.16816.F32 R56, R60.reuse, R172, RZ ;  /* 0x000000ac3c38723c */ /* 0x040fe400000018ff */
[-C--:B------:R-:W-:Y:S02]  /*108d0*/  IADD3.X R0, R0, R194.reuse, RZ, P2, !PT ;  /* 0x000000c200007210 */ /* 0x080fe400017fe4ff */
[----:B------:R-:W-:Y:S02]  /*108e0*/  LEA R200, P5, R102, c[0x0][0x1f8], 0x1 ;  /* 0x00007e0066c87a11 */ /* 0x000fe400078a08ff */
[----:B------:R-:W-:Y:S02]  /*108f0*/  IADD3.X R101, R101, R194, RZ, P3, !PT ;  /* 0x000000c265657210 */ /* 0x000fe40001ffe4ff */
[-C--:B------:R-:W-:Y:S01]  /*10900*/  HMMA.16816.F32 R60, R60, R174.reuse, RZ ;  /* 0x000000ae3c3c723c */ /* 0x080fe200000018ff */
[----:B------:R-:W-:Y:S02]  /*10910*/  LEA R202, P1, R104, c[0x0][0x1f8], 0x1 ;  /* 0x00007e0068ca7a11 */ /* 0x000fe400078208ff */
[----:B------:R-:W-:Y:S02]  /*10920*/  ISETP.NE.AND P4, PT, R251, RZ, PT ;  /* 0x000000fffb00720c */ /* 0x000fe40003f85270 */
[----:B------:R-:W-:Y:S02]  /*10930*/  LEA.HI.X R201, R102, c[0x0][0x1fc], R0, 0x1, P5 ;  /* 0x00007f0066c97a11 */ /* 0x000fe400028f0c00 */
[----:B------:R-:W-:Y:S01]  /*10940*/  ISETP.NE.AND P5, PT, R193, RZ, PT ;  /* 0x000000ffc100720c */ /* 0x000fe20003fa5270 */
[----:B------:R-:W-:Y:S04]  /*10950*/  HMMA.16816.F32 R64, R64, R174, RZ ;  /* 0x000000ae4040723c */ /* 0x000fe800000018ff */
[----:B------:R-:W-:Y:S02]  /*10960*/  LEA.HI.X R203, R104, c[0x0][0x1fc], R192, 0x1, P1 ;  /* 0x00007f0068cb7a11 */ /* 0x000fe400008f0cc0 */
[----:B------:R-:W2:Y:S01]  /*10970*/  LDSM.16.M88.4 R192, [R231] ;  /* 0x00000000e7c0783b */ /* 0x000ea20000000200 */
[C---:B------:R-:W-:Y:S01]  /*10980*/  LEA R204, P2, R103.reuse, c[0x0][0x1f8], 0x1 ;  /* 0x00007e0067cc7a11 */ /* 0x040fe200078408ff */
[-C--:B-1----:R-:W-:Y:S05]  /*10990*/  HMMA.16816.F32 R4, R176, R180.reuse, R4 ;  /* 0x000000b4b004723c */ /* 0x082fea0000001804 */
[----:B------:R-:W-:Y:S01]  /*109a0*/  LEA.HI.X R205, R103, c[0x0][0x1fc], R107, 0x1, P2 ;  /* 0x00007f0067cd7a11 */ /* 0x000fe200010f0c6b */
[----:B------:R-:W-:Y:S01]  /*109b0*/  @!PT LDS RZ, [RZ] ;  /* 0x00000000fffff984 */ /* 0x000fe20000000800 */
[----:B------:R-:W-:Y:S01]  /*109c0*/  @!PT LDS RZ, [RZ] ;  /* 0x00000000fffff984 */ /* 0x000fe20000000800 */
[----:B------:R-:W-:Y:S01]  /*109d0*/  @!PT LDS RZ, [RZ] ;  /* 0x00000000fffff984 */ /* 0x000fe20000000800 */
[----:B------:R1:W-:Y:S01]  /*109e0*/  LDGSTS.E.BYPASS.LTC128B.128 [R233+0x100], [R208.64], !P4 ;  /* 0x00100000d0e97fae */ /* 0x0003e2000e101d46 */
[C---:B------:R-:W-:Y:S01]  /*109f0*/  LEA R172, P0, R2.reuse, c[0x0][0x1f8], 0x1 ;  /* 0x00007e0002ac7a11 */ /* 0x040fe200078008ff */
[C---:B------:R-:W-:Y:S04]  /*10a00*/  HMMA.16816.F32 R8, R184.reuse, R180, R8 ;  /* 0x000000b4b808723c */ /* 0x040fe80000001808 */
[----:B------:R-:W-:Y:S02]  /*10a10*/  LEA.HI.X R173, R2, c[0x0][0x1fc], R101, 0x1, P0 ;  /* 0x00007f0002ad7a11 */ /* 0x000fe400000f0c65 */
[----:B------:R3:W-:Y:S01]  /*10a20*/  LDGSTS.E.BYPASS.LTC128B.128 [R233+0x1100], [R206.64], !P6 ;  /* 0x01100000cee97fae */ /* 0x0007e2000f101d46 */
[C---:B------:R-:W-:Y:S01]  /*10a30*/  ISETP.GT.AND P0, PT, R234.reuse, RZ, PT ;  /* 0x000000ffea00720c */ /* 0x040fe20003f04270 */
[-C--:B------:R-:W-:Y:S04]  /*10a40*/  HMMA.16816.F32 R12, R184, R182.reuse, R12 ;  /* 0x000000b6b80c723c */ /* 0x080fe8000000180c */
[----:B------:R-:W-:Y:S02]  /*10a50*/  IADD3 R234, R234, -0x1, RZ ;  /* 0xffffffffeaea7810 */ /* 0x000fe40007ffe0ff */
[----:B------:R4:W-:Y:S02]  /*10a60*/  LDGSTS.E.BYPASS.LTC128B.128 [R233+0x2100], [R200.64], !P5 ;  /* 0x02100000c8e97fae */ /* 0x0009e4000e901d46 */
[C---:B------:R-:W-:Y:S06]  /*10a70*/  HMMA.16816.F32 R16, R176.reuse, R182, R16 ;  /* 0x000000b6b010723c */ /* 0x040fec0000001810 */
[----:B------:R3:W-:Y:S02]  /*10a80*/  LDGSTS.E.BYPASS.LTC128B.128 [R233+0x900], [R204.64], !P4 ;  /* 0x00900000cce97fae */ /* 0x0007e4000e101d46 */
[-C--:B------:R-:W-:Y:S06]  /*10a90*/  HMMA.16816.F32 R20, R176, R188.reuse, R20 ;  /* 0x000000bcb014723c */ /* 0x080fec0000001814 */
[----:B------:R4:W-:Y:S02]  /*10aa0*/  LDGSTS.E.BYPASS.LTC128B.128 [R233+0x1900], [R202.64], !P6 ;  /* 0x01900000cae97fae */ /* 0x0009e4000f101d46 */
[C---:B------:R-:W-:Y:S06]  /*10ab0*/  HMMA.16816.F32 R24, R184.reuse, R188, R24 ;  /* 0x000000bcb818723c */ /* 0x040fec0000001818 */
[----:B------:R5:W-:Y:S02]  /*10ac0*/  LDGSTS.E.BYPASS.LTC128B.128 [R233+0x2900], [R172.64], !P5 ;  /* 0x02900000ace97fae */ /* 0x000be4000e901d46 */
[-C--:B------:R-:W-:Y:S06]  /*10ad0*/  HMMA.16816.F32 R28, R184, R190.reuse, R28 ;  /* 0x000000beb81c723c */ /* 0x080fec000000181c */
[----:B------:R-:W-:Y:S02]  /*10ae0*/  LDSM.16.M88.4 R180, [R216+0x4500] ;  /* 0x00450000d8b4783b */ /* 0x000fe40000000200 */
[C---:B------:R-:W-:Y:S06]  /*10af0*/  HMMA.16816.F32 R32, R176.reuse, R190, R32 ;  /* 0x000000beb020723c */ /* 0x040fec0000001820 */
[----:B------:R-:W0:Y:S02]  /*10b00*/  LDGDEPBAR ;  /* 0x00000000000079af */ /* 0x000e240000000000 */
[-C--:B--2---:R-:W-:Y:S06]  /*10b10*/  HMMA.16816.F32 R36, R176, R192.reuse, R36 ;  /* 0x000000c0b024723c */ /* 0x084fec0000001824 */
[----:B----4-:R-:W-:Y:S02]  /*10b20*/  LDSM.16.M88.4 R200, [R216+0x4100] ;  /* 0x00410000d8c8783b */ /* 0x010fe40000000200 */
[C---:B------:R-:W-:Y:S06]  /*10b30*/  HMMA.16816.F32 R40, R184.reuse, R192, R40 ;  /* 0x000000c0b828723c */ /* 0x040fec0000001828 */
[----:B-----5:R-:W2:Y:S02]  /*10b40*/  LDSM.16.M88.4 R172, [R219+0x8100] ;  /* 0x00810000dbac783b */ /* 0x020ea40000000200 */
[-C--:B------:R-:W-:Y:S06]  /*10b50*/  HMMA.16816.F32 R44, R184, R194.reuse, R44 ;  /* 0x000000c2b82c723c */ /* 0x080fec000000182c */
[----:B---3--:R-:W3:Y:S02]  /*10b60*/  LDSM.16.M88.4 R204, [R219+0x9100] ;  /* 0x00910000dbcc783b */ /* 0x008ee40000000200 */
[C---:B------:R-:W-:Y:S06]  /*10b70*/  HMMA.16816.F32 R48, R176.reuse, R194, R48 ;  /* 0x000000c2b030723c */ /* 0x040fec0000001830 */
[----:B------:R-:W-:Y:S02]  /*10b80*/  LDSM.16.M88.4 R188, [R220+0x8100] ;  /* 0x00810000dcbc783b */ /* 0x000fe40000000200 */
[-C--:B------:R-:W-:Y:S06]  /*10b90*/  HMMA.16816.F32 R52, R176, R196.reuse, R52 ;  /* 0x000000c4b034723c */ /* 0x080fec0000001834 */
[----:B------:R-:W-:Y:S02]  /*10ba0*/  LDSM.16.M88.4 R192, [R229] ;  /* 0x00000000e5c0783b */ /* 0x000fe40000000200 */
[C---:B------:R-:W-:Y:S06]  /*10bb0*/  HMMA.16816.F32 R56, R184.reuse, R196, R56 ;  /* 0x000000c4b838723c */ /* 0x040fec0000001838 */
[----:B-1----:R-:W-:Y:S02]  /*10bc0*/  LDSM.16.M88.4 R208, [R228] ;  /* 0x00000000e4d0783b */ /* 0x002fe40000000200 */
[-C--:B------:R-:W-:Y:S06]  /*10bd0*/  HMMA.16816.F32 R60, R184, R198.reuse, R60 ;  /* 0x000000c6b83c723c */ /* 0x080fec000000183c */
[----:B------:R-:W-:Y:S02]  /*10be0*/  LDSM.16.M88.4 R184, [R216+0x4d00] ;  /* 0x004d0000d8b8783b */ /* 0x000fe40000000200 */
[----:B------:R-:W-:Y:S06]  /*10bf0*/  HMMA.16816.F32 R64, R176, R198, R64 ;  /* 0x000000c6b040723c */ /* 0x000fec0000001840 */
[----:B------:R-:W1:Y:S02]  /*10c00*/  LDSM.16.M88.4 R176, [R216+0x4900] ;  /* 0x00490000d8b0783b */ /* 0x000e640000000200 */
[-C--:B--2---:R-:W-:Y:S06]  /*10c10*/  HMMA.16816.F32 R4, R172, R200.reuse, R4 ;  /* 0x000000c8ac04723c */ /* 0x084fec0000001804 */
[----:B------:R-:W2:Y:S02]  /*10c20*/  LDSM.16.M88.4 R196, [R220+0x9100] ;  /* 0x00910000dcc4783b */ /* 0x000ea40000000200 */
[C---:B---3--:R-:W-:Y:S06]  /*10c30*/  HMMA.16816.F32 R8, R204.reuse, R200, R8 ;  /* 0x000000c8cc08723c */ /* 0x048fec0000001808 */
[----:B------:R-:W-:Y:S02]  /*10c40*/  LDSM.16.M88.4 R212, [R225] ;  /* 0x00000000e1d4783b */ /* 0x000fe40000000200 */
[-C--:B------:R-:W-:Y:S08]  /*10c50*/  HMMA.16816.F32 R12, R204, R202.reuse, R12 ;  /* 0x000000cacc0c723c */ /* 0x080ff0000000180c */
[C---:B------:R-:W-:Y:S01]  /*10c60*/  HMMA.16816.F32 R16, R172.reuse, R202, R16 ;  /* 0x000000caac10723c */ /* 0x040fe20000001810 */
[----:B------:R-:W3:Y:S07]  /*10c70*/  LDSM.16.M88.4 R200, [R227] ;  /* 0x00000000e3c8783b */ /* 0x000eee0000000200 */
[-C--:B------:R-:W-:Y:S08]  /*10c80*/  HMMA.16816.F32 R20, R172, R180.reuse, R20 ;  /* 0x000000b4ac14723c */ /* 0x080ff00000001814 */
[C---:B------:R-:W-:Y:S08]  /*10c90*/  HMMA.16816.F32 R24, R204.reuse, R180, R24 ;  /* 0x000000b4cc18723c */ /* 0x040ff00000001818 */
[-C--:B------:R-:W-:Y:S08]  /*10ca0*/  HMMA.16816.F32 R28, R204, R182.reuse, R28 ;  /* 0x000000b6cc1c723c */ /* 0x080ff0000000181c */
[C---:B------:R-:W-:Y:S01]  /*10cb0*/  HMMA.16816.F32 R32, R172.reuse, R182, R32 ;  /* 0x000000b6ac20723c */ /* 0x040fe20000001820 */
[----:B------:R-:W4:Y:S07]  /*10cc0*/  LDSM.16.M88.4 R180, [R226] ;  /* 0x00000000e2b4783b */ /* 0x000f2e0000000200 */
[-C--:B-1----:R-:W-:Y:S08]  /*10cd0*/  HMMA.16816.F32 R36, R172, R176.reuse, R36 ;  /* 0x000000b0ac24723c */ /* 0x082ff00000001824 */
        /* <DEDUP_REMOVED lines=9> */
[----:B------:R-:W1:Y:S07]  /*10d70*/  LDSM.16.M88.4 R172, [R219+0xa100] ;  /* 0x00a10000dbac783b */ /* 0x000e6e0000000200 */
        /* <DEDUP_REMOVED lines=11> */
[-C--:B---3--:R-:W-:Y:S08]  /*10e30*/  HMMA.16816.F32 R36, R188, R200.reuse, R36 ;  /* 0x000000c8bc24723c */ /* 0x088ff00000001824 */
[C---:B------:R-:W-:Y:S08]  /*10e40*/  HMMA.16816.F32 R40, R196.reuse, R200, R40 ;  /* 0x000000c8c428723c */ /* 0x040ff00000001828 */
[-C--:B------:R-:W-:Y:S08]  /*10e50*/  HMMA.16816.F32 R44, R196, R202.reuse, R44 ;  /* 0x000000cac42c723c */ /* 0x080ff0000000182c */
[C---:B------:R-:W-:Y:S01]  /*10e60*/  HMMA.16816.F32 R48, R188.reuse, R202, R48 ;  /* 0x000000cabc30723c */ /* 0x040fe20000001830 */
[----:B------:R-:W3:Y:S07]  /*10e70*/  LDSM.16.M88.4 R200, [R216+0x5900] ;  /* 0x00590000d8c8783b */ /* 0x000eee0000000200 */
[-C--:B----4-:R-:W-:Y:S08]  /*10e80*/  HMMA.16816.F32 R52, R188, R180.reuse, R52 ;  /* 0x000000b4bc34723c */ /* 0x090ff00000001834 */
[C---:B------:R-:W-:Y:S08]  /*10e90*/  HMMA.16816.F32 R56, R196.reuse, R180, R56 ;  /* 0x000000b4c438723c */ /* 0x040ff00000001838 */
[-C--:B------:R-:W-:Y:S08]  /*10ea0*/  HMMA.16816.F32 R60, R196, R182.reuse, R60 ;  /* 0x000000b6c43c723c */ /* 0x080ff0000000183c */
[----:B------:R-:W-:Y:S08]  /*10eb0*/  HMMA.16816.F32 R64, R188, R182, R64 ;  /* 0x000000b6bc40723c */ /* 0x000ff00000001840 */
[-C--:B-1----:R-:W-:Y:S08]  /*10ec0*/  HMMA.16816.F32 R4, R172, R176.reuse, R4 ;  /* 0x000000b0ac04723c */ /* 0x082ff00000001804 */
[C---:B-----5:R-:W-:Y:S08]  /*10ed0*/  HMMA.16816.F32 R8, R184.reuse, R176, R8 ;  /* 0x000000b0b808723c */ /* 0x060ff00000001808 */
[-C--:B------:R-:W-:Y:S08]  /*10ee0*/  HMMA.16816.F32 R12, R184, R178.reuse, R12 ;  /* 0x000000b2b80c723c */ /* 0x080ff0000000180c */
[C---:B------:R-:W-:Y:S01]  /*10ef0*/  HMMA.16816.F32 R16, R172.reuse, R178, R16 ;  /* 0x000000b2ac10723c */ /* 0x040fe20000001810 */
[----:B------:R-:W1:Y:S07]  /*10f00*/  LDSM.16.M88.4 R176, [R220+0xb100] ;  /* 0x00b10000dcb0783b */ /* 0x000e6e0000000200 */
[-C--:B--2---:R-:W-:Y:S08]  /*10f10*/  HMMA.16816.F32 R20, R172, R192.reuse, R20 ;  /* 0x000000c0ac14723c */ /* 0x084ff00000001814 */
[C---:B------:R-:W-:Y:S08]  /*10f20*/  HMMA.16816.F32 R24, R184.reuse, R192, R24 ;  /* 0x000000c0b818723c */ /* 0x040ff00000001818 */
[-C--:B------:R-:W-:Y:S08]  /*10f30*/  HMMA.16816.F32 R28, R184, R194.reuse, R28 ;  /* 0x000000c2b81c723c */ /* 0x080ff0000000181c */
[C---:B------:R-:W-:Y:S08]  /*10f40*/  HMMA.16816.F32 R32, R172.reuse, R194, R32 ;  /* 0x000000c2ac20723c */ /* 0x040ff00000001820 */
[-C--:B---3--:R-:W-:Y:S08]  /*10f50*/  HMMA.16816.F32 R36, R172, R200.reuse, R36 ;  /* 0x000000c8ac24723c */ /* 0x088ff00000001824 */
        /* <DEDUP_REMOVED lines=8> */
[C---:B-1----:R-:W-:Y:S08]  /*10fe0*/  HMMA.16816.F32 R8, R176.reuse, R212, R8 ;  /* 0x000000d4b008723c */ /* 0x042ff00000001808 */
        /* <DEDUP_REMOVED lines=25> */
[----:B------:R-:W-:Y:S01]  /*11180*/  MUFU.TANH R182, R8 ;  /* 0x0000000800b67308 */ /* 0x000fe20000002400 */
[----:B--2---:R-:W1:Y:S01]  /*11190*/  LDSM.16.M88.4 R4, [R224] ;  /* 0x00000000e004783b */ /* 0x004e620000000200 */
[----:B---3--:R-:W-:Y:S08]  /*111a0*/  FMNMX.FTZ R2, R180, R2, !PT ;  /* 0x00000002b4027209 */ /* 0x008ff00007810000 */
[----:B------:R-:W-:Y:S10]  /*111b0*/  MUFU.TANH R183, R13 ;  /* 0x0000000d00b77308 */ /* 0x000ff40000002400 */
[----:B------:R-:W-:Y:S10]  /*111c0*/  MUFU.TANH R185, R9 ;  /* 0x0000000900b97308 */ /* 0x000ff40000002400 */
[----:B------:R-:W-:Y:S10]  /*111d0*/  MUFU.TANH R187, R14 ;  /* 0x0000000e00bb7308 */ /* 0x000ff40000002400 */
[----:B------:R-:W2:Y:S01]  /*111e0*/  MUFU.TANH R188, R10 ;  /* 0x0000000a00bc7308 */ /* 0x000ea20000002400 */
[-C--:B-1----:R-:W-:Y:S09]  /*111f0*/  HMMA.16816.F32 R20, R208, R4.reuse, R20 ;  /* 0x00000004d014723c */ /* 0x082ff20000001814 */
[----:B------:R-:W-:Y:S01]  /*11200*/  MUFU.TANH R186, R15 ;  /* 0x0000000f00ba7308 */ /* 0x000fe20000002400 */
[C---:B------:R-:W-:Y:S09]  /*11210*/  HMMA.16816.F32 R24, R176.reuse, R4, R24 ;  /* 0x00000004b018723c */ /* 0x040ff20000001818 */
[----:B------:R1:W-:Y:S01]  /*11220*/  MUFU.TANH R189, R11 ;  /* 0x0000000b00bd7308 */ /* 0x0003e20000002400 */
[-C--:B------:R-:W-:Y:S04]  /*11230*/  HMMA.16816.F32 R28, R176, R6.reuse, R28 ;  /* 0x00000006b01c723c */ /* 0x080fe8000000181c */
[----:B------:R-:W-:Y:S04]  /*11240*/  FMUL.FTZ R23, R23, c[0x0][0x320] ;  /* 0x0000c80017177a20 */ /* 0x000fe80000410000 */
[C---:B------:R-:W-:Y:S01]  /*11250*/  HMMA.16816.F32 R32, R208.reuse, R6, R32 ;  /* 0x00000006d020723c */ /* 0x040fe20000001820 */
[----:B------:R-:W3:Y:S01]  /*11260*/  MUFU.TANH R16, R16 ;  /* 0x0000001000107308 */ /* 0x000ee20000002400 */
        /* <DEDUP_REMOVED lines=20> */
[----:B----4-:R-:W4:Y:S01]  /*113b0*/  LDL R23, [R1+0x1c] ;  /* 0x00001c0001177983 */ /* 0x010f220000100800 */
[----:B------:R-:W-:Y:S02]  /*113c0*/  FMUL.FTZ R31, R31, c[0x0][0x320] ;  /* 0x0000c8001f1f7a20 */ /* 0x000fe40000410000 */
[----:B------:R-:W-:Y:S03]  /*113d0*/  FMUL.FTZ R27, R27, c[0x0][0x320] ;  /* 0x0000c8001b1b7a20 */ /* 0x000fe60000410000 */
[----:B------:R5:W-:Y:S10]  /*113e0*/  MUFU.TANH R190, R32 ;  /* 0x0000002000be7308 */ /* 0x000bf40000002400 */
[----:B------:R2:W-:Y:S01]  /*113f0*/  MUFU.TANH R193, R21 ;  /* 0x0000001500c17308 */ /* 0x0005e20000002400 */
[-C--:B-1----:R-:W-:Y:S09]  /*11400*/  HMMA.16816.F32 R36, R208, R8.reuse, R36 ;  /* 0x00000008d024723c */ /* 0x082ff20000001824 */
[----:B------:R1:W-:Y:S01]  /*11410*/  MUFU.TANH R200, R29 ;  /* 0x0000001d00c87308 */ /* 0x0003e20000002400 */
[C---:B------:R-:W-:Y:S01]  /*11420*/  HMMA.16816.F32 R40, R176.reuse, R8, R40 ;  /* 0x00000008b028723c */ /* 0x040fe20000001828 */
[----:B-----5:R-:W5:Y:S06]  /*11430*/  LDL.64 R32, [R1+0x50] ;  /* 0x0000500001207983 */ /* 0x020f6c0000100a00 */
[----:B------:R-:W-:Y:S02]  /*11440*/  MOV R8, c[0x0][0x1e0] ;  /* 0x0000780000087a02 */ /* 0x000fe40000000f00 */
[----:B------:R3:W-:Y:S01]  /*11450*/  MUFU.TANH R196, R22 ;  /* 0x0000001600c47308 */ /* 0x0007e20000002400 */
[-C--:B------:R-:W-:Y:S01]  /*11460*/  HMMA.16816.F32 R44, R176, R10.reuse, R44 ;  /* 0x0000000ab02c723c */ /* 0x080fe2000000182c */
[----:B--2---:R-:W2:Y:S02]  /*11470*/  LDL R21, [R1+0x18] ;  /* 0x0000180001157983 */ /* 0x004ea40000100800 */
[----:B------:R-:W-:Y:S01]  /*11480*/  SHF.L.U32 R8, R8, 0x5, RZ ;  /* 0x0000000508087819 */ /* 0x000fe200000006ff */
[----:B------:R-:W-:Y:S04]  /*11490*/  FMUL.FTZ R36, R36, c[0x0][0x320] ;  /* 0x0000c80024247a20 */ /* 0x000fe80000410000 */
[C---:B------:R-:W-:Y:S01]  /*114a0*/  HMMA.16816.F32 R48, R208.reuse, R10, R48 ;  /* 0x0000000ad030723c */ /* 0x040fe20000001830 */
[----:B------:R3:W-:Y:S03]  /*114b0*/  MUFU.TANH R199, R24 ;  /* 0x0000001800c77308 */ /* 0x0007e60000002400 */
[----:B------:R-:W-:Y:S01]  /*114c0*/  FMUL.FTZ R37, R37, c[0x0][0x320] ;  /* 0x0000c80025257a20 */ /* 0x000fe20000410000 */
[----:B-1----:R-:W2:Y:S01]  /*114d0*/  LDL.64 R28, [R1+0x38] ;  /* 0x00003800011c7983 */ /* 0x002ea20000100a00 */
[----:B------:R-:W-:Y:S02]  /*114e0*/  FMUL.FTZ R38, R38, c[0x0][0x320] ;  /* 0x0000c80026267a20 */ /* 0x000fe40000410000 */
[-C--:B------:R-:W-:Y:S03]  /*114f0*/  HMMA.16816.F32 R52, R208, R4.reuse, R52 ;  /* 0x00000004d034723c */ /* 0x080fe60000001834 */
[----:B------:R-:W1:Y:S01]  /*11500*/  MUFU.TANH R192, R20 ;  /* 0x0000001400c07308 */ /* 0x000e620000002400 */
[----:B------:R-:W-:Y:S02]  /*11510*/  FMUL.FTZ R39, R39, c[0x0][0x320] ;  /* 0x0000c80027277a20 */ /* 0x000fe40000410000 */
[----:B------:R-:W-:Y:S01]  /*11520*/  FMUL.FTZ R43, R43, c[0x0][0x320] ;  /* 0x0000c8002b2b7a20 */ /* 0x000fe20000410000 */
[----:B---3--:R-:W3:Y:S01]  /*11530*/  LDL R22, [R1+0x20] ;  /* 0x0000200001167983 */ /* 0x008ee20000100800 */
        /* <DEDUP_REMOVED lines=36> */
[----:B------:R-:W-:Y:S02]  /*11780*/  FMUL.FTZ R67, R67, c[0x0][0x320] ;  /* 0x0000c80043437a20 */ /* 0x000fe40000410000 */
        /* <DEDUP_REMOVED lines=11> */
[----:B------:R-:W-:Y:S01]  /*11840*/  FMUL.FTZ R48, R48, c[0x0][0x320] ;  /* 0x0000c80030307a20 */ /* 0x000fe20000410000 */
[----:B------:R-:W-:Y:S01]  /*11850*/  FMNMX.FTZ R0, R182, R105, !PT ;  /* 0x00000069b6007209 */ /* 0x000fe20007810000 */
[----:B------:R-:W-:Y:S02]  /*11860*/  FMUL.FTZ R40, R40, c[0x0][0x320] ;  /* 0x0000c80028287a20 */ /* 0x000fe40000410000 */
[----:B------:R-:W-:Y:S01]  /*11870*/  FMUL.FTZ R41, R41, c[0x0][0x320] ;  /* 0x0000c80029297a20 */ /* 0x000fe20000410000 */
[----:B------:R-:W1:Y:S01]  /*11880*/  MUFU.TANH R194, R34 ;  /* 0x0000002200c27308 */ /* 0x000e620000002400 */
[----:B------:R-:W-:Y:S01]  /*11890*/  FMNMX.FTZ R0, R185, R0, !PT ;  /* 0x00000000b9007209 */ /* 0x000fe20007810000 */
[----:B------:R-:W-:Y:S01]  /*118a0*/  FMUL.FTZ R46, R46, c[0x0][0x320] ;  /* 0x0000c8002e2e7a20 */ /* 0x000fe20000410000 */
[----:B------:R-:W-:Y:S01]  /*118b0*/  MOV R210, R241 ;  /* 0x000000f100d27202 */ /* 0x000fe20000000f00 */
[----:B------:R-:W-:Y:S01]  /*118c0*/  FMUL.FTZ R47, R47, c[0x0][0x320] ;  /* 0x0000c8002f2f7a20 */ /* 0x000fe20000410000 */
[----:B------:R-:W-:Y:S05]  /*118d0*/  FMNMX.FTZ R0, R184, R0, !PT ;  /* 0x00000000b8007209 */ /* 0x000fea0007810000 */
[----:B------:R-:W1:Y:S01]  /*118e0*/  MUFU.TANH R215, R37 ;  /* 0x0000002500d77308 */ /* 0x000e620000002400 */
[----:B------:R-:W-:Y:S02]  /*118f0*/  FMNMX.FTZ R0, R183, R0, !PT ;  /* 0x00000000b7007209 */ /* 0x000fe40007810000 */
[----:B------:R-:W-:Y:S02]  /*11900*/  FMNMX.FTZ R4, R214, R4, !PT ;  /* 0x00000004d6047209 */ /* 0x000fe40007810000 */
[----:B------:R-:W-:Y:S05]  /*11910*/  FMNMX.FTZ R0, R199, R0, !PT ;  /* 0x00000000c7007209 */ /* 0x000fea0007810000 */
        /* <DEDUP_REMOVED lines=15> */
[----:B-1----:R-:W-:Y:S07]  /*11a10*/  FMNMX.FTZ R4, R212, R4, !PT ;  /* 0x00000004d4047209 */ /* 0x002fee0007810000 */
        /* <DEDUP_REMOVED lines=14> */
[----:B------:R-:W4:Y:S01]  /*11b00*/  MUFU.TANH R102, R44 ;  /* 0x0000002c00667308 */ /* 0x000f220000002400 */
[----:B------:R-:W-:Y:S04]  /*11b10*/  FMNMX.FTZ R2, R240, R2, !PT ;  /* 0x00000002f0027209 */ /* 0x000fe80007810000 */
[----:B------:R-:W-:Y:S05]  /*11b20*/  FMNMX.FTZ R2, R211, R2, !PT ;  /* 0x00000002d3027209 */ /* 0x000fea0007810000 */
[----:B------:R-:W4:Y:S01]  /*11b30*/  MUFU.TANH R179, R65 ;  /* 0x0000004100b37308 */ /* 0x000f220000002400 */
[----:B-1----:R-:W-:Y:S09]  /*11b40*/  FMNMX.FTZ R0, R248, R0, !PT ;  /* 0x00000000f8007209 */ /* 0x002ff20007810000 */
[----:B------:R-:W1:Y:S01]  /*11b50*/  MUFU.TANH R243, R66 ;  /* 0x0000004200f37308 */ /* 0x000e620000002400 */
[----:B----4-:R-:W-:Y:S04]  /*11b60*/  MOV R209, R102 ;  /* 0x0000006600d17202 */ /* 0x010fe80000000f00 */
[----:B------:R-:W-:Y:S05]  /*11b70*/  FMNMX.FTZ R0, R209, R0, !PT ;  /* 0x00000000d1007209 */ /* 0x000fea0007810000 */
[----:B------:R-:W4:Y:S01]  /*11b80*/  MUFU.TANH R242, R67 ;  /* 0x0000004300f27308 */ /* 0x000f220000002400 */
[----:B------:R-:W-:Y:S02]  /*11b90*/  FMNMX.FTZ R0, R210, R0, !PT ;  /* 0x00000000d2007209 */ /* 0x000fe40007810000 */
[----:B------:R-:W-:Y:S05]  /*11ba0*/  FMNMX.FTZ R4, R179, R4, !PT ;  /* 0x00000004b3047209 */ /* 0x000fea0007810000 */
[----:B------:R-:W5:Y:S02]  /*11bb0*/  SHFL.BFLY PT, R7, R4, 0x2, 0x1f ;  /* 0x0c401f0004077f89 */ /* 0x000f6400000e0000 */
[----:B------:R-:W5:Y:S01]  /*11bc0*/  MUFU.TANH R51, R56 ;  /* 0x0000003800337308 */ /* 0x000f620000002400 */
[----:B-1----:R-:W-:Y:S09]  /*11bd0*/  FMNMX.FTZ R2, R243, R2, !PT ;  /* 0x00000002f3027209 */ /* 0x002ff20007810000 */
[----:B------:R-:W1:Y:S01]  /*11be0*/  MUFU.TANH R49, R57 ;  /* 0x0000003900317308 */ /* 0x000e620000002400 */
[----:B----4-:R-:W-:Y:S05]  /*11bf0*/  FMNMX.FTZ R2, R242, R2, !PT ;  /* 0x00000002f2027209 */ /* 0x010fea0007810000 */
[----:B------:R-:W4:Y:S04]  /*11c00*/  SHFL.BFLY PT, R6, R2, 0x2, 0x1f ;  /* 0x0c401f0002067f89 */ /* 0x000f2800000e0000 */
[----:B------:R-:W2:Y:S01]  /*11c10*/  MUFU.TANH R50, R60 ;  /* 0x0000003c00327308 */ /* 0x000ea20000002400 */
[----:B-----5:R-:W-:Y:S02]  /*11c20*/  FMNMX.FTZ R4, R4, R7, !PT ;  /* 0x0000000704047209 */ /* 0x020fe40007810000 */
[----:B------:R-:W-:Y:S03]  /*11c30*/  FMNMX.FTZ R0, R51, R0, !PT ;  /* 0x0000000033007209 */ /* 0x000fe60007810000 */
[----:B------:R-:W5:Y:S04]  /*11c40*/  SHFL.BFLY PT, R104, R4, 0x1, 0x1f ;  /* 0x0c201f0004687f89 */ /* 0x000f6800000e0000 */
[----:B------:R-:W3:Y:S01]  /*11c50*/  MUFU.TANH R48, R61 ;  /* 0x0000003d00307308 */ /* 0x000ee20000002400 */
[----:B-1----:R-:W-:Y:S09]  /*11c60*/  FMNMX.FTZ R0, R49, R0, !PT ;  /* 0x0000000031007209 */ /* 0x002ff20007810000 */
[----:B------:R-:W1:Y:S01]  /*11c70*/  MUFU.TANH R203, R26 ;  /* 0x0000001a00cb7308 */ /* 0x000e620000002400 */
[----:B----4-:R-:W-:Y:S02]  /*11c80*/  FMNMX.FTZ R2, R2, R6, !PT ;  /* 0x0000000602027209 */ /* 0x010fe40007810000 */
[----:B--2---:R-:W-:Y:S03]  /*11c90*/  FMNMX.FTZ R0, R50, R0, !PT ;  /* 0x0000000032007209 */ /* 0x004fe60007810000 */
[----:B------:R-:W2:Y:S04]  /*11ca0*/  SHFL.BFLY PT, R103, R2, 0x1, 0x1f ;  /* 0x0c201f0002677f89 */ /* 0x000ea800000e0000 */
[----:B------:R-:W4:Y:S01]  /*11cb0*/  MUFU.TANH R204, R27 ;  /* 0x0000001b00cc7308 */ /* 0x000f220000002400 */
[----:B-----5:R-:W-:Y:S02]  /*11cc0*/  FMNMX.FTZ R104, R4, R104, !PT ;  /* 0x0000006804687209 */ /* 0x020fe40007810000 */
[----:B---3--:R-:W-:Y:S03]  /*11cd0*/  FMNMX.FTZ R0, R48, R0, !PT ;  /* 0x0000000030007209 */ /* 0x008fe60007810000 */
[----:B------:R-:W-:Y:S02]  /*11ce0*/  FMUL.FTZ R173, R104, c[0x0][0x2d0] ;  /* 0x0000b40068ad7a20 */ /* 0x000fe40000410000 */
[----:B------:R-:W3:Y:S02]  /*11cf0*/  SHFL.BFLY PT, R102, R0, 0x2, 0x1f ;  /* 0x0c401f0000667f89 */ /* 0x000ee400000e0000 */
[----:B------:R-:W5:Y:S01]  /*11d00*/  MUFU.TANH R213, R30 ;  /* 0x0000001e00d57308 */ /* 0x000f620000002400 */
[--C-:B------:R-:W-:Y:S01]  /*11d10*/  FFMA.FTZ R40, R193, c[0x0][0x2d0], -R173.reuse ;  /* 0x0000b400c1287a23 */ /* 0x100fe200000108ad */
[----:B-1----:R-:W-:Y:S08]  /*11d20*/  FMNMX.FTZ R5, R203, R5, !PT ;  /* 0x00000005cb057209 */ /* 0x002ff00007810000 */
[----:B------:R-:W1:Y:S01]  /*11d30*/  MUFU.TANH R235, R31 ;  /* 0x0000001f00eb7308 */ /* 0x000e620000002400 */
[----:B--2---:R-:W-:Y:S02]  /*11d40*/  FMNMX.FTZ R103, R2, R103, !PT ;  /* 0x0000006702677209 */ /* 0x004fe40007810000 */
[----:B----4-:R-:W-:Y:S02]  /*11d50*/  FMNMX.FTZ R5, R204, R5, !PT ;  /* 0x00000005cc057209 */ /* 0x010fe40007810000 */
[----:B------:R-:W-:Y:S05]  /*11d60*/  MOV R27, c[0x0][0x1e0] ;  /* 0x00007800001b7a02 */ /* 0x000fea0000000f00 */
[----:B------:R-:W2:Y:S01]  /*11d70*/  MUFU.TANH R239, R42 ;  /* 0x0000002a00ef7308 */ /* 0x000ea20000002400 */
[----:B---3--:R-:W-:Y:S02]  /*11d80*/  FMNMX.FTZ R102, R0, R102, !PT ;  /* 0x0000006600667209 */ /* 0x008fe40007810000 */
        /* <DEDUP_REMOVED lines=23> */
[----:B------:R-:W-:Y:S01]  /*11f00*/  MUFU.EX2 R43, R11 ;  /* 0x0000000b002b7308 */ /* 0x000fe20000000800 */
[----:B---3--:R-:W-:Y:S09]  /*11f10*/  MOV R182, R20 ;  /* 0x0000001400b67202 */ /* 0x008ff20000000f00 */
[----:B------:R2:W3:Y:S01]  /*11f20*/  MUFU.EX2 R101, R0 ;  /* 0x0000000000657308 */ /* 0x0004e20000000800 */
[--C-:B-1----:R-:W-:Y:S02]  /*11f30*/  FFMA.FTZ R4, R174, c[0x0][0x2d0], -R173.reuse ;  /* 0x0000b400ae047a23 */ /* 0x102fe400000108ad */
[----:B------:R-:W-:Y:S07]  /*11f40*/  FMUL.FTZ R174, R103, c[0x0][0x2d0] ;  /* 0x0000b40067ae7a20 */ /* 0x000fee0000410000 */
[----:B------:R1:W-:Y:S01]  /*11f50*/  MUFU.EX2 R26, R4 ;  /* 0x00000004001a7308 */ /* 0x0003e20000000800 */
[--C-:B------:R-:W-:Y:S02]  /*11f60*/  FFMA.FTZ R5, R18, c[0x0][0x2d0], -R174.reuse ;  /* 0x0000b40012057a23 */ /* 0x100fe400000108ae */
[--C-:B------:R-:W-:Y:S02]  /*11f70*/  FFMA.FTZ R64, R195, c[0x0][0x2d0], -R174.reuse ;  /* 0x0000b400c3407a23 */ /* 0x100fe400000108ae */
[--C-:B------:R-:W-:Y:S02]  /*11f80*/  FFMA.FTZ R56, R197, c[0x0][0x2d0], -R174.reuse ;  /* 0x0000b400c5387a23 */ /* 0x100fe400000108ae */
[----:B------:R-:W-:Y:S03]  /*11f90*/  FFMA.FTZ R60, R194, c[0x0][0x2d0], -R174 ;  /* 0x0000b400c23c7a23 */ /* 0x000fe600000108ae */
[----:B------:R4:W-:Y:S01]  /*11fa0*/  MUFU.EX2 R246, R5 ;  /* 0x0000000500f67308 */ /* 0x0009e20000000800 */
[----:B--2---:R-:W-:Y:S02]  /*11fb0*/  FADD.FTZ R0, -R103, R100 ;  /* 0x0000006467007221 */ /* 0x004fe40000010100 */
[C---:B---3--:R-:W-:Y:S01]  /*11fc0*/  FMUL.FTZ R33, R101.reuse, R137 ;  /* 0x0000008965217220 */ /* 0x048fe20000410000 */
[----:B------:R-:W-:Y:S01]  /*11fd0*/  MOV R137, R242 ;  /* 0x000000f200897202 */ /* 0x000fe20000000f00 */
[----:B------:R-:W-:Y:S05]  /*11fe0*/  FMUL.FTZ R3, R0, c[0x0][0x2d0] ;  /* 0x0000b40000037a20 */ /* 0x000fea0000410000 */
[----:B------:R-:W2:Y:S01]  /*11ff0*/  MUFU.TANH R25, R58 ;  /* 0x0000003a00197308 */ /* 0x000ea20000002400 */
        /* <DEDUP_REMOVED lines=8> */
[----:B----4-:R-:W-:Y:S01]  /*12080*/  @P0 SHF.L.U32 R5, R6, 0x6, RZ ;  /* 0x0000000606050819 */ /* 0x010fe200000006ff */
[C---:B------:R-:W-:Y:S02]  /*12090*/  FMUL.FTZ R85, R101.reuse, R85 ;  /* 0x0000005565557220 */ /* 0x040fe40000410000 */
[C---:B------:R-:W-:Y:S02]  /*120a0*/  FMUL.FTZ R96, R101.reuse, R96 ;  /* 0x0000006065607220 */ /* 0x040fe40000410000 */
[----:B------:R-:W-:Y:S01]  /*120b0*/  FMUL.FTZ R97, R101, R97 ;  /* 0x0000006165617220 */ /* 0x000fe20000410000 */
[----:B------:R-:W3:Y:S01]  /*120c0*/  MUFU.TANH R44, R59 ;  /* 0x0000003b002c7308 */ /* 0x000ee20000002400 */
[----:B--2---:R-:W-:Y:S09]  /*120d0*/  FMNMX.FTZ R2, R25, R2, !PT ;  /* 0x0000000219027209 */ /* 0x004ff20007810000 */
[----:B------:R-:W2:Y:S01]  /*120e0*/  MUFU.TANH R107, R62 ;  /* 0x0000003e006b7308 */ /* 0x000ea20000002400 */
[--C-:B-1----:R-:W-:Y:S09]  /*120f0*/  FFMA.FTZ R4, R181, c[0x0][0x2d0], -R174.reuse ;  /* 0x0000b400b5047a23 */ /* 0x102ff200000108ae */
[----:B------:R1:W-:Y:S01]  /*12100*/  MUFU.EX2 R45, R4 ;  /* 0x00000004002d7308 */ /* 0x0003e20000000800 */
[----:B---3--:R-:W-:Y:S09]  /*12110*/  FMNMX.FTZ R2, R44, R2, !PT ;  /* 0x000000022c027209 */ /* 0x008ff20007810000 */
        /* <DEDUP_REMOVED lines=35> */
[C---:B------:R-:W-:Y:S01]  /*12350*/  @P0 IADD3.X R6, R4.reuse, R29, RZ, P2, !PT ;  /* 0x0000001d04060210 */ /* 0x040fe200017fe4ff */
        /* <DEDUP_REMOVED lines=8> */
[C---:B------:R-:W-:Y:S01]  /*123e0*/  FMUL.FTZ R88, R3.reuse, R88 ;  /* 0x0000005803587220 */ /* 0x040fe20000410000 */
[----:B------:R-:W-:Y:S01]  /*123f0*/  @P0 IADD3.X R9, R4, R21, RZ, P1, !PT ;  /* 0x0000001504090210 */ /* 0x000fe20000ffe4ff */
[----:B------:R-:W-:Y:S01]  /*12400*/  FMUL.FTZ R89, R3, R89 ;  /* 0x0000005903597220 */ /* 0x000fe20000410000 */
[----:B------:R-:W-:Y:S01]  /*12410*/  @P0 LEA R12, P1, R7, c[0x0][0x1c8], 0x1 ;  /* 0x00007200070c0a11 */ /* 0x000fe200078208ff */
[C---:B------:R-:W-:Y:S01]  /*12420*/  FMUL.FTZ R92, R3.reuse, R92 ;  /* 0x0000005c035c7220 */ /* 0x040fe20000410000 */
[----:B------:R-:W-:Y:S01]  /*12430*/  @P0 IADD3 R5, P3, R8, R5, RZ ;  /* 0x0000000508050210 */ /* 0x000fe20007f7e0ff */
[----:B------:R-:W-:Y:S01]  /*12440*/  FMUL.FTZ R93, R3, R93 ;  /* 0x0000005d035d7220 */ /* 0x000fe20000410000 */
[----:B------:R-:W-:Y:S01]  /*12450*/  @P0 IADD3.X R8, R4, R22, RZ, P2, !PT ;  /* 0x0000001604080210 */ /* 0x000fe200017fe4ff */
[----:B------:R-:W-:Y:S01]  /*12460*/  FMUL.FTZ R98, R100, R98 ;  /* 0x0000006264627220 */ /* 0x000fe20000410000 */
[----:B------:R-:W-:Y:S01]  /*12470*/  @P0 LEA R10, P2, R6, c[0x0][0x1c8], 0x1 ;  /* 0x00007200060a0a11 */ /* 0x000fe200078408ff */
[----:B------:R-:W-:Y:S01]  /*12480*/  FMUL.FTZ R99, R100, R99 ;  /* 0x0000006364637220 */ /* 0x000fe20000410000 */
[----:B------:R-:W-:Y:S02]  /*12490*/  @P0 LEA.HI.X R13, R7, c[0x0][0x1cc], R9, 0x1, P1 ;  /* 0x00007300070d0a11 */ /* 0x000fe400008f0c09 */
[----:B------:R-:W-:Y:S01]  /*124a0*/  @P0 LEA.HI.X R11, R6, c[0x0][0x1cc], R8, 0x1, P2 ;  /* 0x00007300060b0a11 */ /* 0x000fe200010f0c08 */
[----:B------:R-:W-:Y:S01]  /*124b0*/  FFMA.FTZ R6, R185, c[0x0][0x2d0], -R175 ;  /* 0x0000b400b9067a23 */ /* 0x000fe200000108af */
[----:B------:R-:W-:Y:S01]  /*124c0*/  @P0 IADD3 R9, P2, R5, R32, RZ ;  /* 0x0000002005090210 */ /* 0x000fe20007f5e0ff */
[----:B------:R-:W-:Y:S01]  /*124d0*/  FMUL.FTZ R32, R101, R136 ;  /* 0x0000008865207220 */ /* 0x000fe20000410000 */
[----:B------:R-:W-:Y:S02]  /*124e0*/  @P0 IADD3.X R4, R27, R4, RZ, P3, !PT ;  /* 0x000000041b040210 */ /* 0x000fe40001ffe4ff */
[C---:B------:R-:W-:Y:S02]  /*124f0*/  @P0 IADD3 R7, P1, R5.reuse, R24, RZ ;  /* 0x0000001805070210 */ /* 0x040fe40007f3e0ff */
[----:B------:R-:W-:Y:S01]  /*12500*/  @P0 IADD3 R5, P3, R5, R23, RZ ;  /* 0x0000001705050210 */ /* 0x000fe20007f7e0ff */
[----:B------:R2:W-:Y:S01]  /*12510*/  MUFU.EX2 R24, R6 ;  /* 0x0000000600187308 */ /* 0x0005e20000000800 */
[----:B------:R-:W-:Y:S02]  /*12520*/  @P0 LEA R8, P4, R9, c[0x0][0x1c8], 0x1 ;  /* 0x0000720009080a11 */ /* 0x000fe400078808ff */
[C---:B------:R-:W-:Y:S02]  /*12530*/  @P0 IADD3.X R16, R4.reuse, R21, RZ, P3, !PT ;  /* 0x0000001504100210 */ /* 0x040fe40001ffe4ff */
[----:B------:R-:W-:Y:S02]  /*12540*/  ISETP.NE.AND P3, PT, R251, RZ, PT ;  /* 0x000000fffb00720c */ /* 0x000fe40003f65270 */
[C---:B------:R-:W-:Y:S01]  /*12550*/  @P0 IADD3.X R17, R4.reuse, R29, RZ, P2, !PT ;  /* 0x0000001d04110210 */ /* 0x040fe200017fe4ff */
[----:B------:R-:W-:Y:S01]  /*12560*/  FMUL.FTZ R29, R3, R133 ;  /* 0x00000085031d7220 */ /* 0x000fe20000410000 */
[----:B------:R-:W-:Y:S02]  /*12570*/  @P0 IADD3.X R18, R4, R22, RZ, P1, !PT ;  /* 0x0000001604120210 */ /* 0x000fe40000ffe4ff */
[----:B------:R-:W-:Y:S01]  /*12580*/  @P0 LEA.HI.X R9, R9, c[0x0][0x1cc], R17, 0x1, P4 ;  /* 0x0000730009090a11 */ /* 0x000fe200020f0c11 */
[----:B------:R-:W-:Y:S01]  /*12590*/  FMUL.FTZ R17, R101, R121 ;  /* 0x0000007965117220 */ /* 0x000fe20000410000 */
[----:B------:R-:W-:Y:S02]  /*125a0*/  @P0 LEA R4, P1, R5, c[0x0][0x1c8], 0x1 ;  /* 0x0000720005040a11 */ /* 0x000fe400078208ff */
[----:B-1----:R-:W-:Y:S01]  /*125b0*/  FMNMX.FTZ R2, R0, R2, !PT ;  /* 0x0000000200027209 */ /* 0x002fe20007810000 */
[----:B------:R-:W-:Y:S01]  /*125c0*/  FFMA.FTZ R0, R19, c[0x0][0x2d0], -R174 ;  /* 0x0000b40013007a23 */ /* 0x000fe200000108ae */
[----:B------:R-:W-:Y:S01]  /*125d0*/  @P0 LEA.HI.X R5, R5, c[0x0][0x1cc], R16, 0x1, P1 ;  /* 0x0000730005050a11 */ /* 0x000fe200008f0c10 */
[----:B------:R1:W-:Y:S01]  /*125e0*/  @P0 LDGSTS.E.BYPASS.LTC128B.128 [R233+0x3100], [R14.64], !P3 ;  /* 0x031000000ee90fae */ /* 0x0003e2000d901d46 */
[--C-:B------:R-:W-:Y:S01]  /*125f0*/  FFMA.FTZ R19, R184, c[0x0][0x2d0], -R175.reuse ;  /* 0x0000b400b8137a23 */ /* 0x100fe200000108af */
[----:B------:R3:W-:Y:S01]  /*12600*/  MUFU.EX2 R180, R0 ;  /* 0x0000000000b47308 */ /* 0x0007e20000000800 */
[----:B------:R-:W-:Y:S01]  /*12610*/  FMUL.FTZ R105, R2, c[0x0][0x2d0] ;  /* 0x0000b40002697a20 */ /* 0x000fe20000410000 */
[----:B------:R-:W-:Y:S01]  /*12620*/  MOV R136, R243 ;  /* 0x000000f300887202 */ /* 0x000fe20000000f00 */
[----:B------:R-:W-:Y:S01]  /*12630*/  FFMA.FTZ R16, R183, c[0x0][0x2d0], -R175 ;  /* 0x0000b400b7107a23 */ /* 0x000fe200000108af */
[----:B--2---:R-:W-:Y:S01]  /*12640*/  @P0 LEA R6, P2, R7, c[0x0][0x1c8], 0x1 ;  /* 0x0000720007060a11 */ /* 0x004fe200078408ff */
[----:B------:R-:W-:Y:S01]  /*12650*/  FFMA.FTZ R107, R107, c[0x0][0x2d0], -R105 ;  /* 0x0000b4006b6b7a23 */ /* 0x000fe20000010869 */
[----:B------:R2:W-:Y:S01]  /*12660*/  @P0 LDGSTS.E.BYPASS.LTC128B.128 [R233+0x4100], [R10.64], !P6 ;  /* 0x041000000ae90fae */ /* 0x0005e2000f101d46 */
[----:B------:R-:W-:Y:S01]  /*12670*/  MOV R184, R25 ;  /* 0x0000001900b87202 */ /* 0x000fe20000000f00 */
[----:B------:R-:W-:Y:S01]  /*12680*/  FMUL.FTZ R25, R3, R129 ;  /* 0x0000008103197220 */ /* 0x000fe20000410000 */
[----:B------:R-:W-:Y:S01]  /*12690*/  @P0 LEA.HI.X R7, R7, c[0x0][0x1cc], R18, 0x1, P2 ;  /* 0x0000730007070a11 */ /* 0x000fe200010f0c12 */
[----:B------:R-:W4:Y:S01]  /*126a0*/  MUFU.EX2 R20, R19 ;  /* 0x0000001300147308 */ /* 0x000f220000000800 */
[----:B------:R-:W-:Y:S01]  /*126b0*/  FMUL.FTZ R18, R100, R122 ;  /* 0x0000007a64127220 */ /* 0x000fe20000410000 */
[----:B------:R-:W-:Y:S01]  /*126c0*/  MOV R129, R44 ;  /* 0x0000002c00817202 */ /* 0x000fe20000000f00 */
[----:B------:R-:W-:Y:S01]  /*126d0*/  FFMA.FTZ R44, R190, c[0x0][0x2d0], -R173 ;  /* 0x0000b400be2c7a23 */ /* 0x000fe200000108ad */
[----:B------:R5:W-:Y:S01]  /*126e0*/  @P0 LDGSTS.E.BYPASS.LTC128B.128 [R233+0x5100], [R12.64], !P5 ;  /* 0x051000000ce90fae */ /* 0x000be2000e901d46 */
[----:B------:R-:W-:Y:S02]  /*126f0*/  MOV R145, R247 ;  /* 0x000000f700917202 */ /* 0x000fe40000000f00 */
[----:B------:R-:W-:Y:S02]  /*12700*/  MOV R185, R249 ;  /* 0x000000f900b97202 */ /* 0x000fe40000000f00 */
[----:B------:R-:W-:Y:S01]  /*12710*/  MOV R133, R246 ;  /* 0x000000f600857202 */ /* 0x000fe20000000f00 */
[----:B------:R1:W-:Y:S02]  /*12720*/  MUFU.EX2 R252, R16 ;  /* 0x0000001000fc7308 */ /* 0x0003e40000000800 */
[----:B------:R1:W-:Y:S01]  /*12730*/  @P0 LDGSTS.E.BYPASS.LTC128B.128 [R233+0x3900], [R8.64], !P3 ;  /* 0x0390000008e90fae */ /* 0x0003e2000d901d46 */
[----:B---3--:R-:W-:Y:S02]  /*12740*/  FADD.FTZ R0, -R2, R106 ;  /* 0x0000006a02007221 */ /* 0x008fe40000010100 */
[----:B------:R-:W-:Y:S02]  /*12750*/  FFMA.FTZ R106, R199, c[0x0][0x2d0], -R175 ;  /* 0x0000b400c76a7a23 */ /* 0x000fe400000108af */
[----:B------:R-:W-:Y:S03]  /*12760*/  FMUL.FTZ R0, R0, c[0x0][0x2d0] ;  /* 0x0000b40000007a20 */ /* 0x000fe60000410000 */
[----:B------:R3:W-:Y:S01]  /*12770*/  @P0 LDGSTS.E.BYPASS.LTC128B.128 [R233+0x4900], [R6.64], !P6 ;  /* 0x0490000006e90fae */ /* 0x0007e2000f101d46 */
[----:B------:R3:W-:Y:S01]  /*12780*/  MUFU.EX2 R243, R106 ;  /* 0x0000006a00f37308 */ /* 0x0007e20000000800 */
[----:B--2---:R-:W-:Y:S01]  /*12790*/  FFMA.FTZ R10, R188, c[0x0][0x2d0], -R105 ;  /* 0x0000b400bc0a7a23 */ /* 0x004fe20000010869 */
[----:B----4-:R-:W-:Y:S01]  /*127a0*/  MOV R183, R20 ;  /* 0x0000001400b77202 */ /* 0x010fe20000000f00 */
[----:B------:R-:W-:Y:S01]  /*127b0*/  FMUL.FTZ R19, R100, R123 ;  /* 0x0000007b64137220 */ /* 0x000fe20000410000 */
[----:B------:R-:W-:Y:S03]  /*127c0*/  MOV R188, R248 ;  /* 0x000000f800bc7202 */ /* 0x000fe60000000f00 */
[----:B------:R2:W-:Y:S03]  /*127d0*/  @P0 LDGSTS.E.BYPASS.LTC128B.128 [R233+0x5900], [R4.64], !P5 ;  /* 0x0590000004e90fae */ /* 0x0005e6000e901d46 */
[----:B------:R-:W4:Y:S01]  /*127e0*/  MUFU.EX2 R0, R0 ;  /* 0x0000000000007308 */ /* 0x000f220000000800 */
[C---:B-----5:R-:W-:Y:S02]  /*127f0*/  FMUL.FTZ R12, R3.reuse, R116 ;  /* 0x00000074030c7220 */ /* 0x060fe40000410000 */
[----:B------:R-:W-:Y:S02]  /*12800*/  FMUL.FTZ R13, R3, R117 ;  /* 0x00000075030d7220 */ /* 0x000fe40000410000 */
[----:B------:R-:W5:Y:S01]  /*12810*/  LDSM.16.MT88.4 R20, [R217+0x100] ;  /* 0x00010000d914783b */ /* 0x000f620000004200 */
[----:B-1----:R-:W-:Y:S02]  /*12820*/  FMUL.FTZ R16, R101, R120 ;  /* 0x0000007865107220 */ /* 0x002fe40000410000 */
[C---:B------:R-:W-:Y:S02]  /*12830*/  FMUL.FTZ R8, R3.reuse, R108 ;  /* 0x0000006c03087220 */ /* 0x040fe40000410000 */
[----:B------:R1:W-:Y:S01]  /*12840*/  MUFU.EX2 R205, R10 ;  /* 0x0000000a00cd7308 */ /* 0x0003e20000000800 */
[----:B------:R-:W-:Y:S02]  /*12850*/  FMUL.FTZ R9, R3, R109 ;  /* 0x0000006d03097220 */ /* 0x000fe40000410000 */
[----:B------:R-:W5:Y:S01]  /*12860*/  LDSM.16.MT88.4 R36, [R218+0x100] ;  /* 0x00010000da24783b */ /* 0x000f620000004200 */
[----:B---3--:R-:W-:Y:S02]  /*12870*/  FFMA.FTZ R106, R198, c[0x0][0x2d0], -R175 ;  /* 0x0000b400c66a7a23 */ /* 0x008fe400000108af */
[----:B------:R-:W-:Y:S01]  /*12880*/  FMUL.FTZ R6, R100, R114 ;  /* 0x0000007264067220 */ /* 0x000fe20000410000 */
[----:B------:R-:W-:Y:S01]  /*12890*/  F2FP.PACK_AB R114, R182, R245 ;  /* 0x000000f5b672723e */ /* 0x000fe200000000ff */
[----:B------:R-:W-:Y:S01]  /*128a0*/  FMUL.FTZ R7, R100, R115 ;  /* 0x0000007364077220 */ /* 0x000fe20000410000 */
[----:B------:R-:W-:Y:S01]  /*128b0*/  F2FP.PACK_AB R115, R180, R246 ;  /* 0x000000f6b473723e */ /* 0x000fe200000000ff */
[----:B------:R3:W-:Y:S01]  /*128c0*/  MUFU.EX2 R242, R106 ;  /* 0x0000006a00f27308 */ /* 0x0007e20000000800 */
[----:B------:R-:W5:Y:S01]  /*128d0*/  LDSM.16.MT88.4 R52, [R217+0x1100] ;  /* 0x00110000d934783b */ /* 0x000f620000004200 */
[----:B--2---:R-:W-:Y:S01]  /*128e0*/  FFMA.FTZ R4, R189, c[0x0][0x2d0], -R105 ;  /* 0x0000b400bd047a23 */ /* 0x004fe20000010869 */
[----:B------:R-:W-:Y:S01]  /*128f0*/  MOV R189, R48 ;  /* 0x0000003000bd7202 */ /* 0x000fe20000000f00 */
[----:B------:R-:W-:Y:S01]  /*12900*/  FMUL.FTZ R5, R101, R113 ;  /* 0x0000007165057220 */ /* 0x000fe20000410000 */
[----:B------:R-:W-:Y:S01]  /*12910*/  F2FP.PACK_AB R113, R181, R45 ;  /* 0x0000002db571723e */ /* 0x000fe200000000ff */
[C---:B----4-:R-:W-:Y:S03]  /*12920*/  FMUL.FTZ R11, R0.reuse, R111 ;  /* 0x0000006f000b7220 */ /* 0x050fe60000410000 */
[----:B------:R-:W-:Y:S01]  /*12930*/  LDSM.16.MT88.4 R120, [R217+0x2100] ;  /* 0x00210000d978783b */ /* 0x000fe20000004200 */
[----:B------:R-:W2:Y:S01]  /*12940*/  MUFU.EX2 R206, R4 ;  /* 0x0000000400ce7308 */ /* 0x000ea20000000800 */
[C---:B------:R-:W-:Y:S02]  /*12950*/  FMUL.FTZ R14, R0.reuse, R118 ;  /* 0x00000076000e7220 */ /* 0x040fe40000410000 */
[C---:B------:R-:W-:Y:S02]  /*12960*/  FMUL.FTZ R15, R0.reuse, R119 ;  /* 0x00000077000f7220 */ /* 0x040fe40000410000 */
[----:B-1----:R-:W-:Y:S01]  /*12970*/  FMUL.FTZ R10, R0, R110 ;  /* 0x0000006e000a7220 */ /* 0x002fe20000410000 */
[----:B------:R-:W-:Y:S01]  /*12980*/  F2FP.PACK_AB R110, R252, R183 ;  /* 0x000000b7fc6e723e */ /* 0x000fe200000000ff */
[C---:B------:R-:W-:Y:S01]  /*12990*/  FMUL.FTZ R27, R0.reuse, R131 ;  /* 0x00000083001b7220 */ /* 0x040fe20000410000 */
[----:B------:R-:W-:Y:S01]  /*129a0*/  MOV R131, R42 ;  /* 0x0000002a00837202 */ /* 0x000fe20000000f00 */
[C---:B------:R-:W-:Y:S01]  /*129b0*/  FMUL.FTZ R30, R0.reuse, R134 ;  /* 0x00000086001e7220 */ /* 0x040fe20000410000 */
[----:B------:R1:W-:Y:S01]  /*129c0*/  MUFU.EX2 R249, R44 ;  /* 0x0000002c00f97308 */ /* 0x0003e20000000800 */
[C---:B------:R-:W-:Y:S01]  /*129d0*/  FMUL.FTZ R31, R0.reuse, R135 ;  /* 0x00000087001f7220 */ /* 0x040fe20000410000 */
[----:B------:R-:W4:Y:S01]  /*129e0*/  LDSM.16.MT88.4 R116, [R218+0x1100] ;  /* 0x00110000da74783b */ /* 0x000f220000004200 */
[----:B------:R-:W-:Y:S01]  /*129f0*/  FFMA.FTZ R48, R191, c[0x0][0x2d0], -R173 ;  /* 0x0000b400bf307a23 */ /* 0x000fe200000108ad */
[----:B------:R-:W-:Y:S01]  /*12a00*/  MOV R134, R245 ;  /* 0x000000f500867202 */ /* 0x000fe20000000f00 */
[----:B---3--:R-:W-:Y:S01]  /*12a10*/  FFMA.FTZ R106, R201, c[0x0][0x2d0], -R175 ;  /* 0x0000b400c96a7a23 */ /* 0x008fe200000108af */
[----:B------:R-:W-:Y:S01]  /*12a20*/  MOV R135, R244 ;  /* 0x000000f400877202 */ /* 0x000fe20000000f00 */
[C---:B------:R-:W-:Y:S01]  /*12a30*/  FMUL.FTZ R46, R0.reuse, R150 ;  /* 0x00000096002e7220 */ /* 0x040fe20000410000 */
[----:B------:R-:W-:Y:S01]  /*12a40*/  MOV R191, R185 ;  /* 0x000000b900bf7202 */ /* 0x000fe20000000f00 */
[C---:B------:R-:W-:Y:S01]  /*12a50*/  FMUL.FTZ R47, R0.reuse, R151 ;  /* 0x00000097002f7220 */ /* 0x040fe20000410000 */
[----:B------:R3:W-:Y:S01]  /*12a60*/  MUFU.EX2 R241, R106 ;  /* 0x0000006a00f17308 */ /* 0x0007e20000000800 */
[C---:B------:R-:W-:Y:S01]  /*12a70*/  FMUL.FTZ R58, R0.reuse, R162 ;  /* 0x000000a2003a7220 */ /* 0x040fe20000410000 */
[----:B------:R-:W0:Y:S01]  /*12a80*/  LDGDEPBAR ;  /* 0x00000000000079af */ /* 0x000e220000000000 */
[----:B------:R-:W-:Y:S01]  /*12a90*/  FMUL.FTZ R59, R0, R163 ;  /* 0x000000a3003b7220 */ /* 0x000fe20000410000 */
[----:B--2---:R-:W-:Y:S01]  /*12aa0*/  F2FP.PACK_AB R109, R206, R205 ;  /* 0x000000cdce6d723e */ /* 0x004fe200000000ff */
[----:B------:R-:W-:Y:S01]  /*12ab0*/  FFMA.FTZ R4, R187, c[0x0][0x2d0], -R105 ;  /* 0x0000b400bb047a23 */ /* 0x000fe20000010869 */
[----:B------:R-:W-:Y:S01]  /*12ac0*/  MOV R187, R26 ;  /* 0x0000001a00bb7202 */ /* 0x000fe20000000f00 */
[C---:B------:R-:W-:Y:S01]  /*12ad0*/  FMUL.FTZ R26, R0.reuse, R130 ;  /* 0x00000082001a7220 */ /* 0x040fe20000410000 */
[----:B------:R-:W-:Y:S01]  /*12ae0*/  MOV R130, R45 ;  /* 0x0000002d00827202 */ /* 0x000fe20000000f00 */
[C---:B------:R-:W-:Y:S01]  /*12af0*/  FMUL.FTZ R45, R3.reuse, R149 ;  /* 0x00000095032d7220 */ /* 0x040fe20000410000 */
[----:B------:R2:W-:Y:S01]  /*12b00*/  MUFU.EX2 R207, R4 ;  /* 0x0000000400cf7308 */ /* 0x0005e20000000800 */
[C---:B------:R-:W-:Y:S02]  /*12b10*/  FMUL.FTZ R62, R0.reuse, R166 ;  /* 0x000000a6003e7220 */ /* 0x040fe40000410000 */
[C---:B------:R-:W-:Y:S02]  /*12b20*/  FMUL.FTZ R63, R0.reuse, R167 ;  /* 0x000000a7003f7220 */ /* 0x040fe40000410000 */
[C---:B-1----:R-:W-:Y:S02]  /*12b30*/  FMUL.FTZ R44, R3.reuse, R148 ;  /* 0x00000094032c7220 */ /* 0x042fe40000410000 */
[C---:B------:R-:W-:Y:S02]  /*12b40*/  FMUL.FTZ R74, R0.reuse, R74 ;  /* 0x0000004a004a7220 */ /* 0x040fe40000410000 */
[C---:B------:R-:W-:Y:S01]  /*12b50*/  FMUL.FTZ R75, R0.reuse, R75 ;  /* 0x0000004b004b7220 */ /* 0x040fe20000410000 */
[----:B------:R1:W-:Y:S01]  /*12b60*/  MUFU.EX2 R248, R48 ;  /* 0x0000003000f87308 */ /* 0x0003e20000000800 */
[C---:B------:R-:W-:Y:S02]  /*12b70*/  FMUL.FTZ R78, R0.reuse, R78 ;  /* 0x0000004e004e7220 */ /* 0x040fe40000410000 */
[----:B------:R-:W-:Y:S02]  /*12b80*/  FMUL.FTZ R79, R0, R79 ;  /* 0x0000004f004f7220 */ /* 0x000fe40000410000 */
[----:B---3--:R-:W-:Y:S02]  /*12b90*/  FFMA.FTZ R106, R200, c[0x0][0x2d0], -R175 ;  /* 0x0000b400c86a7a23 */ /* 0x008fe400000108af */
[C---:B------:R-:W-:Y:S02]  /*12ba0*/  FMUL.FTZ R90, R0.reuse, R90 ;  /* 0x0000005a005a7220 */ /* 0x040fe40000410000 */
[C---:B------:R-:W-:Y:S01]  /*12bb0*/  FMUL.FTZ R91, R0.reuse, R91 ;  /* 0x0000005b005b7220 */ /* 0x040fe20000410000 */
[----:B------:R3:W-:Y:S01]  /*12bc0*/  MUFU.EX2 R246, R56 ;  /* 0x0000003800f67308 */ /* 0x0007e20000000800 */
[C---:B------:R-:W-:Y:S02]  /*12bd0*/  FMUL.FTZ R94, R0.reuse, R94 ;  /* 0x0000005e005e7220 */ /* 0x040fe40000410000 */
[----:B------:R-:W-:Y:S02]  /*12be0*/  FMUL.FTZ R95, R0, R95 ;  /* 0x0000005f005f7220 */ /* 0x000fe40000410000 */
[----:B--2---:R-:W-:Y:S01]  /*12bf0*/  FFMA.FTZ R4, R186, c[0x0][0x2d0], -R105 ;  /* 0x0000b400ba047a23 */ /* 0x004fe20000010869 */
[----:B------:R-:W-:Y:S01]  /*12c00*/  MOV R186, R24 ;  /* 0x0000001800ba7202 */ /* 0x000fe20000000f00 */
[----:B------:R-:W-:Y:S01]  /*12c10*/  FMUL.FTZ R24, R3, R128 ;  /* 0x0000008003187220 */ /* 0x000fe20000410000 */
[----:B------:R-:W-:Y:S02]  /*12c20*/  MOV R128, R250 ;  /* 0x000000fa00807202 */ /* 0x000fe40000000f00 */
[----:B------:R2:W2:Y:S01]  /*12c30*/  MUFU.EX2 R208, R4 ;  /* 0x0000000400d07308 */ /* 0x0004a20000000800 */
[----:B------:R-:W-:Y:S01]  /*12c40*/  F2FP.PACK_AB R108, R186, R43 ;  /* 0x0000002bba6c723e */ /* 0x000fe200000000ff */
[----:B------:R-:W-:Y:S01]  /*12c50*/  FMUL.FTZ R43, R0, R147 ;  /* 0x00000093002b7220 */ /* 0x000fe20000410000 */
[----:B------:R-:W-:Y:S01]  /*12c60*/  MOV R147, R135 ;  /* 0x0000008700937202 */ /* 0x000fe20000000f00 */
[----:B-1----:R-:W-:Y:S01]  /*12c70*/  FMUL.FTZ R48, R101, R152 ;  /* 0x0000009865307220 */ /* 0x002fe20000410000 */
[----:B------:R-:W-:Y:S01]  /*12c80*/  MOV R135, R133 ;  /* 0x0000008500877202 */ /* 0x000fe20000000f00 */
[--C-:B------:R-:W-:Y:S01]  /*12c90*/  FFMA.FTZ R128, R128, c[0x0][0x2d0], -R174.reuse ;  /* 0x0000b40080807a23 */ /* 0x100fe200000108ae */
[----:B------:R-:W-:Y:S03]  /*12ca0*/  MOV R133, R131 ;  /* 0x0000008300857202 */ /* 0x000fe60000000f00 */
[----:B------:R1:W-:Y:S01]  /*12cb0*/  MUFU.EX2 R250, R40 ;  /* 0x0000002800fa7308 */ /* 0x0003e20000000800 */
[----:B---3--:R-:W-:Y:S09]  /*12cc0*/  FMUL.FTZ R56, R3, R160 ;  /* 0x000000a003387220 */ /* 0x008ff20000410000 */
[----:B------:R3:W-:Y:S01]  /*12cd0*/  MUFU.EX2 R245, R60 ;  /* 0x0000003c00f57308 */ /* 0x0007e20000000800 */
[----:B--2---:R-:W-:Y:S01]  /*12ce0*/  FMUL.FTZ R4, R101, R112 ;  /* 0x0000007065047220 */ /* 0x004fe20000410000 */
[----:B------:R-:W-:Y:S01]  /*12cf0*/  F2FP.PACK_AB R112, R187, R42 ;  /* 0x0000002abb70723e */ /* 0x000fe200000000ff */
[----:B------:R-:W-:Y:S01]  /*12d00*/  FMUL.FTZ R42, R0, R146 ;  /* 0x00000092002a7220 */ /* 0x000fe20000410000 */
[----:B------:R-:W-:Y:S02]  /*12d10*/  F2FP.PACK_AB R111, R208, R207 ;  /* 0x000000cfd06f723e */ /* 0x000fe400000000ff */
[----:B------:R-:W-:Y:S04]  /*12d20*/  MOV R146, R236 ;  /* 0x000000ec00927202 */ /* 0x000fe80000000f00 */
[----:B------:R2:W-:Y:S01]  /*12d30*/  MUFU.EX2 R244, R64 ;  /* 0x0000004000f47308 */ /* 0x0005e20000000800 */
[-C--:B-----5:R-:W-:Y:S05]  /*12d40*/  HMMA.16816.F32 R4, R112, R20.reuse, R4 ;  /* 0x000000147004723c */ /* 0x0a0fea0000001804 */
[C---:B-1----:R-:W-:Y:S01]  /*12d50*/  FMUL.FTZ R40, R3.reuse, R144 ;  /* 0x0000009003287220 */ /* 0x042fe20000410000 */
[----:B------:R-:W-:Y:S02]  /*12d60*/  MOV R144, R237 ;  /* 0x000000ed00907202 */ /* 0x000fe40000000f00 */
[C---:B------:R-:W-:Y:S01]  /*12d70*/  HMMA.16816.F32 R8, R108.reuse, R20, R8 ;  /* 0x000000146c08723c */ /* 0x040fe20000001808 */
[----:B------:R-:W-:Y:S03]  /*12d80*/  MUFU.EX2 R107, R107 ;  /* 0x0000006b006b7308 */ /* 0x000fe60000000800 */
[----:B---3--:R-:W-:Y:S03]  /*12d90*/  FMUL.FTZ R60, R3, R164 ;  /* 0x000000a4033c7220 */ /* 0x008fe60000410000 */
[C---:B------:R-:W-:Y:S01]  /*12da0*/  FMUL.FTZ R20, R101.reuse, R124 ;  /* 0x0000007c65147220 */ /* 0x040fe20000410000 */
[-C--:B------:R-:W-:Y:S04]  /*12db0*/  HMMA.16816.F32 R12, R108, R22.reuse, R12 ;  /* 0x000000166c0c723c */ /* 0x080fe8000000180c */
[C---:B------:R-:W-:Y:S02]  /*12dc0*/  FMUL.FTZ R21, R101.reuse, R125 ;  /* 0x0000007d65157220 */ /* 0x040fe40000410000 */
[C---:B--2---:R-:W-:Y:S02]  /*12dd0*/  FMUL.FTZ R64, R101.reuse, R168 ;  /* 0x000000a865407220 */ /* 0x044fe40000410000 */
[C---:B------:R-:W-:Y:S01]  /*12de0*/  HMMA.16816.F32 R16, R112.reuse, R22, R16 ;  /* 0x000000167010723c */ /* 0x040fe20000001810 */
[----:B------:R-:W-:Y:S06]  /*12df0*/  LDSM.16.MT88.4 R168, [R218+0x1d00] ;  /* 0x001d0000daa8783b */ /* 0x000fec0000004200 */
[C---:B------:R-:W-:Y:S02]  /*12e00*/  FMUL.FTZ R22, R100.reuse, R126 ;  /* 0x0000007e64167220 */ /* 0x040fe40000410000 */
[----:B------:R-:W-:Y:S02]  /*12e10*/  FMUL.FTZ R23, R100, R127 ;  /* 0x0000007f64177220 */ /* 0x000fe40000410000 */
[----:B------:R-:W-:Y:S05]  /*12e20*/  LDSM.16.MT88.4 R124, [R218+0x500] ;  /* 0x00050000da7c783b */ /* 0x000fea0000004200 */
[-C--:B------:R-:W-:Y:S08]  /*12e30*/  HMMA.16816.F32 R20, R112, R36.reuse, R20 ;  /* 0x000000247014723c */ /* 0x080ff00000001814 */
[C---:B------:R-:W-:Y:S07]  /*12e40*/  HMMA.16816.F32 R24, R108.reuse, R36, R24 ;  /* 0x000000246c18723c */ /* 0x040fee0000001818 */
        /* <DEDUP_REMOVED lines=330> */
.L_x_132:
        /* <DEDUP_REMOVED lines=153> */
.L_x_85:
[----:B------:R-:W1:Y:S02]  /*14c80*/  S2R R69, SR_CTAID.Y ;  /* 0x0000000000457919 */ /* 0x000e640000002600 */
[----:B-1----:R-:W-:Y:S01]  /*14c90*/  SHF.R.S32.HI R57, RZ, 0x1f, R69 ;  /* 0x0000001fff397819 */ /* 0x002fe20000011445 */
[----:B------:R-:W-:Y:S05]  /*14ca0*/  @P4 BRA `(.L_x_134) ;  /* 0x0000173000004947 */ /* 0x000fea0003800000 */
[----:B------:R-:W2:Y:S01]  /*14cb0*/  LDL R58, [R1+0x58] ;  /* 0x00005800013a7983 */ /* 0x000ea20000100800 */
[----:B------:R-:W-:-:S02]  /*14cc0*/  F2FP.PACK_AB R45, R45, R112 ;  /* 0x000000702d2d723e */ /* 0x000fc400000000ff */
[----:B------:R-:W-:Y:S01]  /*14cd0*/  F2FP.PACK_AB R44, R44, R114 ;  /* 0x000000722c2c723e */ /* 0x000fe200000000ff */
[----:B------:R-:W1:Y:S01]  /*14ce0*/  S2R R55, SR_TID.X ;  /* 0x0000000000377919 */ /* 0x000e620000002100 */
        /* <DEDUP_REMOVED lines=12> */
[----:B-1----:R-:W-:Y:S02]  /*14db0*/  SHF.R.S32.HI R56, RZ, 0x1f, R55 ;  /* 0x0000001fff387819 */ /* 0x002fe40000011437 */
[----:B------:R-:W-:Y:S02]  /*14dc0*/  F2FP.PACK_AB R36, R36, R132 ;  /* 0x000000842424723e */ /* 0x000fe400000000ff */
[CC--:B------:R-:W-:Y:S02]  /*14dd0*/  LEA.HI R3, R56.reuse, R55.reuse, RZ, 0x2 ;  /* 0x0000003738037211 */ /* 0x0c0fe400078f10ff */
[----:B------:R-:W-:Y:S02]  /*14de0*/  LEA.HI R48, R56, R55, RZ, 0x5 ;  /* 0x0000003738307211 */ /* 0x000fe400078f28ff */
[----:B------:R-:W-:-:S02]  /*14df0*/  SHF.R.S32.HI R52, RZ, 0x2, R3 ;  /* 0x00000002ff347819 */ /* 0x000fc40000011403 */
[----:B------:R-:W-:Y:S02]  /*14e00*/  SHF.R.S32.HI R0, RZ, 0x1f, R3 ;  /* 0x0000001fff007819 */ /* 0x000fe40000011403 */
[----:B------:R-:W-:Y:S02]  /*14e10*/  LOP3.LUT R3, R3, 0xfffffffc, RZ, 0xc0, !PT ;  /* 0xfffffffc03037812 */ /* 0x000fe400078ec0ff */
[----:B------:R-:W-:Y:S02]  /*14e20*/  LEA.HI R0, R0, R52, RZ, 0x3 ;  /* 0x0000003400007211 */ /* 0x000fe400078f18ff */
[----:B------:R-:W-:Y:S01]  /*14e30*/  SHF.R.S32.HI R49, RZ, 0x5, R48 ;  /* 0x00000005ff317819 */ /* 0x000fe20000011430 */
[----:B------:R-:W-:Y:S01]  /*14e40*/  IMAD.IADD R29, R55, 0x1, -R3 ;  /* 0x00000001371d7824 */ /* 0x000fe200078e0a03 */
[----:B------:R-:W-:Y:S02]  /*14e50*/  LOP3.LUT R0, R0, 0xfffffff8, RZ, 0xc0, !PT ;  /* 0xfffffff800007812 */ /* 0x000fe400078ec0ff */
[----:B------:R-:W-:-:S02]  /*14e60*/  F2FP.PACK_AB R134, R135, R134 ;  /* 0x000000868786723e */ /* 0x000fc400000000ff */
[----:B------:R-:W-:Y:S01]  /*14e70*/  F2FP.PACK_AB R35, R35, R140 ;  /* 0x0000008c2323723e */ /* 0x000fe200000000ff */
[----:B------:R-:W-:Y:S01]  /*14e80*/  IMAD.IADD R2, R52, 0x1, -R0 ;  /* 0x0000000134027824 */ /* 0x000fe200078e0a00 */
[----:B------:R-:W-:Y:S02]  /*14e90*/  F2FP.PACK_AB R34, R34, R142 ;  /* 0x0000008e2222723e */ /* 0x000fe400000000ff */
[----:B------:R-:W-:Y:S02]  /*14ea0*/  F2FP.PACK_AB R32, R32, R152 ;  /* 0x000000982020723e */ /* 0x000fe400000000ff */
[----:B------:R-:W-:Y:S02]  /*14eb0*/  LEA.HI R0, R2, R2, RZ, 0x1 ;  /* 0x0000000202007211 */ /* 0x000fe400078f08ff */
[----:B------:R-:W-:Y:S02]  /*14ec0*/  F2FP.PACK_AB R31, R31, R154 ;  /* 0x0000009a1f1f723e */ /* 0x000fe400000000ff */
[----:B------:R-:W-:-:S02]  /*14ed0*/  SHF.R.S32.HI R13, RZ, 0x1, R0 ;  /* 0x00000001ff0d7819 */ /* 0x000fc40000011400 */
[----:B------:R-:W-:Y:S02]  /*14ee0*/  LOP3.LUT R0, R0, 0x3fffffe, RZ, 0xc0, !PT ;  /* 0x03fffffe00007812 */ /* 0x000fe400078ec0ff */
[C---:B------:R-:W-:Y:S01]  /*14ef0*/  LOP3.LUT R3, R13.reuse, 0x1, RZ, 0xc0, !PT ;  /* 0x000000010d037812 */ /* 0x040fe200078ec0ff */
[C---:B------:R-:W-:Y:S01]  /*14f00*/  IMAD.SHL.U32 R4, R13.reuse, 0x40, RZ ;  /* 0x000000400d047824 */ /* 0x040fe200078e00ff */
[----:B------:R-:W-:Y:S01]  /*14f10*/  LOP3.LUT P0, RZ, R13, 0x2, RZ, 0xc0, !PT ;  /* 0x000000020dff7812 */ /* 0x000fe2000780c0ff */
[----:B------:R-:W-:Y:S01]  /*14f20*/  IMAD.IADD R2, R2, 0x1, -R0 ;  /* 0x0000000102027824 */ /* 0x000fe200078e0a00 */
[----:B------:R-:W-:Y:S01]  /*14f30*/  ISETP.NE.U32.AND P1, PT, R3, 0x1, PT ;  /* 0x000000010300780c */ /* 0x000fe20003f25070 */
[----:B------:R-:W-:Y:S01]  /*14f40*/  IMAD R0, R49, 0x100, R29 ;  /* 0x0000010031007824 */ /* 0x000fe200078e021d */
[----:B------:R-:W-:Y:S02]  /*14f50*/  LOP3.LUT R4, R4, 0xc0, RZ, 0xc0, !PT ;  /* 0x000000c004047812 */ /* 0x000fe400078ec0ff */
[----:B------:R-:W-:Y:S01]  /*14f60*/  F2FP.PACK_AB R33, R33, R144 ;  /* 0x000000902121723e */ /* 0x000fe200000000ff */
[----:B------:R-:W-:Y:S01]  /*14f70*/  IMAD R0, R2, 0x10, R0 ;  /* 0x0000001002007824 */ /* 0x000fe200078e0200 */
[----:B------:R-:W-:Y:S01]  /*14f80*/  LEA.HI R2, R4, R4, RZ, 0x1d ;  /* 0x0000000404027211 */ /* 0x000fe200078fe8ff */
[----:B------:R-:W-:Y:S01]  /*14f90*/  IMAD.MOV.U32 R4, RZ, RZ, 0x20 ;  /* 0x00000020ff047424 */ /* 0x000fe200078e00ff */
[----:B------:R-:W-:-:S02]  /*14fa0*/  F2FP.PACK_AB R146, R147, R146 ;  /* 0x000000929392723e */ /* 0x000fc400000000ff */
[----:B------:R-:W-:Y:S01]  /*14fb0*/  F2FP.PACK_AB R30, R30, R148 ;  /* 0x000000941e1e723e */ /* 0x000fe200000000ff */
[----:B------:R-:W-:Y:S01]  /*14fc0*/  IMAD.U32 R0, R0, 0x2, R2 ;  /* 0x0000000200007824 */ /* 0x000fe200078e0002 */
[----:B------:R-:W-:Y:S02]  /*14fd0*/  SEL R4, R4, 0xffffffe0, !P0 ;  /* 0xffffffe004047807 */ /* 0x000fe40004000000 */
[----:B------:R-:W-:Y:S01]  /*14fe0*/  F2FP.PACK_AB R150, R151, R150 ;  /* 0x000000969796723e */ /* 0x000fe200000000ff */
[----:B------:R-:W-:Y:S01]  /*14ff0*/  IMAD.SHL.U32 R0, R0, 0x2, RZ ;  /* 0x0000000200007824 */ /* 0x000fe200078e00ff */
[----:B------:R-:W-:Y:S01]  /*15000*/  BAR.SYNC.DEFER_BLOCKING 0x1, 0x80 ;  /* 0x0042000000007b1d */ /* 0x000fe20000010000 */
[----:B------:R-:W-:Y:S02]  /*15010*/  F2FP.PACK_AB R28, R28, R156 ;  /* 0x0000009c1c1c723e */ /* 0x000fe400000000ff */
[----:B------:R-:W-:Y:S02]  /*15020*/  F2FP.PACK_AB R27, R27, R158 ;  /* 0x0000009e1b1b723e */ /* 0x000fe400000000ff */
[----:B------:R-:W-:-:S02]  /*15030*/  IADD3 R3, R0, 0x80, RZ ;  /* 0x0000008000037810 */ /* 0x000fc40007ffe0ff */
[C---:B------:R-:W-:Y:S02]  /*15040*/  IADD3 R2, R0.reuse, 0x70, RZ ;  /* 0x0000007000027810 */ /* 0x040fe40007ffe0ff */
[----:B------:R-:W-:Y:S01]  /*15050*/  @P1 IADD3 R2, R3, 0x10, RZ ;  /* 0x0000001003021810 */ /* 0x000fe20007ffe0ff */
[----:B------:R-:W-:Y:S01]  /*15060*/  IMAD.IADD R3, R0, 0x1, R4 ;  /* 0x0000000100037824 */ /* 0x000fe200078e0204 */
[----:B------:R-:W-:Y:S02]  /*15070*/  F2FP.PACK_AB R25, R25, R168 ;  /* 0x000000a81919723e */ /* 0x000fe400000000ff */
[----:B------:R-:W-:Y:S01]  /*15080*/  F2FP.PACK_AB R24, R24, R170 ;  /* 0x000000aa1818723e */ /* 0x000fe200000000ff */
[----:B------:R-:W-:Y:S01]  /*15090*/  IMAD.IADD R4, R4, 0x1, R2 ;  /* 0x0000000104047824 */ /* 0x000fe200078e0202 */
        /* <DEDUP_REMOVED lines=29> */
[----:B------:R-:W-:Y:S03]  /*15270*/  STS [R3+0x80], R41 ;  /* 0x0000802903007388 */ /* 0x000fe60000000800 */
[----:B------:R-:W-:Y:S01]  /*15280*/  ISETP.NE.AND.EX P1, PT, RZ, c[0x0][0x504], PT, P0 ;  /* 0x00014100ff007a0c */ /* 0x000fe20003f25300 */
[----:B------:R-:W-:Y:S01]  /*15290*/  STS [R3+0x280], R40 ;  /* 0x0002802803007388 */ /* 0x000fe20000000800 */
[----:B------:R-:W-:-:S03]  /*152a0*/  ISETP.NE.U32.AND P0, PT, RZ, c[0x0][0x508], PT ;  /* 0x00014200ff007a0c */ /* 0x000fc60003f05070 */
[----:B------:R-:W-:Y:S01]  /*152b0*/  STS [R4], R38 ;  /* 0x0000002604007388 */ /* 0x000fe20000000800 */
[----:B------:R-:W-:-:S03]  /*152c0*/  ISETP.NE.AND.EX P0, PT, RZ, c[0x0][0x50c], PT, P0 ;  /* 0x00014300ff007a0c */ /* 0x000fc60003f05300 */
        /* <DEDUP_REMOVED lines=52> */
.L_x_135:
[----:B-1----:R-:W-:Y:S01]  /*15610*/  LOP3.LUT R4, R48, 0xffffffe0, RZ, 0xc0, !PT ;  /* 0xffffffe030047812 */ /* 0x002fe200078ec0ff */
[----:B------:R-:W1:Y:S01]  /*15620*/  S2R R21, SR_CTAID.X ;  /* 0x0000000000157919 */ /* 0x000e620000002500 */
[----:B------:R-:W-:Y:S01]  /*15630*/  SHF.R.S32.HI R5, RZ, 0x1f, R49 ;  /* 0x0000001fff057819 */ /* 0x000fe20000011431 */
[----:B------:R-:W-:Y:S01]  /*15640*/  IMAD.MOV.U32 R9, RZ, RZ, c[0x0][0x4e8] ;  /* 0x00013a00ff097624 */ /* 0x000fe200078e00ff */
[----:B------:R-:W-:Y:S01]  /*15650*/  LEA.HI R0, R29, R29, RZ, 0x1 ;  /* 0x0000001d1d007211 */ /* 0x000fe200078f08ff */
[----:B------:R-:W-:Y:S01]  /*15660*/  IMAD.IADD R7, R55, 0x1, -R4 ;  /* 0x0000000137077824 */ /* 0x000fe200078e0a04 */
[----:B------:R-:W-:Y:S01]  /*15670*/  LEA.HI R4, R5, R49, RZ, 0x2 ;  /* 0x0000003105047211 */ /* 0x000fe200078f10ff */
[----:B------:R-:W-:Y:S01]  /*15680*/  IMAD R11, R57, c[0x0][0x3e8], RZ ;  /* 0x0000fa00390b7a24 */ /* 0x000fe200078e02ff */
[C---:B------:R-:W-:Y:S01]  /*15690*/  LOP3.LUT R6, R0.reuse, 0x1ffffffe, RZ, 0xc0, !PT ;  /* 0x1ffffffe00067812 */ /* 0x040fe200078ec0ff */
[----:B------:R-:W-:Y:S01]  /*156a0*/  IMAD.SHL.U32 R5, R0, 0x20, RZ ;  /* 0x0000002000057824 */ /* 0x000fe200078e00ff */
[----:B------:R-:W-:Y:S01]  /*156b0*/  SHF.R.S32.HI R8, RZ, 0x1f, R7 ;  /* 0x0000001fff087819 */ /* 0x000fe20000011407 */
[C---:B------:R-:W-:Y:S01]  /*156c0*/  IMAD R12, R29.reuse, 0x20, R52 ;  /* 0x000000201d0c7824 */ /* 0x040fe200078e0234 */
[----:B------:R-:W-:Y:S01]  /*156d0*/  LOP3.LUT R4, R4, 0xffffffc, RZ, 0xc0, !PT ;  /* 0x0ffffffc04047812 */ /* 0x000fe200078ec0ff */
[----:B-----5:R-:W-:Y:S01]  /*156e0*/  IMAD R24, R24, c[0x0][0x4e8], RZ ;  /* 0x00013a0018187a24 */ /* 0x020fe200078e02ff */
[----:B------:R-:W-:Y:S01]  /*156f0*/  LEA.HI R0, R8, R7, RZ, 0x2 ;  /* 0x0000000708007211 */ /* 0x000fe200078f10ff */
[----:B------:R-:W-:Y:S01]  /*15700*/  BSSY B0, `(.L_x_136) ;  /* 0x0000085000007945 */ /* 0x000fe20003800000 */
[----:B------:R-:W-:Y:S01]  /*15710*/  IADD3 R6, R29, -R6, RZ ;  /* 0x800000061d067210 */ /* 0x000fe20007ffe0ff */
[----:B------:R-:W-:Y:S01]  /*15720*/  IMAD.IADD R4, R49, 0x1, -R4 ;  /* 0x0000000131047824 */ /* 0x000fe200078e0a04 */
[----:B------:R-:W-:-:S02]  /*15730*/  LOP3.LUT R5, R5, 0xffffffc0, RZ, 0xc0, !PT ;  /* 0xffffffc005057812 */ /* 0x000fc400078ec0ff */
[----:B------:R-:W-:Y:S02]  /*15740*/  SHF.R.S32.HI R0, RZ, 0x2, R0 ;  /* 0x00000002ff007819 */ /* 0x000fe40000011400 */
[----:B------:R-:W-:Y:S01]  /*15750*/  ISETP.NE.AND P2, PT, R9, 0x1, PT ;  /* 0x000000010900780c */ /* 0x000fe20003f45270 */
[----:B------:R-:W-:Y:S01]  /*15760*/  IMAD R6, R6, 0x8, R5 ;  /* 0x0000000806067824 */ /* 0x000fe200078e0205 */
[----:B------:R-:W-:Y:S01]  /*15770*/  LEA R16, R4, R0, 0x4 ;  /* 0x0000000004107211 */ /* 0x000fe200078e20ff */
[----:B------:R-:W-:Y:S01]  /*15780*/  IMAD R0, R3, c[0x0][0x3a0], RZ ;  /* 0x0000e80003007a24 */ /* 0x000fe200078e02ff */
[----:B------:R-:W-:Y:S01]  /*15790*/  LEA.HI R10, R52, R52, RZ, 0x1 ;  /* 0x00000034340a7211 */ /* 0x000fe200078f08ff */
[----:B------:R-:W-:Y:S01]  /*157a0*/  IMAD.WIDE.U32 R4, R69, c[0x0][0x490], R2 ;  /* 0x0001240045047a25 */ /* 0x000fe200078e0002 */
[----:B------:R-:W-:Y:S02]  /*157b0*/  LOP3.LUT P0, RZ, R7, 0x3, RZ, 0xc0, !PT ;  /* 0x0000000307ff7812 */ /* 0x000fe4000780c0ff */
[----:B------:R-:W-:Y:S01]  /*157c0*/  LOP3.LUT R10, R10, 0x3fffffe, RZ, 0xc0, !PT ;  /* 0x03fffffe0a0a7812 */ /* 0x000fe200078ec0ff */
[----:B------:R-:W-:Y:S01]  /*157d0*/  IMAD.IADD R6, R16, 0x1, R6 ;  /* 0x0000000110067824 */ /* 0x000fe200078e0206 */
[----:B------:R-:W-:Y:S01]  /*157e0*/  LEA.HI R13, R56, R55, RZ, 0x3 ;  /* 0x00000037380d7211 */ /* 0x000fe200078f18ff */
[----:B------:R-:W-:-:S02]  /*157f0*/  IMAD R8, R2, c[0x0][0x3a4], R0 ;  /* 0x0000e90002087a24 */ /* 0x000fc400078e0200 */
[----:B------:R-:W-:-:S04]  /*15800*/  IMAD.WIDE.U32 R2, R2, c[0x0][0x3a0], RZ ;  /* 0x0000e80002027a25 */ /* 0x000fc800078e00ff */
[----:B-1----:R-:W-:Y:S02]  /*15810*/  IMAD R0, R21, 0x80, R6 ;  /* 0x0000008015007824 */ /* 0x002fe400078e0206 */
[----:B------:R-:W-:Y:S02]  /*15820*/  IMAD.IADD R3, R3, 0x1, R8 ;  /* 0x0000000103037824 */ /* 0x000fe400078e0208 */
[----:B------:R-:W-:Y:S01]  /*15830*/  IMAD R9, R57, c[0x0][0x490], RZ ;  /* 0x0001240039097a24 */ /* 0x000fe200078e02ff */
[----:B------:R-:W-:Y:S01]  /*15840*/  MOV R6, R0 ;  /* 0x0000000000067202 */ /* 0x000fe20000000f00 */
[----:B------:R-:W-:-:S04]  /*15850*/  @P2 IMAD.HI.U32 R8, R0, c[0x0][0x4ec], RZ ;  /* 0x00013b0000082a27 */ /* 0x000fc800078e00ff */
[----:B------:R-:W-:Y:S01]  /*15860*/  IMAD.IADD R7, R52, 0x1, -R10 ;  /* 0x0000000134077824 */ /* 0x000fe200078e0a0a */
[----:B------:R-:W-:Y:S01]  /*15870*/  @P2 SHF.R.U32.HI R6, RZ, c[0x0][0x4f0], R8 ;  /* 0x00013c00ff062a19 */ /* 0x000fe20000011608 */
[----:B------:R-:W-:Y:S02]  /*15880*/  IMAD R9, R69, c[0x0][0x494], R9 ;  /* 0x0001250045097a24 */ /* 0x000fe400078e0209 */
[----:B------:R-:W-:Y:S01]  /*15890*/  IMAD R20, R49, 0x8, R7 ;  /* 0x0000000831147824 */ /* 0x000fe200078e0207 */
[----:B------:R-:W-:Y:S01]  /*158a0*/  SHF.R.S32.HI R7, RZ, 0x1f, R58 ;  /* 0x0000001fff077819 */ /* 0x000fe2000001143a */
[----:B------:R-:W-:Y:S01]  /*158b0*/  IMAD.WIDE.U32 R2, R69, c[0x0][0x3e8], R2 ;  /* 0x0000fa0045027a25 */ /* 0x000fe200078e0002 */
[----:B------:R-:W-:Y:S02]  /*158c0*/  IADD3 R5, R5, R9, RZ ;  /* 0x0000000905057210 */ /* 0x000fe40007ffe0ff */
[----:B------:R-:W-:Y:S01]  /*158d0*/  IADD3 R8, -R6, RZ, RZ ;  /* 0x000000ff06087210 */ /* 0x000fe20007ffe1ff */
[----:B------:R-:W-:Y:S01]  /*158e0*/  IMAD R12, R21, 0x80, R12 ;  /* 0x00000080150c7824 */ /* 0x000fe200078e020c */
[----:B------:R-:W-:-:S02]  /*158f0*/  SEL R9, R58, RZ, !P1 ;  /* 0x000000ff3a097207 */ /* 0x000fc40004800000 */
[----:B------:R-:W-:Y:S01]  /*15900*/  SEL R10, R7, RZ, !P1 ;  /* 0x000000ff070a7207 */ /* 0x000fe20004800000 */
[----:B------:R-:W-:Y:S02]  /*15910*/  IMAD R7, R69, c[0x0][0x3ec], R11 ;  /* 0x0000fb0045077a24 */ /* 0x000fe400078e020b */
[----:B------:R-:W-:Y:S02]  /*15920*/  IMAD R11, R8, c[0x0][0x4e8], R0 ;  /* 0x00013a00080b7a24 */ /* 0x000fe400078e0200 */
[----:B------:R-:W-:Y:S01]  /*15930*/  IMAD R0, R10, c[0x0][0x498], RZ ;  /* 0x000126000a007a24 */ /* 0x000fe200078e02ff */
[----:B------:R-:W-:Y:S01]  /*15940*/  IADD3 R3, R3, R7, RZ ;  /* 0x0000000703037210 */ /* 0x000fe20007ffe0ff */
[----:B------:R-:W-:-:S04]  /*15950*/  IMAD.WIDE.U32 R4, R9, c[0x0][0x498], R4 ;  /* 0x0001260009047a25 */ /* 0x000fc800078e0004 */
[----:B------:R-:W-:Y:S01]  /*15960*/  IMAD R7, R9, c[0x0][0x49c], R0 ;  /* 0x0001270009077a24 */ /* 0x000fe200078e0200 */
[----:B------:R-:W-:Y:S01]  /*15970*/  SHF.R.S32.HI R0, RZ, 0x1f, R6 ;  /* 0x0000001fff007819 */ /* 0x000fe20000011406 */
[----:B------:R-:W-:Y:S01]  /*15980*/  @P2 IMAD.HI.U32 R8, R12, c[0x0][0x4ec], RZ ;  /* 0x00013b000c082a27 */ /* 0x000fe200078e00ff */
[----:B------:R-:W-:-:S03]  /*15990*/  IADD3 R4, P1, R6, R4, RZ ;  /* 0x0000000406047210 */ /* 0x000fc60007f3e0ff */
[----:B------:R-:W-:Y:S01]  /*159a0*/  IMAD R6, R10, c[0x0][0x3f0], RZ ;  /* 0x0000fc000a067a24 */ /* 0x000fe200078e02ff */
[----:B------:R-:W-:Y:S01]  /*159b0*/  IADD3.X R5, R0, R5, R7, P1, !PT ;  /* 0x0000000500057210 */ /* 0x000fe20000ffe407 */
[----:B------:R-:W-:Y:S01]  /*159c0*/  IMAD.SHL.U32 R10, R13, 0x8, RZ ;  /* 0x000000080d0a7824 */ /* 0x000fe200078e00ff */
[----:B------:R-:W-:Y:S01]  /*159d0*/  SHF.R.S32.HI R0, RZ, 0x1f, R11 ;  /* 0x0000001fff007819 */ /* 0x000fe2000001140b */
[----:B------:R-:W-:Y:S01]  /*159e0*/  IMAD.MOV.U32 R18, RZ, RZ, R12 ;  /* 0x000000ffff127224 */ /* 0x000fe200078e000c */
[----:B------:R-:W-:Y:S01]  /*159f0*/  @P2 SHF.R.U32.HI R18, RZ, c[0x0][0x4f0], R8 ;  /* 0x00013c00ff122a19 */ /* 0x000fe20000011608 */
[----:B------:R-:W-:Y:S02]  /*15a00*/  IMAD R13, R9, c[0x0][0x3f4], R6 ;  /* 0x0000fd00090d7a24 */ /* 0x000fe400078e0206 */
[----:B------:R-:W-:Y:S01]  /*15a10*/  IMAD R7, R0, c[0x0][0x488], RZ ;  /* 0x0001220000077a24 */ /* 0x000fe200078e02ff */
[----:B------:R-:W-:Y:S01]  /*15a20*/  LOP3.LUT R0, R10, 0xc0, RZ, 0xc0, !PT ;  /* 0x000000c00a007812 */ /* 0x000fe200078ec0ff */
[----:B------:R-:W-:-:S02]  /*15a30*/  IMAD.SHL.U32 R6, R29, 0x8, RZ ;  /* 0x000000081d067824 */ /* 0x000fc400078e00ff */
[----:B------:R-:W-:-:S03]  /*15a40*/  IMAD.WIDE.U32 R8, R9, c[0x0][0x3f0], R2 ;  /* 0x0000fc0009087a25 */ /* 0x000fc600078e0002 */
[----:B------:R-:W-:Y:S01]  /*15a50*/  LOP3.LUT R10, R0, 0x18, R6, 0xf8, !PT ;  /* 0x00000018000a7812 */ /* 0x000fe200078ef806 */
[----:B------:R-:W-:-:S04]  /*15a60*/  IMAD.WIDE.U32 R2, R11, c[0x0][0x488], R4 ;  /* 0x000122000b027a25 */ /* 0x000fc800078e0004 */
[----:B------:R-:W-:Y:S01]  /*15a70*/  IMAD R4, R11, c[0x0][0x48c], R7 ;  /* 0x000123000b047a24 */ /* 0x000fe200078e0207 */
[----:B------:R-:W-:Y:S01]  /*15a80*/  SHF.R.U32.HI R11, RZ, 0x3, R0 ;  /* 0x00000003ff0b7819 */ /* 0x000fe20000011600 */
[----:B------:R-:W-:Y:S01]  /*15a90*/  IMAD.IADD R5, R9, 0x1, R13 ;  /* 0x0000000109057824 */ /* 0x000fe200078e020d */
[----:B------:R-:W-:Y:S01]  /*15aa0*/  IADD3 R0, -R18, RZ, RZ ;  /* 0x000000ff12007210 */ /* 0x000fe20007ffe1ff */
[----:B------:R-:W-:Y:S01]  /*15ab0*/  IMAD.IADD R3, R3, 0x1, R4 ;  /* 0x0000000103037824 */ /* 0x000fe200078e0204 */
[----:B------:R-:W-:Y:S02]  /*15ac0*/  LEA R7, P1, R2, c[0x0][0x450], 0x2 ;  /* 0x0001140002077a11 */ /* 0x000fe400078210ff */
[----:B------:R-:W-:Y:S01]  /*15ad0*/  LOP3.LUT R19, R10, R11, RZ, 0x3c, !PT ;  /* 0x0000000b0a137212 */ /* 0x000fe200078e3cff */
[----:B------:R-:W-:Y:S01]  /*15ae0*/  IMAD R9, R0, c[0x0][0x4e8], R12 ;  /* 0x00013a0000097a24 */ /* 0x000fe200078e020c */
[----:B------:R-:W-:Y:S01]  /*15af0*/  LEA.HI.X R0, R2, c[0x0][0x454], R3, 0x2, P1 ;  /* 0x0001150002007a11 */ /* 0x000fe200008f1403 */
[----:B------:R-:W-:Y:S01]  /*15b00*/  SHFL.IDX PT, R14, R7, RZ, 0x1c1f ;  /* 0x001c1fff070e7589 */ /* 0x000fe200000e0000 */
[----:B------:R-:W-:-:S02]  /*15b10*/  SHF.R.S32.HI R10, RZ, 0x1f, R18 ;  /* 0x0000001fff0a7819 */ /* 0x000fc40000011412 */
[----:B------:R-:W-:Y:S01]  /*15b20*/  MOV R4, R8 ;  /* 0x0000000800047202 */ /* 0x000fe20000000f00 */
[----:B------:R-:W1:Y:S01]  /*15b30*/  SHFL.IDX PT, R15, R0, RZ, 0x1c1f ;  /* 0x001c1fff000f7589 */ /* 0x000e6200000e0000 */
[----:B------:R-:W-:Y:S02]  /*15b40*/  IMAD R8, R21, 0x80, R16 ;  /* 0x0000008015087824 */ /* 0x000fe400078e0210 */
[----:B------:R-:W-:Y:S01]  /*15b50*/  IMAD R2, R10, c[0x0][0x3e0], RZ ;  /* 0x0000f8000a027a24 */ /* 0x000fe200078e02ff */
[----:B------:R-:W-:Y:S02]  /*15b60*/  SHFL.IDX PT, R12, R7, 0x1, 0x1c1f ;  /* 0x003c1f00070c7f89 */ /* 0x000fe400000e0000 */
[----:B------:R-:W-:Y:S02]  /*15b70*/  ISETP.GE.OR P3, PT, R8, R24, P0 ;  /* 0x000000180800720c */ /* 0x000fe40000766670 */
        /* <DEDUP_REMOVED lines=15> */
[----:B------:R-:W-:-:S02]  /*15c70*/  ISETP.GE.OR P1, PT, R5, R24, P0 ;  /* 0x000000180500720c */ /* 0x000fc40000726670 */
[----:B------:R-:W-:Y:S01]  /*15c80*/  ISETP.GE.OR P0, PT, R8, R24, P0 ;  /* 0x000000180800720c */ /* 0x000fe20000706670 */
[----:B------:R-:W-:Y:S01]  /*15c90*/  IMAD R0, R4, c[0x0][0x3d8], RZ ;  /* 0x0000f60004007a24 */ /* 0x000fe200078e02ff */
[----:B------:R-:W-:-:S03]  /*15ca0*/  LEA R5, R20, R19, 0x5 ;  /* 0x0000001314057211 */ /* 0x000fc600078e28ff */
[----:B------:R-:W-:Y:S02]  /*15cb0*/  IMAD R4, R9, c[0x0][0x3dc], R0 ;  /* 0x0000f70009047a24 */ /* 0x000fe400078e0200 */
[----:B------:R-:W-:Y:S01]  /*15cc0*/  IMAD.SHL.U32 R0, R5, 0x2, RZ ;  /* 0x0000000205007824 */ /* 0x000fe200078e00ff */
[----:B------:R-:W-:Y:S01]  /*15cd0*/  @!P2 ST.E [R12.64], R51 ;  /* 0x000000330c00a985 */ /* 0x000fe2000c101906 */
[----:B------:R-:W-:-:S03]  /*15ce0*/  IMAD.IADD R3, R3, 0x1, R4 ;  /* 0x0000000103037824 */ /* 0x000fc600078e0204 */
        /* <DEDUP_REMOVED lines=38> */
.L_x_137:
[----:B---3--:R-:W-:Y:S05]  /*15f50*/  BSYNC B0 ;  /* 0x0000000000007941 */ /* 0x008fea0003800000 */
.L_x_136:
        /* <DEDUP_REMOVED lines=23> */
.L_x_139:
[----:B------:R-:W-:Y:S05]  /*160d0*/  BSYNC B0 ;  /* 0x0000000000007941 */ /* 0x000fea0003800000 */
.L_x_138:
        /* <DEDUP_REMOVED lines=23> */
.L_x_141:
[----:B------:R-:W-:Y:S05]  /*16250*/  BSYNC B0 ;  /* 0x0000000000007941 */ /* 0x000fea0003800000 */
.L_x_140:
        /* <DEDUP_REMOVED lines=24> */
.L_x_134:
        /* <DEDUP_REMOVED lines=19> */
.L_x_142:
        /* <DEDUP_REMOVED lines=12> */
[----:B------:R-:W-:Y:S01]  /*165d0*/  MOV R0, c[0x0][0x4e8] ;  /* 0x00013a0000007a02 */ /* 0x000fe20000000f00 */
[----:B------:R-:W-:Y:S01]  /*165e0*/  IMAD R6, R57, c[0x0][0x490], RZ ;  /* 0x0001240039067a24 */ /* 0x000fe200078e02ff */
[----:B------:R-:W-:Y:S01]  /*165f0*/  MOV R2, R4 ;  /* 0x0000000400027202 */ /* 0x000fe20000000f00 */
[----:B------:R-:W-:Y:S01]  /*16600*/  IMAD.MOV.U32 R3, RZ, RZ, R5 ;  /* 0x000000ffff037224 */ /* 0x000fe200078e0005 */
[----:B------:R-:W-:Y:S01]  /*16610*/  ISETP.NE.AND P0, PT, R0, 0x1, PT ;  /* 0x000000010000780c */ /* 0x000fe20003f05270 */
[C---:B------:R-:W-:Y:S01]  /*16620*/  IMAD R6, R69.reuse, c[0x0][0x494], R6 ;  /* 0x0001250045067a24 */ /* 0x040fe200078e0206 */
[----:B------:R-:W-:Y:S01]  /*16630*/  MOV R0, R8 ;  /* 0x0000000800007202 */ /* 0x000fe20000000f00 */
[----:B------:R-:W-:-:S05]  /*16640*/  IMAD.WIDE.U32 R2, R69, c[0x0][0x490], R2 ;  /* 0x0001240045027a25 */ /* 0x000fca00078e0002 */
[----:B------:R-:W-:-:S05]  /*16650*/  IADD3 R3, R6, R3, RZ ;  /* 0x0000000306037210 */ /* 0x000fca0007ffe0ff */
[----:B------:R-:W-:-:S04]  /*16660*/  @P0 IMAD.HI.U32 R7, R8, c[0x0][0x4ec], RZ ;  /* 0x00013b0008070a27 */ /* 0x000fc800078e00ff */
[----:B------:R-:W-:Y:S01]  /*16670*/  IMAD.WIDE.U32 R2, R9, c[0x0][0x498], R2 ;  /* 0x0001260009027a25 */ /* 0x000fe200078e0002 */
[----:B------:R-:W-:-:S03]  /*16680*/  @P0 SHF.R.U32.HI R0, RZ, c[0x0][0x4f0], R7 ;  /* 0x00013c00ff000a19 */ /* 0x000fc60000011607 */
[----:B------:R-:W-:Y:S01]  /*16690*/  IMAD R7, R10, c[0x0][0x498], RZ ;  /* 0x000126000a077a24 */ /* 0x000fe200078e02ff */
[----:B------:R-:W-:Y:S01]  /*166a0*/  IADD3 R2, P0, R0, R2, RZ ;  /* 0x0000000200027210 */ /* 0x000fe20007f1e0ff */
[----:B------:R-:W-:Y:S02]  /*166b0*/  IMAD.MOV R6, RZ, RZ, -R0 ;  /* 0x000000ffff067224 */ /* 0x000fe400078e0a00 */
[----:B------:R-:W-:Y:S02]  /*166c0*/  IMAD R7, R9, c[0x0][0x49c], R7 ;  /* 0x0001270009077a24 */ /* 0x000fe400078e0207 */
[----:B------:R-:W-:Y:S01]  /*166d0*/  IMAD R6, R6, c[0x0][0x4e8], R8 ;  /* 0x00013a0006067a24 */ /* 0x000fe200078e0208 */
[----:B------:R-:W-:-:S04]  /*166e0*/  SHF.R.S32.HI R8, RZ, 0x1f, R0 ;  /* 0x0000001fff087819 */ /* 0x000fc80000011400 */
[----:B------:R-:W-:Y:S02]  /*166f0*/  SHF.R.S32.HI R0, RZ, 0x1f, R6 ;  /* 0x0000001fff007819 */ /* 0x000fe40000011406 */
[----:B------:R-:W-:-:S03]  /*16700*/  IADD3.X R3, R8, R3, R7, P0, !PT ;  /* 0x0000000308037210 */ /* 0x000fc600007fe407 */
[----:B------:R-:W-:Y:S02]  /*16710*/  IMAD R0, R0, c[0x0][0x488], RZ ;  /* 0x0001220000007a24 */ /* 0x000fe400078e02ff */
[----:B------:R-:W-:-:S04]  /*16720*/  IMAD.WIDE.U32 R2, R6, c[0x0][0x488], R2 ;  /* 0x0001220006027a25 */ /* 0x000fc800078e0002 */
[----:B------:R-:W-:Y:S01]  /*16730*/  IMAD R0, R6, c[0x0][0x48c], R0 ;  /* 0x0001230006007a24 */ /* 0x000fe200078e0200 */
[----:B------:R-:W-:-:S04]  /*16740*/  LEA R6, P0, R2, c[0x0][0x450], 0x2 ;  /* 0x0001140002067a11 */ /* 0x000fc800078010ff */
[----:B------:R-:W-:-:S04]  /*16750*/  IADD3 R0, R3, R0, RZ ;  /* 0x0000000003007210 */ /* 0x000fc80007ffe0ff */
[----:B------:R-:W-:Y:S02]  /*16760*/  LEA.HI.X R7, R2, c[0x0][0x454], R0, 0x2, P0 ;  /* 0x0001150002077a11 */ /* 0x000fe400000f1400 */
[----:B------:R-:W-:-:S05]  /*16770*/  MOV R0, 0xff800000 ;  /* 0xff80000000007802 */ /* 0x000fca0000000f00 */
[----:B------:R1:W-:Y:S02]  /*16780*/  STG.E [R6.64], R0 ;  /* 0x0000000006007986 */ /* 0x0003e4000c101906 */
.L_x_144:
[----:B------:R-:W-:Y:S05]  /*16790*/  BSYNC B0 ;  /* 0x0000000000007941 */ /* 0x000fea0003800000 */
.L_x_143:
[----:B------:R-:W2:Y:S01]  /*167a0*/  S2R R15, SR_CTAID.X ;  /* 0x00000000000f7919 */ /* 0x000ea20000002500 */
[----:B-1----:R-:W-:Y:S01]  /*167b0*/  IMAD R0, R5, c[0x0][0x3a0], RZ ;  /* 0x0000e80005007a24 */ /* 0x002fe200078e02ff */
[----:B------:R-:W-:Y:S01]  /*167c0*/  SHF.R.S32.HI R5, RZ, 0x1f, R11 ;  /* 0x0000001fff057819 */ /* 0x000fe2000001140b */
[C---:B------:R-:W-:Y:S01]  /*167d0*/  IMAD.WIDE.U32 R2, R4.reuse, c[0x0][0x3a0], RZ ;  /* 0x0000e80004027a25 */ /* 0x040fe200078e00ff */
[----:B------:R-:W-:Y:S01]  /*167e0*/  MOV R6, c[0x0][0x4e8] ;  /* 0x00013a0000067a02 */ /* 0x000fe20000000f00 */
[----:B------:R-:W-:Y:S01]  /*167f0*/  BSSY B0, `(.L_x_145) ;  /* 0x000003b000007945 */ /* 0x000fe20003800000 */
[----:B------:R-:W-:Y:S01]  /*16800*/  LEA.HI R5, R5, R11, RZ, 0x2 ;  /* 0x0000000b05057211 */ /* 0x000fe200078f10ff */
[----:B------:R-:W-:Y:S01]  /*16810*/  IMAD R0, R4, c[0x0][0x3a4], R0 ;  /* 0x0000e90004007a24 */ /* 0x000fe200078e0200 */
[----:B------:R-:W-:Y:S01]  /*16820*/  ISETP.NE.AND P0, PT, R6, 0x1, PT ;  /* 0x000000010600780c */ /* 0x000fe20003f05270 */
[----:B------:R-:W-:Y:S01]  /*16830*/  IMAD R6, R10, c[0x0][0x3f0], RZ ;  /* 0x0000fc000a067a24 */ /* 0x000fe200078e02ff */
[----:B------:R-:W-:Y:S01]  /*16840*/  LOP3.LUT R4, R5, 0xfffffffc, RZ, 0xc0, !PT ;  /* 0xfffffffc05047812 */ /* 0x000fe200078ec0ff */
[----:B-----5:R-:W-:Y:S01]  /*16850*/  IMAD R13, R13, c[0x0][0x4e8], RZ ;  /* 0x00013a000d0d7a24 */ /* 0x020fe200078e02ff */
[----:B------:R-:W-:Y:S01]  /*16860*/  IADD3 R3, R3, R0, RZ ;  /* 0x0000000003037210 */ /* 0x000fe20007ffe0ff */
[----:B------:R-:W-:-:S02]  /*16870*/  IMAD R0, R57, c[0x0][0x3e8], RZ ;  /* 0x0000fa0039007a24 */ /* 0x000fc400078e02ff */
[----:B------:R-:W-:Y:S01]  /*16880*/  IMAD.IADD R8, R11, 0x1, -R4 ;  /* 0x000000010b087824 */ /* 0x000fe200078e0a04 */
[----:B------:R-:W-:Y:S01]  /*16890*/  SHF.R.S32.HI R11, RZ, 0x2, R5 ;  /* 0x00000002ff0b7819 */ /* 0x000fe20000011405 */
[C---:B------:R-:W-:Y:S02]  /*168a0*/  IMAD R0, R69.reuse, c[0x0][0x3ec], R0 ;  /* 0x0000fb0045007a24 */ /* 0x040fe400078e0200 */
[----:B------:R-:W-:Y:S01]  /*168b0*/  IMAD.WIDE.U32 R2, R69, c[0x0][0x3e8], R2 ;  /* 0x0000fa0045027a25 */ /* 0x000fe200078e0002 */
[----:B------:R-:W-:-:S03]  /*168c0*/  LEA R4, R8, R11, 0x5 ;  /* 0x0000000b08047211 */ /* 0x000fc600078e28ff */
[----:B------:R-:W-:Y:S01]  /*168d0*/  IMAD R7, R9, c[0x0][0x3f4], R6 ;  /* 0x0000fd0009077a24 */ /* 0x000fe200078e0206 */
[----:B------:R-:W-:Y:S01]  /*168e0*/  IADD3 R3, R0, R3, RZ ;  /* 0x0000000300037210 */ /* 0x000fe20007ffe0ff */
[C---:B--2---:R-:W-:Y:S01]  /*168f0*/  IMAD R4, R15.reuse, 0x80, R4 ;  /* 0x000000800f047824 */ /* 0x044fe200078e0204 */
[----:B------:R-:W-:-:S03]  /*16900*/  LEA R11, R15, R11, 0x7 ;  /* 0x0000000b0f0b7211 */ /* 0x000fc600078e38ff */
[----:B------:R-:W-:Y:S01]  /*16910*/  @P0 IMAD.HI.U32 R5, R4, c[0x0][0x4ec], RZ ;  /* 0x00013b0004050a27 */ /* 0x000fe200078e00ff */
[----:B------:R-:W-:-:S03]  /*16920*/  MOV R0, R4 ;  /* 0x0000000400007202 */ /* 0x000fc60000000f00 */
[----:B------:R-:W-:Y:S01]  /*16930*/  IMAD.WIDE.U32 R2, R9, c[0x0][0x3f0], R2 ;  /* 0x0000fc0009027a25 */ /* 0x000fe200078e0002 */
[----:B------:R-:W-:-:S04]  /*16940*/  @P0 SHF.R.U32.HI R0, RZ, c[0x0][0x4f0], R5 ;  /* 0x00013c00ff000a19 */ /* 0x000fc80000011605 */
[--C-:B------:R-:W-:Y:S01]  /*16950*/  SHF.R.S32.HI R6, RZ, 0x1f, R0.reuse ;  /* 0x0000001fff067819 */ /* 0x100fe20000011400 */
[----:B------:R-:W-:Y:S01]  /*16960*/  IMAD.MOV R5, RZ, RZ, -R0 ;  /* 0x000000ffff057224 */ /* 0x000fe200078e0a00 */
[----:B------:R-:W-:-:S03]  /*16970*/  IADD3 R3, R3, R7, RZ ;  /* 0x0000000703037210 */ /* 0x000fc60007ffe0ff */
        /* <DEDUP_REMOVED lines=34> */
.L_x_146:
[----:B------:R-:W-:Y:S05]  /*16ba0*/  BSYNC B0 ;  /* 0x0000000000007941 */ /* 0x000fea0003800000 */
.L_x_145:
        /* <DEDUP_REMOVED lines=21> */
.L_x_148:
[----:B------:R-:W-:Y:S05]  /*16d00*/  BSYNC B0 ;  /* 0x0000000000007941 */ /* 0x000fea0003800000 */
.L_x_147:
        /* <DEDUP_REMOVED lines=21> */
.L_x_150:
[----:B------:R-:W-:Y:S05]  /*16e60*/  BSYNC B0 ;  /* 0x0000000000007941 */ /* 0x000fea0003800000 */
.L_x_149:
        /* <DEDUP_REMOVED lines=22> */
.L_x_151:
        /* <DEDUP_REMOVED lines=11> */
.L_x_756:


//--------------------- .text._ZN7cutlass13device_kernelIN5flash19enable_sm80_to_sm89INS1_16FlashAttnFwdSm80INS1_25CollectiveMainloopFwdSm80ILi4ELi1ELb0EN4cute5tupleIJNS5_1CILi128EEENS7_ILi48EEENS7_ILi96EEEEEELi96ENS_6half_tEfNS_4arch4Sm80ELb0ELb1ELb1ELb0ELb0ELb0ELb1ELb0EEENS1_21CollectiveEpilogueFwdINS6_IJS8_SA_S9_EEENS6_IJNS7_ILi1EEESI_SI_EEESC_SE_Li128ELb0ELb1ELb0ELb0EEENS1_19SingleTileSchedulerILb0ELb0ELb1ELi128EEEEEEEEEvNT_6ParamsE --------------------------
	.section	.text._ZN7cutlass13device_kernelIN5flash19enable_sm80_to_sm89INS1_16FlashAttnFwdSm80INS1_25CollectiveMainloopFwdSm80ILi4ELi1ELb0EN4cute5tupleIJNS5_1CILi128EEENS7_ILi48EEENS7_ILi96EEEEEELi96ENS_6half_tEfNS_4arch4Sm80ELb0ELb1ELb1ELb0ELb0ELb0ELb1ELb0EEENS1_21CollectiveEpilogueFwdINS6_IJS8_SA_S9_EEENS6_IJNS7_ILi1EEESI_SI_EEESC_SE_Li128ELb0ELb1ELb0ELb0EEENS1_19SingleTileSchedulerILb0ELb0ELb1ELi128EEEEEEEEEvNT_6ParamsE,"ax",@progbits
	.sectioninfo	@"SHI_REGISTERS=255"
	.align	128
.text._ZN7cutlass13device_kernelIN5flash19enable_sm80_to_sm89INS1_16FlashAttnFwdSm80INS1_25CollectiveMainloopFwdSm80ILi4ELi1ELb0EN4cute5tupleIJNS5_1CILi128EEENS7_ILi48EEENS7_ILi96EEEEEELi96ENS_6half_tEfNS_4arch4Sm80ELb0ELb1ELb1ELb0ELb0ELb0ELb1ELb0EEENS1_21CollectiveEpilogueFwdINS6_IJS8_SA_S9_EEENS6_IJNS7_ILi1EEESI_SI_EEESC_SE_Li128ELb0ELb1ELb0ELb0EEENS1_19SingleTileSchedulerILb0ELb0ELb1ELi128EEEEEEEEEvNT_6ParamsE:
        .type           _ZN7cutlass13device_kernelIN5flash19enable_sm80_to_sm89INS1_16FlashAttnFwdSm80INS1_25CollectiveMainloopFwdSm80ILi4ELi1ELb0EN4cute5tupleIJNS5_1CILi128EEENS7_ILi48EEENS7_ILi96EEEEEELi96ENS_6half_tEfNS_4arch4Sm80ELb0ELb1ELb1ELb0ELb0ELb0ELb1ELb0EEENS1_21CollectiveEpilogueFwdINS6_IJS8_SA_S9_EEENS6_IJNS7_ILi1EEESI_SI_EEESC_SE_Li128ELb0ELb1ELb0ELb0EEENS1_19SingleTileSchedulerILb0ELb0ELb1ELi128EEEEEEEEEvNT_6ParamsE,@function
        .size           _ZN7cutlass13device_kernelIN5flash19enable_sm80_to_sm89INS1_16FlashAttnFwdSm80INS1_25CollectiveMainloopFwdSm80ILi4ELi1ELb0EN4cute5tupleIJNS5_1CILi128EEENS7_ILi48EEENS7_ILi96EEEEEELi96ENS_6half_tEfNS_4arch4Sm80ELb0ELb1ELb1ELb0ELb0ELb0ELb1ELb0EEENS1_21CollectiveEpilogueFwdINS6_IJS8_SA_S9_EEENS6_IJNS7_ILi1EEESI_SI_EEESC_SE_Li128ELb0ELb1ELb0ELb0EEENS1_19SingleTileSchedulerILb0ELb0ELb1ELi128EEEEEEEEEvNT_6ParamsE,(.L_x_757 - _ZN7cutlass13device_kernelIN5flash19enable_sm80_to_sm89INS1_16FlashAttnFwdSm80INS1_25CollectiveMainloopFwdSm80ILi4ELi1ELb0EN4cute5tupleIJNS5_1CILi128EEENS7_ILi48EEENS7_ILi96EEEEEELi96ENS_6half_tEfNS_4arch4Sm80ELb0ELb1ELb1ELb0ELb0ELb0ELb1ELb0EEENS1_21CollectiveEpilogueFwdINS6_IJS8_SA_S9_EEENS6_IJNS7_ILi1EEESI_SI_EEESC_SE_Li128ELb0ELb1ELb0ELb0EEENS1_19SingleTileSchedulerILb0ELb0ELb1ELi128EEEEEEEEEvNT_6ParamsE)
        .other          _ZN7cutlass13device_kernelIN5flash19enable_sm80_to_sm89INS1_16FlashAttnFwdSm80INS1_25CollectiveMainloopFwdSm80ILi4ELi1ELb0EN4cute5tupleIJNS5_1CILi128EEENS7_ILi48EEENS7_ILi96EEEEEELi96ENS_6half_tEfNS_4arch4Sm80ELb0ELb1ELb1ELb0ELb0ELb0ELb1ELb0EEENS1_21CollectiveEpilogueFwdINS6_IJS8_SA_S9_EEENS6_IJNS7_ILi1EEESI_SI_EEESC_SE_Li128ELb0ELb1ELb0ELb0EEENS1_19SingleTileSchedulerILb0ELb0ELb1ELi128EEEEEEEEEvNT_6ParamsE,@"STO_CUDA_ENTRY STV_DEFAULT"
_ZN7cutlass13device_kernelIN5flash19enable_sm80_to_sm89INS1_16FlashAttnFwdSm80INS1_25CollectiveMainloopFwdSm80ILi4ELi1ELb0EN4cute5tupleIJNS5_1CILi128EEENS7_ILi48EEENS7_ILi96EEEEEELi96ENS_6half_tEfNS_4arch4Sm80ELb0ELb1ELb1ELb0ELb0ELb0ELb1ELb0EEENS1_21CollectiveEpilogueFwdINS6_IJS8_SA_S9_EEENS6_IJNS7_ILi1EEESI_SI_EEESC_SE_Li128ELb0ELb1ELb0ELb0EEENS1_19SingleTileSchedulerILb0ELb0ELb1ELi128EEEEEEEEEvNT_6ParamsE:
[----:B------:R-:W-:Y:S02]  /*0000*/  MOV R1, c[0x0][0x28] ;  /* 0x00000a0000017a02 */ /* 0x000fe40000000f00 */
[----:B------:R-:W1:Y:S02]  /*0010*/  S2R R0, SR_CTAID.Z ;  /* 0x0000000000007919 */ /* 0x000e640000002700 */
[----:B-1----:R-:W-:-:S13]  /*0020*/  ISETP.GE.AND P0, PT, R0, RZ, PT ;  /* 0x000000ff0000720c */ /* 0x002fda0003f06270 */
[----:B------:R-:W-:Y:S05]  /*0030*/  @!P0 EXIT ;  /* 0x000000000000894d */ /* 0x000fea0003800000 */
[----:B------:R-:W1:Y:S01]  /*0040*/  S2UR UR11, SR_CTAID.X ;  /* 0x00000000000b79c3 */ /* 0x000e620000002500 */
[----:B------:R-:W-:Y:S01]  /*0050*/  ULDC UR7, c[0x0][0x2c4] ;  /* 0x0000b10000077ab9 */ /* 0x000fe20000000800 */
[----:B------:R-:W2:Y:S01]  /*0060*/  S2R R92, SR_TID.X ;  /* 0x00000000005c7919 */ /* 0x000ea20000002100 */
[----:B------:R-:W-:Y:S02]  /*0070*/  UISETP.NE.AND UP2, UPT, UR7, 0x1, UPT ;  /* 0x000000010700788c */ /* 0x000fe4000bf45270 */
[----:B------:R-:W-:Y:S02]  /*0080*/  ULDC.64 UR4, c[0x0][0x2c8] ;  /* 0x0000b20000047ab9 */ /* 0x000fe40000000a00 */
[----:B------:R-:W-:Y:S02]  /*0090*/  UMOV UR8, 0x1 ;  /* 0x0000000100087882 */ /* 0x000fe40000000000 */
[----:B------:R-:W-:Y:S02]  /*00a0*/  ULDC UR6, c[0x0][0x168] ;  /* 0x00005a0000067ab9 */ /* 0x000fe40000000800 */
[----:B------:R-:W-:-:S02]  /*00b0*/  UIADD3 UR6, UR8, -UR6, URZ ;  /* 0x8000000608067290 */ /* 0x000fc4000fffe03f */
[----:B-1----:R-:W-:-:S04]  /*00c0*/  USHF.L.U32 UR11, UR11, 0x7, URZ ;  /* 0x000000070b0b7899 */ /* 0x002fc8000800063f */
[----:B------:R-:W-:Y:S02]  /*00d0*/  @UP2 UIADD3 UR12, UR11, 0x7f, URZ ;  /* 0x0000007f0b0c2890 */ /* 0x000fe4000fffe03f */
[----:B------:R-:W-:Y:S02]  /*00e0*/  UIADD3 UR9, UR11, 0x7f, URZ ;  /* 0x0000007f0b097890 */ /* 0x000fe4000fffe03f */
[----:B------:R-:W-:-:S04]  /*00f0*/  UIMAD.WIDE.U32 UR12, UR12, UR4, URZ ;  /* 0x000000040c0c72a5 */ /* 0x000fc8000f8e003f */
[----:B------:R-:W-:-:S03]  /*0100*/  @UP2 USHF.R.U32.HI UR9, URZ, UR5, UR13 ;  /* 0x000000053f092299 */ /* 0x000fc6000801160d */
[----:B------:R-:W-:Y:S02]  /*0110*/  ULDC.64 UR4, c[0x0][0x328] ;  /* 0x0000ca0000047ab9 */ /* 0x000fe40000000a00 */
[----:B------:R-:W-:-:S03]  /*0120*/  UISETP.LE.AND UP1, UPT, UR8, UR5, UPT ;  /* 0x000000050800728c */ /* 0x000fc6000bf23270 */
[----:B------:R-:W-:Y:S02]  /*0130*/  ULDC UR5, c[0x0][0x1d0] ;  /* 0x0000740000057ab9 */ /* 0x000fe40000000800 */
[----:B------:R-:W-:Y:S01]  /*0140*/  UIADD3 UR5, UR9, UR5, UR6 ;  /* 0x0000000509057290 */ /* 0x000fe2000fffe006 */
[----:B------:R-:W-:-:S03]  /*0150*/  PLOP3.LUT P0, PT, PT, PT, UP1, 0x40, 0x0 ;  /* 0x000000000000781c */ /* 0x000fc60003f0e818 */
[----:B------:R-:W-:-:S06]  /*0160*/  UIADD3 UR4, UR5, UR4, URZ ;  /* 0x0000000405047290 */ /* 0x000fcc000fffe03f */
[----:B------:R-:W-:-:S04]  /*0170*/  MOV R3, UR4 ;  /* 0x0000000400037c02 */ /* 0x000fc80008000f00 */
[----:B------:R-:W-:Y:S05]  /*0180*/  @P0 BRA `(.L_x_152) ;  /* 0x0000013000000947 */ /* 0x000fea0003800000 */
[----:B--2---:R-:W-:Y:S01]  /*0190*/  ISETP.LT.AND P0, PT, RZ, UR5, PT ;  /* 0x00000005ff007c0c */ /* 0x004fe2000bf01270 */
[----:B------:R-:W-:-:S12]  /*01a0*/  UIADD3 UR6, UR5, -0x1, URZ ;  /* 0xffffffff05067890 */ /* 0x000fd8000fffe03f */
[----:B------:R-:W-:Y:S05]  /*01b0*/  @P0 BRA `(.L_x_153) ;  /* 0x0000008000000947 */ /* 0x000fea0003800000 */
[----:B------:R-:W-:Y:S02]  /*01c0*/  ULDC UR4, c[0x0][0x32c] ;  /* 0x0000cb0000047ab9 */ /* 0x000fe40000000800 */
[----:B------:R-:W-:Y:S02]  /*01d0*/  UISETP.NE.AND UP0, UPT, UR8, UR4, UPT ;  /* 0x000000040800728c */ /* 0x000fe4000bf05270 */
[----:B------:R-:W-:-:S03]  /*01e0*/  UIADD3 UR6, -UR5, URZ, URZ ;  /* 0x0000003f05067290 */ /* 0x000fc6000fffe13f */
[----:B------:R-:W-:Y:S02]  /*01f0*/  ULDC.64 UR4, c[0x0][0x330] ;  /* 0x0000cc0000047ab9 */ /* 0x000fe40000000a00 */
[----:B------:R-:W-:-:S04]  /*0200*/  UIMAD.WIDE.U32 UR8, UR6, UR4, URZ ;  /* 0x00000004060872a5 */ /* 0x000fc8000f8e003f */
[----:B------:R-:W-:-:S04]  /*0210*/  @UP0 USHF.R.U32.HI UR6, URZ, UR5, UR9 ;  /* 0x000000053f060299 */ /* 0x000fc80008011609 */
[----:B------:R-:W-:Y:S01]  /*0220*/  ULOP3.LUT UR6, URZ, UR6, URZ, 0x33, !UPT ;  /* 0x000000063f067292 */ /* 0x000fe2000f8e333f */
[----:B------:R-:W-:Y:S05]  /*0230*/  BRA `(.L_x_154) ;  /* 0x0000005000007947 */ /* 0x000fea0003800000 */
.L_x_153:
[----:B------:R-:W-:Y:S02]  /*0240*/  ULDC UR4, c[0x0][0x32c] ;  /* 0x0000cb0000047ab9 */ /* 0x000fe40000000800 */
[----:B------:R-:W-:-:S03]  /*0250*/  UISETP.NE.AND UP0, UPT, UR8, UR4, UPT ;  /* 0x000000040800728c */ /* 0x000fc6000bf05270 */
[----:B------:R-:W-:Y:S02]  /*0260*/  ULDC.64 UR4, c[0x0][0x330] ;  /* 0x0000cc0000047ab9 */ /* 0x000fe40000000a00 */
[----:B------:R-:W-:-:S06]  /*0270*/  UIMAD.WIDE.U32 UR8, UR6, UR4, URZ ;  /* 0x00000004060872a5 */ /* 0x000fcc000f8e003f */
[----:B------:R-:W-:Y:S02]  /*0280*/  @UP0 USHF.R.U32.HI UR6, URZ, UR5, UR9 ;  /* 0x000000053f060299 */ /* 0x000fe40008011609 */
.L_x_154:
[----:B------:R-:W-:Y:S02]  /*0290*/  ULDC UR4, c[0x0][0x32c] ;  /* 0x0000cb0000047ab9 */ /* 0x000fe40000000800 */
[----:B------:R-:W-:-:S06]  /*02a0*/  UIMAD UR4, UR6, UR4, UR4 ;  /* 0x00000004060472a4 */ /* 0x000fcc000f8e0204 */
[----:B------:R-:W-:-:S03]  /*02b0*/  IMNMX R3, R3, UR4, PT ;  /* 0x0000000403037c17 */ /* 0x000fc6000b800200 */
.L_x_152:
[----:B--2---:R-:W-:Y:S01]  /*02c0*/  UMOV UR6, 0x2f ;  /* 0x0000002f00067882 */ /* 0x004fe20000000000 */
[----:B------:R-:W-:Y:S01]  /*02d0*/  IADD3 R3, R3, 0x2f, RZ ;  /* 0x0000002f03037810 */ /* 0x000fe20007ffe0ff */
[----:B------:R-:W-:Y:S01]  /*02e0*/  ULDC UR10, c[0x0][0x1d0] ;  /* 0x00007400000a7ab9 */ /* 0x000fe20000000800 */
[----:B------:R-:W-:Y:S01]  /*02f0*/  PLOP3.LUT P0, PT, PT, PT, UP1, 0x40, 0x0 ;  /* 0x000000000000781c */ /* 0x000fe20003f0e818 */
[----:B------:R-:W-:Y:S02]  /*0300*/  UIADD3 UR6, UR6, UR10, URZ ;  /* 0x0000000a06067290 */ /* 0x000fe4000fffe03f */
[----:B------:R-:W-:Y:S01]  /*0310*/  ULDC.64 UR4, c[0x0][0x2c8] ;  /* 0x0000b20000047ab9 */ /* 0x000fe20000000a00 */
[----:B------:R-:W-:Y:S01]  /*0320*/  IMAD.HI R3, R3, 0x2aaaaaab, RZ ;  /* 0x2aaaaaab03037827 */ /* 0x000fe200078e02ff */
[----:B------:R-:W-:Y:S02]  /*0330*/  UIMAD.WIDE UR8, UR6, 0x2aaaaaab, URZ ;  /* 0x2aaaaaab060878a5 */ /* 0x000fe4000f8e023f */
[----:B------:R-:W-:-:S02]  /*0340*/  UIMAD.WIDE.U32 UR12, UR11, UR4, URZ ;  /* 0x000000040b0c72a5 */ /* 0x000fc4000f8e003f */
[----:B------:R-:W-:Y:S01]  /*0350*/  ULDC UR6, c[0x0][0x168] ;  /* 0x00005a0000067ab9 */ /* 0x000fe20000000800 */
[----:B------:R-:W-:Y:S01]  /*0360*/  SHF.R.U32.HI R2, RZ, 0x1f, R3 ;  /* 0x0000001fff027819 */ /* 0x000fe20000011603 */
[----:B------:R-:W-:Y:S02]  /*0370*/  UIADD3 UR10, UR10, -UR6, URZ ;  /* 0x800000060a0a7290 */ /* 0x000fe4000fffe03f */
[----:B------:R-:W-:Y:S01]  /*0380*/  USHF.R.U32.HI UR6, URZ, 0x1f, UR9 ;  /* 0x0000001f3f067899 */ /* 0x000fe20008011609 */
[----:B------:R-:W-:Y:S01]  /*0390*/  LEA.HI.SX32 R2, R3, R2, 0x1d ;  /* 0x0000000203027211 */ /* 0x000fe200078feaff */
[----:B------:R-:W-:Y:S02]  /*03a0*/  UMOV UR4, UR11 ;  /* 0x0000000b00047c82 */ /* 0x000fe40008000000 */
[----:B------:R-:W-:Y:S02]  /*03b0*/  @UP2 USHF.R.U32.HI UR4, URZ, UR5, UR13 ;  /* 0x000000053f042299 */ /* 0x000fe4000801160d */
[----:B------:R-:W-:-:S02]  /*03c0*/  ULEA.HI.SX32 UR9, UR9, UR6, 0x1d ;  /* 0x0000000609097291 */ /* 0x000fc4000f8fea3f */
[----:B------:R-:W-:Y:S02]  /*03d0*/  UIADD3 UR4, UR10, UR4, URZ ;  /* 0x000000040a047290 */ /* 0x000fe4000fffe03f */
[----:B------:R-:W-:Y:S02]  /*03e0*/  ULDC UR5, c[0x0][0x324] ;  /* 0x0000c90000057ab9 */ /* 0x000fe40000000800 */
[----:B------:R-:W-:Y:S01]  /*03f0*/  UIADD3 UR6, UR4, -UR5, URZ ;  /* 0x8000000504067290 */ /* 0x000fe2000fffe03f */
[----:B------:R-:W-:Y:S01]  /*0400*/  IMNMX R153, R2, UR9, PT ;  /* 0x0000000902997c17 */ /* 0x000fe2000b800200 */
[----:B------:R-:W-:Y:S05]  /*0410*/  @P0 BRA `(.L_x_155) ;  /* 0x0000015000000947 */ /* 0x000fea0003800000 */
[----:B------:R-:W-:Y:S02]  /*0420*/  UMOV UR8, UR4 ;  /* 0x0000000400087c82 */ /* 0x000fe40008000000 */
[----:B------:R-:W-:-:S06]  /*0430*/  UISETP.GT.AND UP0, UPT, UR8, -0x1, UPT ;  /* 0xffffffff0800788c */ /* 0x000fcc000bf04270 */
[----:B------:R-:W-:-:S13]  /*0440*/  PLOP3.LUT P0, PT, PT, PT, UP0, 0x80, 0x0 ;  /* 0x000000000000781c */ /* 0x000fda0003f0f008 */
[----:B------:R-:W-:Y:S05]  /*0450*/  @P0 BRA `(.L_x_156) ;  /* 0x0000008000000947 */ /* 0x000fea0003800000 */
[----:B------:R-:W-:Y:S02]  /*0460*/  ULDC UR4, c[0x0][0x32c] ;  /* 0x0000cb0000047ab9 */ /* 0x000fe40000000800 */
[----:B------:R-:W-:Y:S02]  /*0470*/  UISETP.NE.AND UP0, UPT, UR4, 0x1, UPT ;  /* 0x000000010400788c */ /* 0x000fe4000bf05270 */
[----:B------:R-:W-:Y:S02]  /*0480*/  ULOP3.LUT UR8, URZ, UR8, URZ, 0x33, !UPT ;  /* 0x000000083f087292 */ /* 0x000fe4000f8e333f */
[----:B------:R-:W-:Y:S02]  /*0490*/  ULDC.64 UR4, c[0x0][0x330] ;  /* 0x0000cc0000047ab9 */ /* 0x000fe40000000a00 */
[----:B------:R-:W-:-:S05]  /*04a0*/  UIMAD.WIDE.U32 UR12, UR8, UR4, URZ ;  /* 0x00000004080c72a5 */ /* 0x000fca000f8e003f */
[----:B------:R-:W-:-:S04]  /*04b0*/  @UP0 USHF.R.U32.HI UR8, URZ, UR5, UR13 ;  /* 0x000000053f080299 */ /* 0x000fc8000801160d */
[----:B------:R-:W-:Y:S01]  /*04c0*/  ULOP3.LUT UR8, URZ, UR8, URZ, 0x33, !UPT ;  /* 0x000000083f087292 */ /* 0x000fe2000f8e333f */
[----:B------:R-:W-:Y:S05]  /*04d0*/  BRA `(.L_x_157) ;  /* 0x0000005000007947 */ /* 0x000fea0003800000 */
.L_x_156:
[----:B------:R-:W-:Y:S02]  /*04e0*/  ULDC UR4, c[0x0][0x32c] ;  /* 0x0000cb0000047ab9 */ /* 0x000fe40000000800 */
[----:B------:R-:W-:-:S03]  /*04f0*/  UISETP.NE.AND UP0, UPT, UR4, 0x1, UPT ;  /* 0x000000010400788c */ /* 0x000fc6000bf05270 */
[----:B------:R-:W-:Y:S02]  /*0500*/  ULDC.64 UR4, c[0x0][0x330] ;  /* 0x0000cc0000047ab9 */ /* 0x000fe40000000a00 */
[----:B------:R-:W-:-:S06]  /*0510*/  UIMAD.WIDE.U32 UR12, UR8, UR4, URZ ;  /* 0x00000004080c72a5 */ /* 0x000fcc000f8e003f */
[----:B------:R-:W-:Y:S02]  /*0520*/  @UP0 USHF.R.U32.HI UR8, URZ, UR5, UR13 ;  /* 0x000000053f080299 */ /* 0x000fe4000801160d */
.L_x_157:
[----:B------:R-:W-:Y:S02]  /*0530*/  ULDC UR4, c[0x0][0x32c] ;  /* 0x0000cb0000047ab9 */ /* 0x000fe40000000800 */
[----:B------:R-:W-:-:S04]  /*0540*/  UIMAD UR4, UR8, UR4, URZ ;  /* 0x00000004080472a4 */ /* 0x000fc8000f8e023f */
[----:B------:R-:W-:-:S04]  /*0550*/  UISETP.LT.AND UP0, UPT, UR6, UR4, UPT ;  /* 0x000000040600728c */ /* 0x000fc8000bf01270 */
[----:B------:R-:W-:-:S04]  /*0560*/  USEL UR6, UR6, UR4, !UP0 ;  /* 0x0000000406067287 */ /* 0x000fc8000c000000 */
.L_x_155:
[----:B------:R-:W-:Y:S01]  /*0570*/  UIMAD.WIDE UR4, UR6, 0x2aaaaaab, URZ ;  /* 0x2aaaaaab060478a5 */ /* 0x000fe2000f8e023f */
[----:B------:R-:W-:Y:S01]  /*0580*/  PLOP3.LUT P4, PT, PT, PT, PT, 0x80, 0x0 ;  /* 0x000000000000781c */ /* 0x000fe20003f8f070 */
[----:B------:R-:W-:Y:S01]  /*0590*/  ULDC.64 UR8, c[0x0][0x118] ;  /* 0x0000460000087ab9 */ /* 0x000fe20000000a00 */
[----:B------:R-:W-:Y:S01]  /*05a0*/  CS2R R10, SRZ ;  /* 0x00000000000a7805 */ /* 0x000fe2000001ff00 */
[----:B------:R-:W-:Y:S01]  /*05b0*/  USHF.R.U32.HI UR4, URZ, 0x1f, UR5 ;  /* 0x0000001f3f047899 */ /* 0x000fe20008011605 */
[----:B------:R-:W-:Y:S01]  /*05c0*/  IMAD.MOV.U32 R94, RZ, RZ, RZ ;  /* 0x000000ffff5e7224 */ /* 0x000fe200078e00ff */
[----:B------:R-:W-:Y:S01]  /*05d0*/  CS2R R8, SRZ ;  /* 0x0000000000087805 */ /* 0x000fe2000001ff00 */
[----:B------:R-:W-:Y:S01]  /*05e0*/  IMAD.MOV.U32 R93, RZ, RZ, RZ ;  /* 0x000000ffff5d7224 */ /* 0x000fe200078e00ff */
[----:B------:R-:W-:Y:S01]  /*05f0*/  ULEA.HI.SX32 UR4, UR5, UR4, 0x1d ;  /* 0x0000000405047291 */ /* 0x000fe2000f8fea3f */
[----:B------:R-:W-:Y:S01]  /*0600*/  CS2R R98, SRZ ;  /* 0x0000000000627805 */ /* 0x000fe2000001ff00 */
[----:B------:R-:W-:Y:S01]  /*0610*/  MOV R96, RZ ;  /* 0x000000ff00607202 */ /* 0x000fe20000000f00 */
[----:B------:R-:W-:Y:S01]  /*0620*/  CS2R R90, SRZ ;  /* 0x00000000005a7805 */ /* 0x000fe2000001ff00 */
[----:B------:R-:W-:Y:S01]  /*0630*/  UISETP.LT.AND UP0, UPT, URZ, UR4, UPT ;  /* 0x000000043f00728c */ /* 0x000fe2000bf01270 */
[----:B------:R-:W-:Y:S01]  /*0640*/  CS2R R88, SRZ ;  /* 0x0000000000587805 */ /* 0x000fe2000001ff00 */
[----:B------:R-:W-:Y:S01]  /*0650*/  CS2R R86, SRZ ;  /* 0x0000000000567805 */ /* 0x000fe2000001ff00 */
[----:B------:R-:W-:Y:S01]  /*0660*/  CS2R R84, SRZ ;  /* 0x0000000000547805 */ /* 0x000fe2000001ff00 */
[----:B------:R-:W-:Y:S01]  /*0670*/  USEL UR6, URZ, UR4, !UP0 ;  /* 0x000000043f067287 */ /* 0x000fe2000c000000 */
[----:B------:R-:W-:Y:S01]  /*0680*/  CS2R R78, SRZ ;  /* 0x00000000004e7805 */ /* 0x000fe2000001ff00 */
[----:B------:R-:W-:Y:S01]  /*0690*/  CS2R R76, SRZ ;  /* 0x00000000004c7805 */ /* 0x000fe2000001ff00 */
[----:B------:R-:W-:Y:S01]  /*06a0*/  CS2R R82, SRZ ;  /* 0x0000000000527805 */ /* 0x000fe2000001ff00 */
[----:B------:R-:W-:Y:S01]  /*06b0*/  CS2R R80, SRZ ;  /* 0x0000000000507805 */ /* 0x000fe2000001ff00 */
[----:B------:R-:W-:Y:S01]  /*06c0*/  CS2R R74, SRZ ;  /* 0x00000000004a7805 */ /* 0x000fe2000001ff00 */
[----:B------:R-:W-:Y:S01]  /*06d0*/  ISETP.GT.AND P0, PT, R153, UR6, PT ;  /* 0x0000000699007c0c */ /* 0x000fe2000bf04270 */
        /* <DEDUP_REMOVED lines=35> */
[----:B------:R-:W-:Y:S01]  /*0910*/  IMAD.MOV.U32 R14, RZ, RZ, RZ ;  /* 0x000000ffff0e7224 */ /* 0x000fe200078e00ff */
[----:B------:R-:W-:Y:S01]  /*0920*/  CS2R R12, SRZ ;  /* 0x00000000000c7805 */ /* 0x000fe2000001ff00 */
[----:B------:R-:W-:Y:S05]  /*0930*/  @!P0 BRA `(.L_x_158) ;  /* 0x0001139000008947 */ /* 0x000fea0003800000 */
[----:B------:R-:W-:-:S04]  /*0940*/  ISETP.NE.U32.AND P3, PT, RZ, c[0x0][0x340], PT ;  /* 0x0000d000ff007a0c */ /* 0x000fc80003f65070 */
[----:B------:R-:W-:-:S13]  /*0950*/  ISETP.NE.AND.EX P3, PT, RZ, c[0x0][0x344], PT, P3 ;  /* 0x0000d100ff007a0c */ /* 0x000fda0003f65330 */
[----:B------:R-:W-:-:S04]  /*0960*/  @P3 IMAD.MOV.U32 R3, RZ, RZ, 0x4 ;  /* 0x00000004ff033424 */ /* 0x000fc800078e00ff */
[----:B------:R-:W-:-:S06]  /*0970*/  @P3 IMAD.WIDE R234, R0, R3, c[0x0][0x340] ;  /* 0x0000d00000ea3625 */ /* 0x000fcc00078e0203 */
[----:B------:R-:W2:Y:S01]  /*0980*/  @P3 LDG.E R234, [R234.64] ;  /* 0x00000008eaea3981 */ /* 0x000ea2000c1e1900 */
[----:B------:R-:W-:Y:S01]  /*0990*/  SHF.R.S32.HI R15, RZ, 0x1f, R92 ;  /* 0x0000001fff0f7819 */ /* 0x000fe2000001145c */
[----:B------:R-:W-:Y:S01]  /*09a0*/  ULDC UR4, c[0x0][0x168] ;  /* 0x00005a0000047ab9 */ /* 0x000fe20000000800 */
[----:B------:R-:W-:Y:S01]  /*09b0*/  PLOP3.LUT P1, PT, PT, PT, UP2, 0x80, 0x0 ;  /* 0x000000000000781c */ /* 0x000fe20003f2f028 */
[----:B------:R-:W1:Y:S01]  /*09c0*/  S2R R32, SR_CTAID.Y ;  /* 0x0000000000207919 */ /* 0x000e620000002600 */
[-C--:B------:R-:W-:Y:S01]  /*09d0*/  LEA.HI R17, R15, R92.reuse, RZ, 0x2 ;  /* 0x0000005c0f117211 */ /* 0x080fe200078f10ff */
[----:B------:R-:W-:Y:S01]  /*09e0*/  UIMAD UR4, UR7, UR4, URZ ;  /* 0x00000004070472a4 */ /* 0x000fe2000f8e023f */
[----:B------:R-:W-:Y:S01]  /*09f0*/  PLOP3.LUT P0, PT, PT, PT, UP2, 0x80, 0x0 ;  /* 0x000000000000781c */ /* 0x000fe20003f0f028 */
[----:B------:R-:W-:Y:S01]  /*0a00*/  IMAD.MOV.U32 R98, RZ, RZ, 0x30 ;  /* 0x00000030ff627424 */ /* 0x000fe200078e00ff */
[----:B------:R-:W-:Y:S01]  /*0a10*/  LOP3.LUT R97, R17, 0xfffffffc, RZ, 0xc0, !PT ;  /* 0xfffffffc11617812 */ /* 0x000fe200078ec0ff */
[----:B------:R-:W-:Y:S01]  /*0a20*/  IMAD.MOV.U32 R224, RZ, RZ, 0x5 ;  /* 0x00000005ffe07424 */ /* 0x000fe200078e00ff */
[----:B------:R-:W-:Y:S01]  /*0a30*/  SHF.R.S32.HI R238, RZ, 0x2, R17 ;  /* 0x00000002ffee7819 */ /* 0x000fe20000011411 */
[----:B------:R-:W-:Y:S01]  /*0a40*/  IMAD R93, R153, -0x30, R98 ;  /* 0xffffffd0995d7824 */ /* 0x000fe200078e0262 */
[----:B------:R-:W-:Y:S01]  /*0a50*/  SHF.R.S32.HI R11, RZ, 0x1f, R0 ;  /* 0x0000001fff0b7819 */ /* 0x000fe20000011400 */
[----:B------:R-:W-:Y:S01]  /*0a60*/  IMAD.IADD R97, R92, 0x1, -R97 ;  /* 0x000000015c617824 */ /* 0x000fe200078e0a61 */
[----:B------:R-:W-:Y:S01]  /*0a70*/  LEA.HI R7, R15, R92, RZ, 0x3 ;  /* 0x0000005c0f077211 */ /* 0x000fe200078f18ff */
[----:B------:R-:W-:Y:S01]  /*0a80*/  IMAD.MOV.U32 R225, RZ, RZ, c[0x0][0x208] ;  /* 0x00008200ffe17624 */ /* 0x000fe200078e00ff */
[----:B------:R-:W-:Y:S01]  /*0a90*/  LEA.HI R17, R17, R238, RZ, 0x1 ;  /* 0x000000ee11117211 */ /* 0x000fe200078f08ff */
[----:B------:R-:W-:Y:S01]  /*0aa0*/  IMAD R2, R97, 0x20, R238 ;  /* 0x0000002061027824 */ /* 0x000fe200078e02ee */
[----:B------:R-:W-:Y:S01]  /*0ab0*/  LEA.HI R95, R15, R92, RZ, 0x5 ;  /* 0x0000005c0f5f7211 */ /* 0x000fe200078f28ff */
[----:B------:R-:W-:Y:S01]  /*0ac0*/  IMAD.SHL.U32 R30, R97, 0x8, RZ ;  /* 0x00000008611e7824 */ /* 0x000fe200078e00ff */
[----:B------:R-:W-:-:S02]  /*0ad0*/  LOP3.LUT R17, R17, 0x7fffffe, RZ, 0xc0, !PT ;  /* 0x07fffffe11117812 */ /* 0x000fc400078ec0ff */
[----:B------:R-:W-:Y:S02]  /*0ae0*/  IADD3 R2, R2, UR11, RZ ;  /* 0x0000000b02027c10 */ /* 0x000fe4000fffe0ff */
[C---:B------:R-:W-:Y:S01]  /*0af0*/  IADD3 R16, R238.reuse, UR11, RZ ;  /* 0x0000000bee107c10 */ /* 0x040fe2000fffe0ff */
[----:B------:R-:W-:Y:S01]  /*0b00*/  IMAD.IADD R17, R238, 0x1, -R17 ;  /* 0x00000001ee117824 */ /* 0x000fe200078e0a11 */
[----:B------:R-:W-:Y:S01]  /*0b10*/  SHF.R.S32.HI R94, RZ, 0x5, R95 ;  /* 0x00000005ff5e7819 */ /* 0x000fe2000001145f */
[----:B-1----:R-:W-:Y:S01]  /*0b20*/  IMAD.WIDE.U32 R12, R32, c[0x0][0x1b8], RZ ;  /* 0x00006e00200c7a25 */ /* 0x002fe200078e00ff */
[----:B------:R-:W-:Y:S02]  /*0b30*/  SHF.R.S32.HI R9, RZ, 0x1f, R32 ;  /* 0x0000001fff097819 */ /* 0x000fe40000011420 */
[----:B------:R-:W-:Y:S01]  /*0b40*/  SHF.R.S32.HI R31, RZ, 0x1f, R30 ;  /* 0x0000001fff1f7819 */ /* 0x000fe2000001141e */
[----:B------:R-:W-:Y:S01]  /*0b50*/  @P1 IMAD.HI.U32 R4, R2, c[0x0][0x2c8], RZ ;  /* 0x0000b20002041a27 */ /* 0x000fe200078e00ff */
[----:B------:R-:W-:-:S02]  /*0b60*/  ISETP.GE.AND P5, PT, R30, c[0x0][0x198], PT ;  /* 0x000066001e007a0c */ /* 0x000fc40003fa6270 */
[----:B------:R-:W-:Y:S01]  /*0b70*/  IADD3 R101, R153, -0x1, RZ ;  /* 0xffffffff99657810 */ /* 0x000fe20007ffe0ff */
[----:B------:R-:W-:Y:S01]  /*0b80*/  IMAD R3, R9, c[0x0][0x1b8], RZ ;  /* 0x00006e0009037a24 */ /* 0x000fe200078e02ff */
[----:B------:R-:W-:Y:S01]  /*0b90*/  IADD3 R72, R93, c[0x0][0x1d0], -R238 ;  /* 0x000074005d487a10 */ /* 0x000fe20007ffe8ee */
[----:B------:R-:W-:Y:S01]  /*0ba0*/  IMAD.MOV.U32 R6, RZ, RZ, R2 ;  /* 0x000000ffff067224 */ /* 0x000fe200078e0002 */
[----:B------:R-:W-:Y:S01]  /*0bb0*/  @P0 SHF.R.U32.HI R6, RZ, c[0x0][0x2cc], R4 ;  /* 0x0000b300ff060a19 */ /* 0x000fe20000011604 */
[----:B------:R-:W-:Y:S01]  /*0bc0*/  IMAD R3, R32, c[0x0][0x1bc], R3 ;  /* 0x00006f0020037a24 */ /* 0x000fe200078e0203 */
[----:B------:R-:W-:Y:S01]  /*0bd0*/  SHF.R.S32.HI R29, RZ, 0x1f, R101 ;  /* 0x0000001fff1d7819 */ /* 0x000fe20000011465 */
[----:B------:R-:W-:Y:S01]  /*0be0*/  IMAD R218, R94, 0x8, R17 ;  /* 0x000000085eda7824 */ /* 0x000fe200078e0211 */
[----:B------:R-:W-:Y:S01]  /*0bf0*/  SHF.R.S32.HI R5, RZ, 0x1f, R6 ;  /* 0x0000001fff057819 */ /* 0x000fe20000011406 */
[----:B------:R-:W-:Y:S02]  /*0c00*/  IMAD.IADD R13, R13, 0x1, R3 ;  /* 0x000000010d0d7824 */ /* 0x000fe400078e0203 */
[----:B------:R-:W-:-:S02]  /*0c10*/  IMAD R3, R11, c[0x0][0x1c0], RZ ;  /* 0x000070000b037a24 */ /* 0x000fc400078e02ff */
[----:B------:R-:W-:-:S04]  /*0c20*/  IMAD.WIDE.U32 R12, R0, c[0x0][0x1c0], R12 ;  /* 0x00007000000c7a25 */ /* 0x000fc800078e000c */
[----:B------:R-:W-:Y:S02]  /*0c30*/  IMAD R4, R0, c[0x0][0x1c4], R3 ;  /* 0x0000710000047a24 */ /* 0x000fe400078e0203 */
[----:B------:R-:W-:Y:S02]  /*0c40*/  IMAD.MOV R3, RZ, RZ, -R6 ;  /* 0x000000ffff037224 */ /* 0x000fe400078e0a06 */
[----:B------:R-:W-:Y:S02]  /*0c50*/  IMAD.IADD R13, R13, 0x1, R4 ;  /* 0x000000010d0d7824 */ /* 0x000fe400078e0204 */
[----:B------:R-:W-:Y:S02]  /*0c60*/  IMAD R3, R3, c[0x0][0x2c4], R2 ;  /* 0x0000b10003037a24 */ /* 0x000fe400078e0202 */
[----:B------:R-:W-:Y:S02]  /*0c70*/  IMAD R5, R5, c[0x0][0x1b0], RZ ;  /* 0x00006c0005057a24 */ /* 0x000fe400078e02ff */
[----:B------:R-:W-:Y:S01]  /*0c80*/  IMAD.WIDE.U32 R12, R6, c[0x0][0x1b0], R12 ;  /* 0x00006c00060c7a25 */ /* 0x000fe200078e000c */
[----:B------:R-:W-:-:S03]  /*0c90*/  SHF.R.S32.HI R2, RZ, 0x1f, R3 ;  /* 0x0000001fff027819 */ /* 0x000fc60000011403 */
[----:B------:R-:W-:Y:S01]  /*0ca0*/  IMAD R5, R6, c[0x0][0x1b4], R5 ;  /* 0x00006d0006057a24 */ /* 0x000fe200078e0205 */
[----:B------:R-:W-:Y:S01]  /*0cb0*/  SHF.R.S32.HI R6, RZ, 0x3, R7 ;  /* 0x00000003ff067819 */ /* 0x000fe20000011407 */
[----:B------:R-:W-:Y:S01]  /*0cc0*/  IMAD R2, R2, c[0x0][0x1a8], RZ ;  /* 0x00006a0002027a24 */ /* 0x000fe200078e02ff */
[----:B------:R-:W-:Y:S01]  /*0cd0*/  LOP3.LUT R7, R7, 0xfffffff8, RZ, 0xc0, !PT ;  /* 0xfffffff807077812 */ /* 0x000fe200078ec0ff */
[----:B------:R-:W-:Y:S02]  /*0ce0*/  IMAD.IADD R13, R13, 0x1, R5 ;  /* 0x000000010d0d7824 */ /* 0x000fe400078e0205 */
[C---:B------:R-:W-:Y:S02]  /*0cf0*/  IMAD R5, R3.reuse, c[0x0][0x1ac], R2 ;  /* 0x00006b0003057a24 */ /* 0x040fe400078e0202 */
[----:B------:R-:W-:Y:S01]  /*0d00*/  IMAD.WIDE.U32 R2, R3, c[0x0][0x1a8], R12 ;  /* 0x00006a0003027a25 */ /* 0x000fe200078e000c */
[----:B------:R-:W-:-:S03]  /*0d10*/  IADD3 R12, R30, 0x40, RZ ;  /* 0x000000401e0c7810 */ /* 0x000fc60007ffe0ff */
[----:B------:R-:W-:Y:S01]  /*0d20*/  IMAD.IADD R5, R3, 0x1, R5 ;  /* 0x0000000103057824 */ /* 0x000fe200078e0205 */
[----:B------:R-:W-:Y:S01]  /*0d30*/  LEA R8, P0, R2, c[0x0][0x160], 0x1 ;  /* 0x0000580002087a11 */ /* 0x000fe200078008ff */
[----:B------:R-:W-:Y:S01]  /*0d40*/  IMAD.SHL.U32 R13, R6, 0x40, RZ ;  /* 0x00000040060d7824 */ /* 0x000fe200078e00ff */
[----:B------:R-:W-:Y:S01]  /*0d50*/  IADD3 R3, R16, 0x20, RZ ;  /* 0x0000002010037810 */ /* 0x000fe20007ffe0ff */
[----:B------:R-:W-:Y:S01]  /*0d60*/  IMAD.SHL.U32 R6, R6, 0x8, RZ ;  /* 0x0000000806067824 */ /* 0x000fe200078e00ff */
[----:B------:R-:W-:Y:S01]  /*0d70*/  LEA.HI.X R5, R2, c[0x0][0x164], R5, 0x1, P0 ;  /* 0x0000590002057a11 */ /* 0x000fe200000f0c05 */
[----:B------:R-:W1:Y:S01]  /*0d80*/  SHFL.IDX PT, R22, R8, RZ, 0x1c1f ;  /* 0x001c1fff08167589 */ /* 0x000e6200000e0000 */
[----:B------:R-:W-:Y:S01]  /*0d90*/  LOP3.LUT R13, R13, 0xc0, RZ, 0xc0, !PT ;  /* 0x000000c00d0d7812 */ /* 0x000fe200078ec0ff */
[----:B------:R-:W-:Y:S01]  /*0da0*/  IMAD R52, R29, c[0x0][0x208], RZ ;  /* 0x000082001d347a24 */ /* 0x000fe200078e02ff */
[----:B------:R-:W-:Y:S01]  /*0db0*/  ISETP.GE.AND P0, PT, R16, UR4, PT ;  /* 0x0000000410007c0c */ /* 0x000fe2000bf06270 */
[----:B------:R-:W3:Y:S01]  /*0dc0*/  SHFL.IDX PT, R23, R5, RZ, 0x1c1f ;  /* 0x001c1fff05177589 */ /* 0x000ee200000e0000 */
[----:B------:R-:W-:Y:S01]  /*0dd0*/  LOP3.LUT R2, R13, 0x18, R30, 0xf8, !PT ;  /* 0x000000180d027812 */ /* 0x000fe200078ef81e */
[----:B------:R-:W-:Y:S01]  /*0de0*/  IMAD.WIDE.U32 R54, R101, c[0x0][0x208], RZ ;  /* 0x0000820065367a25 */ /* 0x000fe200078e00ff */
[----:B------:R-:W-:Y:S01]  /*0df0*/  SHF.R.U32.HI R13, RZ, 0x3, R13 ;  /* 0x00000003ff0d7819 */ /* 0x000fe2000001160d */
[----:B------:R-:W4:Y:S01]  /*0e00*/  SHFL.IDX PT, R18, R8, 0x1, 0x1c1f ;  /* 0x003c1f0008127f89 */ /* 0x000f2200000e0000 */
[----:B------:R-:W-:Y:S01]  /*0e10*/  ISETP.GE.AND P2, PT, R3, UR4, PT ;  /* 0x0000000403007c0c */ /* 0x000fe2000bf46270 */
[----:B------:R-:W-:Y:S01]  /*0e20*/  IMAD R52, R101, c[0x0][0x20c], R52 ;  /* 0x0000830065347a24 */ /* 0x000fe200078e0234 */
[----:B------:R-:W-:Y:S01]  /*0e30*/  LOP3.LUT R13, R2, R13, RZ, 0x3c, !PT ;  /* 0x0000000d020d7212 */ /* 0x000fe200078e3cff */
[----:B------:R-:W5:Y:S01]  /*0e40*/  SHFL.IDX PT, R19, R5, 0x1, 0x1c1f ;  /* 0x003c1f0005137f89 */ /* 0x000f6200000e0000 */
[C---:B------:R-:W-:Y:S01]  /*0e50*/  IADD3 R2, R16.reuse, 0x40, RZ ;  /* 0x0000004010027810 */ /* 0x040fe20007ffe0ff */
[----:B------:R-:W-:Y:S01]  /*0e60*/  IMAD.IADD R52, R55, 0x1, R52 ;  /* 0x0000000137347824 */ /* 0x000fe200078e0234 */
[----:B------:R-:W-:Y:S01]  /*0e70*/  IADD3 R16, R16, 0x60, RZ ;  /* 0x0000006010107810 */ /* 0x000fe20007ffe0ff */
[----:B------:R-:W-:Y:S01]  /*0e80*/  IMAD.U32 R218, R218, 0x20, R13 ;  /* 0x00000020dada7824 */ /* 0x000fe200078e000d */
[----:B------:R-:W-:Y:S01]  /*0e90*/  IADD3 R13, R30, 0x20, RZ ;  /* 0x000000201e0d7810 */ /* 0x000fe20007ffe0ff */
[----:B------:R-:W-:Y:S01]  /*0ea0*/  SHFL.IDX PT, R14, R8, 0x2, 0x1c1f ;  /* 0x005c1f00080e7f89 */ /* 0x000fe200000e0000 */
[----:B------:R-:W-:Y:S01]  /*0eb0*/  @!P0 SHF.R.S32.HI R3, RZ, 0x1f, R12 ;  /* 0x0000001fff038819 */ /* 0x000fe2000001140c */
[----:B------:R-:W-:Y:S01]  /*0ec0*/  IMAD.SHL.U32 R218, R218, 0x2, RZ ;  /* 0x00000002dada7824 */ /* 0x000fe200078e00ff */
[----:B------:R-:W-:Y:S01]  /*0ed0*/  @!P0 SHF.R.S32.HI R4, RZ, 0x1f, R13 ;  /* 0x0000001fff048819 */ /* 0x000fe2000001140d */
[----:B------:R-:W-:Y:S01]  /*0ee0*/  IMAD R52, R52, 0x30, RZ ;  /* 0x0000003034347824 */ /* 0x000fe200078e02ff */
[----:B------:R-:W-:-:S02]  /*0ef0*/  @!P0 LEA.HI R3, R3, R12, RZ, 0x3 ;  /* 0x0000000c03038211 */ /* 0x000fc400078f18ff */
[----:B-1----:R-:W-:Y:S02]  /*0f00*/  @!P0 LEA R20, P1, R30, R22, 0x1 ;  /* 0x000000161e148211 */ /* 0x002fe400078208ff */
[----:B------:R-:W-:Y:S02]  /*0f10*/  @!P0 LEA.HI R4, R4, R13, RZ, 0x3 ;  /* 0x0000000d04048211 */ /* 0x000fe400078f18ff */
[----:B------:R-:W-:Y:S02]  /*0f20*/  ISETP.GE.AND P4, PT, R13, c[0x0][0x198], PT ;  /* 0x000066000d007a0c */ /* 0x000fe40003f86270 */
[----:B---3--:R-:W-:Y:S02]  /*0f30*/  @!P0 LEA.HI.X R21, R30, R23, R31, 0x1, P1 ;  /* 0x000000171e158211 */ /* 0x008fe400008f0c1f */
[----:B------:R-:W-:Y:S02]  /*0f40*/  @!P0 LOP3.LUT R4, R4, 0xfffffff8, RZ, 0xc0, !PT ;  /* 0xfffffff804048812 */ /* 0x000fe400078ec0ff */
[----:B------:R-:W-:Y:S01]  /*0f50*/  ISETP.GE.AND P1, PT, R12, c[0x0][0x198], PT ;  /* 0x000066000c007a0c */ /* 0x000fe20003f26270 */
[----:B------:R4:W-:Y:S01]  /*0f60*/  @!P0 LDGSTS.E.BYPASS.LTC128B.128 [R218+0x6080], [R20.64], !P5 ;  /* 0x0608000014da8fae */ /* 0x0009e2000e901d48 */
[----:B------:R-:W-:Y:S01]  /*0f70*/  @!P0 LOP3.LUT R3, R3, 0xfffffff8, RZ, 0xc0, !PT ;  /* 0xfffffff803038812 */ /* 0x000fe200078ec0ff */
[----:B------:R-:W-:Y:S01]  /*0f80*/  @!P0 IMAD.WIDE R24, R4, 0x2, R22 ;  /* 0x0000000204188825 */ /* 0x000fe200078e0216 */
[----:B------:R-:W-:-:S02]  /*0f90*/  ISETP.GE.AND P6, PT, R2, UR4, PT ;  /* 0x0000000402007c0c */ /* 0x000fc4000bfc6270 */
[----:B------:R-:W-:Y:S01]  /*0fa0*/  @!P2 SHF.R.S32.HI R4, RZ, 0x1f, R13 ;  /* 0x0000001fff04a819 */ /* 0x000fe2000001140d */
[----:B------:R-:W-:Y:S01]  /*0fb0*/  @!P0 IMAD.WIDE R22, R3, 0x2, R22 ;  /* 0x0000000203168825 */ /* 0x000fe200078e0216 */
[----:B------:R-:W-:Y:S01]  /*0fc0*/  LEA.HI R2, R15, R92, RZ, 0x4 ;  /* 0x0000005c0f027211 */ /* 0x000fe200078f20ff */
[----:B------:R1:W-:Y:S01]  /*0fd0*/  @!P0 LDGSTS.E.BYPASS.LTC128B.128 [R218+0x8080], [R24.64], !P4 ;  /* 0x0808000018da8fae */ /* 0x0003e2000e101d48 */
[----:B------:R-:W-:Y:S02]  /*0fe0*/  @!P2 SHF.R.S32.HI R3, RZ, 0x1f, R12 ;  /* 0x0000001fff03a819 */ /* 0x000fe4000001140c */
[----:B------:R-:W-:Y:S01]  /*0ff0*/  @!P2 LEA.HI R4, R4, R13, RZ, 0x3 ;  /* 0x0000000d0404a211 */ /* 0x000fe200078f18ff */
[----:B------:R-:W3:Y:S01]  /*1000*/  SHFL.IDX PT, R15, R5, 0x2, 0x1c1f ;  /* 0x005c1f00050f7f89 */ /* 0x000ee200000e0000 */
[----:B------:R-:W-:Y:S02]  /*1010*/  SHF.R.S32.HI R17, RZ, 0x4, R2 ;  /* 0x00000004ff117819 */ /* 0x000fe40000011402 */
[----:B------:R-:W-:Y:S01]  /*1020*/  @!P2 LEA.HI R3, R3, R12, RZ, 0x3 ;  /* 0x0000000c0303a211 */ /* 0x000fe200078f18ff */
[----:B------:R3:W-:Y:S01]  /*1030*/  @!P0 LDGSTS.E.BYPASS.LTC128B.128 [R218+0xa080], [R22.64], !P1 ;  /* 0x0a08000016da8fae */ /* 0x0007e2000c901d48 */
[----:B------:R-:W-:-:S02]  /*1040*/  @!P2 LOP3.LUT R4, R4, 0xfffffff8, RZ, 0xc0, !PT ;  /* 0xfffffff80404a812 */ /* 0x000fc400078ec0ff */
[----:B------:R-:W-:Y:S02]  /*1050*/  LEA.HI R10, R2, R17, RZ, 0x1 ;  /* 0x00000011020a7211 */ /* 0x000fe400078f08ff */
[----:B------:R-:W-:Y:S02]  /*1060*/  @!P2 LOP3.LUT R3, R3, 0xfffffff8, RZ, 0xc0, !PT ;  /* 0xfffffff80303a812 */ /* 0x000fe400078ec0ff */
[----:B------:R-:W-:Y:S02]  /*1070*/  LOP3.LUT R10, R10, 0xfffffffe, RZ, 0xc0, !PT ;  /* 0xfffffffe0a0a7812 */ /* 0x000fe400078ec0ff */
[----:B----4-:R-:W-:-:S04]  /*1080*/  @!P2 LEA R20, P0, R30, R18, 0x1 ;  /* 0x000000121e14a211 */ /* 0x010fc800078008ff */
[----:B-----5:R-:W-:Y:S02]  /*1090*/  @!P2 LEA.HI.X R21, R30, R19, R31, 0x1, P0 ;  /* 0x000000131e15a211 */ /* 0x020fe400000f0c1f */
[----:B------:R-:W-:Y:S01]  /*10a0*/  ISETP.GE.AND P0, PT, R16, UR4, PT ;  /* 0x0000000410007c0c */ /* 0x000fe2000bf06270 */
[--C-:B-1----:R-:W-:Y:S02]  /*10b0*/  @!P2 IMAD.WIDE R24, R4, 0x2, R18.reuse ;  /* 0x000000020418a825 */ /* 0x102fe400078e0212 */
[----:B------:R1:W-:Y:S02]  /*10c0*/  @!P2 LDGSTS.E.BYPASS.LTC128B.128 [R218+0x6880], [R20.64], !P5 ;  /* 0x0688000014daafae */ /* 0x0003e4000e901d48 */
[----:B------:R-:W-:Y:S01]  /*10d0*/  @!P2 IMAD.WIDE R18, R3, 0x2, R18 ;  /* 0x000000020312a825 */ /* 0x000fe200078e0212 */
[----:B------:R-:W-:Y:S01]  /*10e0*/  @!P6 SHF.R.S32.HI R3, RZ, 0x1f, R12 ;  /* 0x0000001fff03e819 */ /* 0x000fe2000001140c */
[----:B------:R4:W-:Y:S02]  /*10f0*/  @!P2 LDGSTS.E.BYPASS.LTC128B.128 [R218+0x8880], [R24.64], !P4 ;  /* 0x0888000018daafae */ /* 0x0009e4000e101d48 */
[----:B------:R-:W-:Y:S01]  /*1100*/  IMAD.IADD R4, R17, 0x1, -R10 ;  /* 0x0000000111047824 */ /* 0x000fe200078e0a0a */
[----:B------:R-:W-:Y:S01]  /*1110*/  @!P6 SHF.R.S32.HI R10, RZ, 0x1f, R13 ;  /* 0x0000001fff0ae819 */ /* 0x000fe2000001140d */
[----:B---3--:R-:W3:Y:S01]  /*1120*/  SHFL.IDX PT, R22, R8, 0x3, 0x1c1f ;  /* 0x007c1f0008167f89 */ /* 0x008ee200000e0000 */
[----:B------:R-:W-:Y:S01]  /*1130*/  @!P6 LEA.HI R3, R3, R12, RZ, 0x3 ;  /* 0x0000000c0303e211 */ /* 0x000fe200078f18ff */
[----:B------:R-:W-:Y:S01]  /*1140*/  IMAD.SHL.U32 R96, R4, 0x8, RZ ;  /* 0x0000000804607824 */ /* 0x000fe200078e00ff */
[----:B------:R-:W-:Y:S01]  /*1150*/  @!P6 LEA.HI R10, R10, R13, RZ, 0x3 ;  /* 0x0000000d0a0ae211 */ /* 0x000fe200078f18ff */
[----:B------:R5:W5:Y:S01]  /*1160*/  SHFL.IDX PT, R23, R5, 0x3, 0x1c1f ;  /* 0x007c1f0005177f89 */ /* 0x000b6200000e0000 */
[----:B------:R-:W-:-:S02]  /*1170*/  @!P6 LOP3.LUT R3, R3, 0xfffffff8, RZ, 0xc0, !PT ;  /* 0xfffffff80303e812 */ /* 0x000fc400078ec0ff */
[----:B------:R-:W-:Y:S01]  /*1180*/  @!P6 LOP3.LUT R17, R10, 0xfffffff8, RZ, 0xc0, !PT ;  /* 0xfffffff80a11e812 */ /* 0x000fe200078ec0ff */
[----:B------:R2:W-:Y:S02]  /*1190*/  @!P2 LDGSTS.E.BYPASS.LTC128B.128 [R218+0xa880], [R18.64], !P1 ;  /* 0x0a88000012daafae */ /* 0x0005e4000c901d48 */
[----:B------:R-:W-:Y:S01]  /*11a0*/  @!P6 IMAD.WIDE R26, R3, 0x2, R14 ;  /* 0x00000002031ae825 */ /* 0x000fe200078e020e */
[----:B------:R-:W-:Y:S02]  /*11b0*/  IADD3 R3, R93, c[0x0][0x1d0], RZ ;  /* 0x000074005d037a10 */ /* 0x000fe40007ffe0ff */
[----:B-1----:R-:W-:-:S04]  /*11c0*/  @!P6 LEA R20, P2, R30, R14, 0x1 ;  /* 0x0000000e1e14e211 */ /* 0x002fc800078408ff */
[C---:B------:R-:W-:Y:S01]  /*11d0*/  @!P6 LEA.HI.X R21, R30.reuse, R15, R31, 0x1, P2 ;  /* 0x0000000f1e15e211 */ /* 0x040fe200010f0c1f */
[----:B----4-:R-:W-:Y:S01]  /*11e0*/  @!P6 IMAD.WIDE R24, R17, 0x2, R14 ;  /* 0x000000021118e825 */ /* 0x010fe200078e020e */
[----:B------:R-:W-:Y:S02]  /*11f0*/  IMNMX R17, R3, 0x30, PT ;  /* 0x0000003003117817 */ /* 0x000fe40003800200 */
[----:B---3--:R-:W-:Y:S01]  /*1200*/  @!P0 LEA R14, P2, R30, R22, 0x1 ;  /* 0x000000161e0e8211 */ /* 0x008fe200078408ff */
[----:B------:R1:W-:Y:S01]  /*1210*/  @!P6 LDGSTS.E.BYPASS.LTC128B.128 [R218+0x7080], [R20.64], !P5 ;  /* 0x0708000014daefae */ /* 0x0003e2000e901d48 */
[--C-:B-----5:R-:W-:Y:S01]  /*1220*/  SHF.R.S32.HI R5, RZ, 0x1f, R238.reuse ;  /* 0x0000001fff057819 */ /* 0x120fe200000114ee */
[----:B------:R-:W-:Y:S02]  /*1230*/  IMAD.IADD R8, R17, 0x1, -R238 ;  /* 0x0000000111087824 */ /* 0x000fe400078e0aee */
[----:B------:R-:W-:Y:S01]  /*1240*/  IMAD.WIDE.U32 R16, R238, c[0x0][0x1e0], R30 ;  /* 0x00007800ee107a25 */ /* 0x000fe200078e001e */
[----:B------:R3:W-:Y:S03]  /*1250*/  @!P6 LDGSTS.E.BYPASS.LTC128B.128 [R218+0x9080], [R24.64], !P4 ;  /* 0x0908000018daefae */ /* 0x0007e6000e101d48 */
[C---:B------:R-:W-:Y:S01]  /*1260*/  IMAD R15, R5.reuse, c[0x0][0x1e0], RZ ;  /* 0x00007800050f7a24 */ /* 0x040fe200078e02ff */
[----:B------:R3:W-:Y:S01]  /*1270*/  @!P6 LDGSTS.E.BYPASS.LTC128B.128 [R218+0xb080], [R26.64], !P1 ;  /* 0x0b0800001adaefae */ /* 0x0007e2000c901d48 */
[----:B------:R-:W-:Y:S01]  /*1280*/  ISETP.GE.AND P6, PT, R30, c[0x0][0x1d4], PT ;  /* 0x000075001e007a0c */ /* 0x000fe20003fc6270 */
[----:B------:R-:W-:-:S02]  /*1290*/  IMAD R5, R5, c[0x0][0x208], RZ ;  /* 0x0000820005057a24 */ /* 0x000fc400078e02ff */
[----:B------:R-:W-:Y:S01]  /*12a0*/  IMAD R10, R238, c[0x0][0x1e4], R15 ;  /* 0x00007900ee0a7a24 */ /* 0x000fe200078e020f */
[--C-:B------:R-:W-:Y:S01]  /*12b0*/  @!P0 LEA.HI.X R15, R30, R23, R31.reuse, 0x1, P2 ;  /* 0x000000171e0f8211 */ /* 0x100fe200010f0c1f */
[----:B------:R-:W-:Y:S01]  /*12c0*/  IMAD.WIDE.U32 R30, R238, c[0x0][0x208], R30 ;  /* 0x00008200ee1e7a25 */ /* 0x000fe200078e001e */
[----:B------:R-:W-:Y:S02]  /*12d0*/  ISETP.GE.AND P2, PT, R8, 0x21, PT ;  /* 0x000000210800780c */ /* 0x000fe40003f46270 */
[----:B------:R-:W-:Y:S01]  /*12e0*/  SEL R73, RZ, 0x1, P6 ;  /* 0x00000001ff497807 */ /* 0x000fe20003000000 */
[----:B------:R4:W-:Y:S01]  /*12f0*/  @!P0 LDGSTS.E.BYPASS.LTC128B.128 [R218+0x7880], [R14.64], !P5 ;  /* 0x078800000eda8fae */ /* 0x0009e2000e901d48 */
[----:B------:R-:W-:Y:S01]  /*1300*/  ISETP.GE.AND P5, PT, R13, c[0x0][0x1d4], PT ;  /* 0x000075000d007a0c */ /* 0x000fe20003fa6270 */
[----:B-1----:R-:W-:Y:S01]  /*1310*/  IMAD.IADD R21, R17, 0x1, R10 ;  /* 0x0000000111157824 */ /* 0x002fe200078e020a */
[----:B------:R-:W-:Y:S01]  /*1320*/  @!P0 SHF.R.S32.HI R17, RZ, 0x1f, R12 ;  /* 0x0000001fff118819 */ /* 0x000fe2000001140c */
[----:B------:R-:W-:-:S03]  /*1330*/  IMAD.MOV.U32 R20, RZ, RZ, R16 ;  /* 0x000000ffff147224 */ /* 0x000fc600078e0010 */
[----:B------:R-:W-:Y:S01]  /*1340*/  @!P0 LEA.HI R17, R17, R12, RZ, 0x3 ;  /* 0x0000000c11118211 */ /* 0x000fe200078f18ff */
[----:B------:R-:W-:-:S03]  /*1350*/  IMAD.WIDE.U32 R220, R32, c[0x0][0x1e8], R20 ;  /* 0x00007a0020dc7a25 */ /* 0x000fc600078e0014 */
[----:B------:R-:W-:Y:S02]  /*1360*/  @!P0 LOP3.LUT R17, R17, 0xfffffff8, RZ, 0xc0, !PT ;  /* 0xfffffff811118812 */ /* 0x000fe400078ec0ff */
[----:B----4-:R-:W-:-:S05]  /*1370*/  LOP3.LUT R15, R2, 0xfffffff0, RZ, 0xc0, !PT ;  /* 0xfffffff0020f7812 */ /* 0x010fca00078ec0ff */
[----:B------:R-:W-:-:S05]  /*1380*/  IMAD.IADD R15, R92, 0x1, -R15 ;  /* 0x000000015c0f7824 */ /* 0x000fca00078e0a0f */
[----:B------:R-:W-:Y:S02]  /*1390*/  LEA.HI R100, R15, R15, RZ, 0x1 ;  /* 0x0000000f0f647211 */ /* 0x000fe400078f08ff */
[----:B--2---:R-:W-:Y:S01]  /*13a0*/  @P3 SHF.R.S32.HI R235, RZ, 0x1f, R234 ;  /* 0x0000001fffeb3819 */ /* 0x004fe200000114ea */
[----:B------:R-:W-:Y:S01]  /*13b0*/  @!P3 IMAD.MOV.U32 R234, RZ, RZ, R0 ;  /* 0x000000ffffeab224 */ /* 0x000fe200078e0000 */
[----:B------:R-:W-:Y:S01]  /*13c0*/  @!P0 SHF.R.S32.HI R0, RZ, 0x1f, R13 ;  /* 0x0000001fff008819 */ /* 0x000fe2000001140d */
[----:B------:R-:W-:Y:S01]  /*13d0*/  @!P3 IMAD.MOV.U32 R235, RZ, RZ, R11 ;  /* 0x000000ffffebb224 */ /* 0x000fe200078e000b */
[----:B------:R-:W-:Y:S01]  /*13e0*/  ISETP.GE.AND P3, PT, R8, 0x1, PT ;  /* 0x000000010800780c */ /* 0x000fe20003f66270 */
[----:B------:R-:W-:Y:S01]  /*13f0*/  IMAD R11, R9, c[0x0][0x1e8], RZ ;  /* 0x00007a00090b7a24 */ /* 0x000fe200078e02ff */
[----:B------:R-:W-:Y:S01]  /*1400*/  @!P0 LEA.HI R0, R0, R13, RZ, 0x3 ;  /* 0x0000000d00008211 */ /* 0x000fe200078f18ff */
[----:B------:R-:W-:Y:S01]  /*1410*/  IMAD R229, R235, c[0x0][0x1f0], RZ ;  /* 0x00007c00ebe57a24 */ /* 0x000fe200078e02ff */
[----:B------:R-:W-:Y:S01]  /*1420*/  SHF.R.S32.HI R13, RZ, 0x1, R100 ;  /* 0x00000001ff0d7819 */ /* 0x000fe20000011464 */
[----:B------:R-:W-:Y:S01]  /*1430*/  IMAD R11, R32, c[0x0][0x1ec], R11 ;  /* 0x00007b00200b7a24 */ /* 0x000fe200078e020b */
[----:B------:R-:W-:Y:S01]  /*1440*/  @!P0 LOP3.LUT R19, R0, 0xfffffff8, RZ, 0xc0, !PT ;  /* 0xfffffff800138812 */ /* 0x000fe200078ec0ff */
[----:B------:R-:W-:Y:S01]  /*1450*/  IMAD R229, R234, c[0x0][0x1f4], R229 ;  /* 0x00007d00eae57a24 */ /* 0x000fe200078e02e5 */
[----:B------:R-:W-:Y:S01]  /*1460*/  SHF.R.S32.HI R8, RZ, 0x1f, R15 ;  /* 0x0000001fff087819 */ /* 0x000fe2000001140f */
[----:B------:R-:W-:-:S02]  /*1470*/  IMAD.IADD R221, R221, 0x1, R11 ;  /* 0x00000001dddd7824 */ /* 0x000fc400078e020b */
[----:B------:R-:W-:Y:S01]  /*1480*/  @!P0 IMAD.WIDE R18, R19, 0x2, R22 ;  /* 0x0000000213128825 */ /* 0x000fe200078e0216 */
[----:B------:R-:W-:-:S03]  /*1490*/  LEA.HI R8, R8, R15, RZ, 0x3 ;  /* 0x0000000f08087211 */ /* 0x000fc600078f18ff */
[----:B------:R-:W-:Y:S01]  /*14a0*/  @!P0 IMAD.WIDE R22, R17, 0x2, R22 ;  /* 0x0000000211168825 */ /* 0x000fe200078e0216 */
[----:B------:R1:W-:Y:S01]  /*14b0*/  @!P0 LDGSTS.E.BYPASS.LTC128B.128 [R218+0x9880], [R18.64], !P4 ;  /* 0x0988000012da8fae */ /* 0x0003e2000e101d48 */
[----:B------:R-:W-:Y:S02]  /*14c0*/  ISETP.GE.AND P4, PT, R12, c[0x0][0x1d4], PT ;  /* 0x000075000c007a0c */ /* 0x000fe40003f86270 */
[C---:B------:R-:W-:Y:S01]  /*14d0*/  IMAD R11, R98.reuse, c[0x0][0x1e4], RZ ;  /* 0x00007900620b7a24 */ /* 0x040fe200078e02ff */
[----:B------:R2:W-:Y:S01]  /*14e0*/  @!P0 LDGSTS.E.BYPASS.LTC128B.128 [R218+0xb880], [R22.64], !P1 ;  /* 0x0b88000016da8fae */ /* 0x0005e2000c901d48 */
[----:B------:R-:W-:Y:S01]  /*14f0*/  IMAD.WIDE.U32 R98, R98, c[0x0][0x1e0], RZ ;  /* 0x0000780062627a25 */ /* 0x000fe200078e00ff */
[----:B------:R-:W-:Y:S02]  /*1500*/  SEL R76, RZ, 0x4, P4 ;  /* 0x00000004ff4c7807 */ /* 0x000fe40002000000 */
[----:B------:R-:W0:Y:S01]  /*1510*/  LDGDEPBAR ;  /* 0x00000000000079af */ /* 0x000e220000000000 */
[----:B------:R-:W-:-:S02]  /*1520*/  IMAD.IADD R2, R99, 0x1, R11 ;  /* 0x0000000163027824 */ /* 0x000fc400078e020b */
[----:B------:R-:W-:-:S04]  /*1530*/  IMAD.WIDE.U32 R220, R234, c[0x0][0x1f0], R220 ;  /* 0x00007c00eadc7a25 */ /* 0x000fc800078e00dc */
[----:B------:R-:W-:Y:S02]  /*1540*/  IMAD R17, R2, R101, RZ ;  /* 0x0000006502117224 */ /* 0x000fe400078e02ff */
[----:B------:R-:W-:Y:S02]  /*1550*/  IMAD.IADD R229, R221, 0x1, R229 ;  /* 0x00000001dde57824 */ /* 0x000fe400078e02e5 */
[----:B------:R-:W-:Y:S02]  /*1560*/  IMAD.MOV.U32 R228, RZ, RZ, R220 ;  /* 0x000000ffffe47224 */ /* 0x000fe400078e00dc */
[-C--:B------:R-:W-:Y:S02]  /*1570*/  IMAD R17, R29, R98.reuse, R17 ;  /* 0x000000621d117224 */ /* 0x080fe400078e0211 */
[----:B------:R-:W-:-:S04]  /*1580*/  IMAD.WIDE.U32 R10, R101, R98, R228 ;  /* 0x00000062650a7225 */ /* 0x000fc800078e00e4 */
[----:B-1----:R-:W-:Y:S01]  /*1590*/  IMAD.MOV.U32 R19, RZ, RZ, c[0x0][0x1e0] ;  /* 0x00007800ff137624 */ /* 0x002fe200078e00ff */
[----:B------:R-:W-:Y:S01]  /*15a0*/  @P3 LEA R20, P1, R10, c[0x0][0x1c8], 0x1 ;  /* 0x000072000a143a11 */ /* 0x000fe200078208ff */
[----:B------:R-:W-:Y:S02]  /*15b0*/  IMAD.IADD R17, R11, 0x1, R17 ;  /* 0x000000010b117824 */ /* 0x000fe400078e0211 */
[C---:B------:R-:W-:Y:S01]  /*15c0*/  IMAD.SHL.U32 R222, R19.reuse, 0x20, RZ ;  /* 0x0000002013de7824 */ /* 0x040fe200078e00ff */
[----:B------:R-:W-:Y:S01]  /*15d0*/  SHF.L.U64.HI R223, R19, R224, c[0x0][0x1e4] ;  /* 0x0000790013df7619 */ /* 0x000fe200000102e0 */
[----:B------:R-:W-:Y:S01]  /*15e0*/  IMAD.IADD R0, R92, 0x1, -R7 ;  /* 0x000000015c007824 */ /* 0x000fe200078e0a07 */
[--C-:B------:R-:W-:Y:S01]  /*15f0*/  @P3 LEA.HI.X R21, R10, c[0x0][0x1cc], R17.reuse, 0x1, P1 ;  /* 0x000073000a153a11 */ /* 0x100fe200008f0c11 */
[----:B------:R-:W-:Y:S01]  /*1600*/  BAR.SYNC.DEFER_BLOCKING 0x0 ;  /* 0x0000000000007b1d */ /* 0x000fe20000010000 */
[----:B------:R-:W-:Y:S01]  /*1610*/  @P2 IADD3 R11, P0, R222, R10, RZ ;  /* 0x0000000ade0b2210 */ /* 0x000fe20007f1e0ff */
[----:B------:R-:W-:Y:S01]  /*1620*/  IMAD.SHL.U32 R8, R8, 0x20, RZ ;  /* 0x0000002008087824 */ /* 0x000fe200078e00ff */
[----:B------:R-:W-:Y:S01]  /*1630*/  LEA.HI R28, R0, R0, RZ, 0x1 ;  /* 0x00000000001c7211 */ /* 0x000fe200078f08ff */
[----:B------:R-:W-:Y:S01]  /*1640*/  IMAD R9, R9, c[0x0][0x210], RZ ;  /* 0x0000840009097a24 */ /* 0x000fe200078e02ff */
[----:B------:R-:W-:Y:S01]  /*1650*/  SHF.L.U64.HI R224, R225, R224, c[0x0][0x20c] ;  /* 0x00008300e1e07619 */ /* 0x000fe200000102e0 */
[----:B------:R-:W-:Y:S01]  /*1660*/  @P2 IMAD.X R10, R223, 0x1, R17, P0 ;  /* 0x00000001df0a2824 */ /* 0x000fe200000e0611 */
[----:B------:R-:W-:Y:S01]  /*1670*/  @P2 LEA R16, P0, R11, c[0x0][0x1c8], 0x1 ;  /* 0x000072000b102a11 */ /* 0x000fe200078008ff */
[----:B------:R-:W-:Y:S01]  /*1680*/  IMAD R237, R235, c[0x0][0x218], RZ ;  /* 0x00008600ebed7a24 */ /* 0x000fe200078e02ff */
[----:B------:R-:W-:Y:S01]  /*1690*/  LOP3.LUT R7, R28, 0x3fffffe, RZ, 0xc0, !PT ;  /* 0x03fffffe1c077812 */ /* 0x000fe200078ec0ff */
[----:B------:R-:W-:Y:S01]  /*16a0*/  IMAD.SHL.U32 R225, R225, 0x20, RZ ;  /* 0x00000020e1e17824 */ /* 0x000fe200078e00ff */
[----:B------:R-:W-:Y:S01]  /*16b0*/  @P2 LEA.HI.X R17, R11, c[0x0][0x1cc], R10, 0x1, P0 ;  /* 0x000073000b112a11 */ /* 0x000fe200000f0c0a */
[----:B------:R-:W-:Y:S01]  /*16c0*/  IMAD R10, R238, c[0x0][0x20c], R5 ;  /* 0x00008300ee0a7a24 */ /* 0x000fe200078e0205 */
[----:B------:R-:W-:Y:S01]  /*16d0*/  SHF.R.S32.HI R28, RZ, 0x1, R28 ;  /* 0x00000001ff1c7819 */ /* 0x000fe2000001141c */
[----:B------:R-:W-:Y:S01]  /*16e0*/  IMAD.IADD R7, R0, 0x1, -R7 ;  /* 0x0000000100077824 */ /* 0x000fe200078e0a07 */
[----:B------:R-:W-:Y:S01]  /*16f0*/  SHF.R.S32.HI R0, RZ, 0x1f, R100 ;  /* 0x0000001fff007819 */ /* 0x000fe20000011464 */
[----:B------:R-:W-:Y:S01]  /*1700*/  IMAD R237, R234, c[0x0][0x21c], R237 ;  /* 0x00008700eaed7a24 */ /* 0x000fe200078e02ed */
[----:B------:R-:W-:Y:S01]  /*1710*/  LOP3.LUT R100, R100, 0x7fffffe, RZ, 0xc0, !PT ;  /* 0x07fffffe64647812 */ /* 0x000fe200078ec0ff */
[----:B------:R-:W-:Y:S01]  /*1720*/  IMAD R7, R4, 0x8, R7 ;  /* 0x0000000804077824 */ /* 0x000fe200078e0207 */
[----:B------:R-:W-:-:S02]  /*1730*/  LEA.HI R0, R0, R13, RZ, 0x2 ;  /* 0x0000000d00007211 */ /* 0x000fc400078f10ff */
[----:B------:R-:W-:Y:S01]  /*1740*/  LOP3.LUT R103, R8, 0xffffff00, RZ, 0xc0, !PT ;  /* 0xffffff0008677812 */ /* 0x000fe200078ec0ff */
[----:B------:R-:W-:Y:S01]  /*1750*/  IMAD.IADD R100, R15, 0x1, -R100 ;  /* 0x000000010f647824 */ /* 0x000fe200078e0a64 */
[----:B------:R-:W-:Y:S01]  /*1760*/  LOP3.LUT R0, R0, 0xfffffffc, RZ, 0xc0, !PT ;  /* 0xfffffffc00007812 */ /* 0x000fe200078ec0ff */
[----:B------:R-:W-:Y:S01]  /*1770*/  @!PT LDS RZ, [RZ] ;  /* 0x00000000fffff984 */ /* 0x000fe20000000800 */
[----:B------:R-:W-:Y:S01]  /*1780*/  @!PT LDS RZ, [RZ] ;  /* 0x00000000fffff984 */ /* 0x000fe20000000800 */
[----:B------:R-:W-:Y:S01]  /*1790*/  @!PT LDS RZ, [RZ] ;  /* 0x00000000fffff984 */ /* 0x000fe20000000800 */
[----:B------:R2:W-:Y:S01]  /*17a0*/  @P3 LDGSTS.E.BYPASS.LTC128B.128 [R218+0x3c80], [R20.64], !P6 ;  /* 0x03c8000014da3fae */ /* 0x0005e2000f101d48 */
[----:B------:R-:W-:Y:S01]  /*17b0*/  LOP3.LUT P0, RZ, R28, 0x2, RZ, 0xc0, !PT ;  /* 0x000000021cff7812 */ /* 0x000fe2000780c0ff */
[----:B------:R-:W-:Y:S02]  /*17c0*/  IMAD R11, R94, 0x200, R103 ;  /* 0x000002005e0b7824 */ /* 0x000fe400078e0267 */
[----:B------:R2:W-:Y:S01]  /*17d0*/  @P3 LDGSTS.E.BYPASS.LTC128B.128 [R218+0x4880], [R20.64+0x40], !P5 ;  /* 0x0488004014da3fae */ /* 0x0005e2000e901d48 */
[----:B------:R-:W-:Y:S02]  /*17e0*/  IMAD.IADD R0, R13, 0x1, -R0 ;  /* 0x000000010d007824 */ /* 0x000fe400078e0a00 */
[----:B------:R-:W-:Y:S01]  /*17f0*/  IMAD.SHL.U32 R13, R28, 0x40, RZ ;  /* 0x000000401c0d7824 */ /* 0x000fe200078e00ff */
[----:B------:R2:W-:Y:S01]  /*1800*/  @P3 LDGSTS.E.BYPASS.LTC128B.128 [R218+0x5480], [R20.64+0x80], !P4 ;  /* 0x0548008014da3fae */ /* 0x0005e2000e101d48 */
[----:B------:R-:W-:Y:S01]  /*1810*/  IMAD.SHL.U32 R15, R0, 0x40, RZ ;  /* 0x00000040000f7824 */ /* 0x000fe200078e00ff */
[----:B------:R-:W-:Y:S01]  /*1820*/  ISETP.GT.AND P3, PT, R92, 0x3f, PT ;  /* 0x0000003f5c00780c */ /* 0x000fe20003f64270 */
[C---:B------:R-:W-:Y:S01]  /*1830*/  IMAD R11, R100.reuse, 0x20, R11 ;  /* 0x00000020640b7824 */ /* 0x040fe200078e020b */
[----:B------:R1:W-:Y:S01]  /*1840*/  @P2 LDGSTS.E.BYPASS.LTC128B.128 [R218+0x4480], [R16.64], !P6 ;  /* 0x0448000010da2fae */ /* 0x0003e2000f101d48 */
[----:B------:R-:W-:Y:S01]  /*1850*/  LOP3.LUT R13, R13, 0xc0, RZ, 0xc0, !PT ;  /* 0x000000c00d0d7812 */ /* 0x000fe200078ec0ff */
[----:B------:R-:W-:Y:S01]  /*1860*/  IMAD R103, R100, 0x20, R103 ;  /* 0x0000002064677824 */ /* 0x000fe200078e0267 */
[----:B------:R-:W-:Y:S01]  /*1870*/  LOP3.LUT R15, R15, 0xc0, RZ, 0xc0, !PT ;  /* 0x000000c00f0f7812 */ /* 0x000fe200078ec0ff */
[----:B------:R1:W-:Y:S01]  /*1880*/  @P2 LDGSTS.E.BYPASS.LTC128B.128 [R218+0x5080], [R16.64+0x40], !P5 ;  /* 0x0508004010da2fae */ /* 0x0003e2000e901d48 */
[----:B------:R-:W-:-:S02]  /*1890*/  LOP3.LUT R6, R13, 0x8, R6, 0xf8, !PT ;  /* 0x000000080d067812 */ /* 0x000fc400078ef806 */
[----:B------:R-:W-:Y:S01]  /*18a0*/  LOP3.LUT R96, R15, 0x8, R96, 0xf8, !PT ;  /* 0x000000080f607812 */ /* 0x000fe200078ef860 */
[----:B------:R1:W-:Y:S01]  /*18b0*/  @P2 LDGSTS.E.BYPASS.LTC128B.128 [R218+0x5c80], [R16.64+0x80], !P4 ;  /* 0x05c8008010da2fae */ /* 0x0003e2000e101d48 */
[----:B------:R-:W-:Y:S02]  /*18c0*/  SHF.R.U32.HI R13, RZ, 0x3, R13 ;  /* 0x00000003ff0d7819 */ /* 0x000fe4000001160d */
[----:B------:R-:W-:Y:S01]  /*18d0*/  SHF.R.U32.HI R15, RZ, 0x3, R15 ;  /* 0x00000003ff0f7819 */ /* 0x000fe2000001160f */
[----:B------:R-:W0:Y:S01]  /*18e0*/  LDGDEPBAR ;  /* 0x00000000000079af */ /* 0x000e220000000000 */
[----:B------:R-:W-:Y:S02]  /*18f0*/  LOP3.LUT R6, R6, R13, RZ, 0x3c, !PT ;  /* 0x0000000d06067212 */ /* 0x000fe400078e3cff */
[----:B------:R-:W-:Y:S02]  /*1900*/  LOP3.LUT R96, R96, R15, RZ, 0x3c, !PT ;  /* 0x0000000f60607212 */ /* 0x000fe400078e3cff */
[----:B------:R-:W-:Y:S01]  /*1910*/  LOP3.LUT P1, RZ, R0, 0x2, RZ, 0xc0, !PT ;  /* 0x0000000200ff7812 */ /* 0x000fe2000782c0ff */
[----:B------:R-:W-:-:S02]  /*1920*/  IMAD.U32 R216, R7, 0x20, R6 ;  /* 0x0000002007d87824 */ /* 0x000fc400078e0006 */
[----:B------:R-:W-:Y:S02]  /*1930*/  IMAD.IADD R217, R96, 0x1, R11 ;  /* 0x0000000160d97824 */ /* 0x000fe400078e020b */
[----:B------:R-:W-:Y:S02]  /*1940*/  IMAD.SHL.U32 R216, R216, 0x2, RZ ;  /* 0x00000002d8d87824 */ /* 0x000fe400078e00ff */
[----:B------:R-:W-:Y:S02]  /*1950*/  IMAD.SHL.U32 R217, R217, 0x2, RZ ;  /* 0x00000002d9d97824 */ /* 0x000fe400078e00ff */
[----:B------:R-:W-:Y:S01]  /*1960*/  IMAD.IADD R11, R31, 0x1, R10 ;  /* 0x000000011f0b7824 */ /* 0x000fe200078e020a */
[C---:B------:R-:W-:Y:S01]  /*1970*/  IADD3 R28, R216.reuse, 0x3c80, RZ ;  /* 0x00003c80d81c7810 */ /* 0x040fe20007ffe0ff */
[----:B------:R-:W-:Y:S01]  /*1980*/  IMAD.MOV.U32 R10, RZ, RZ, R30 ;  /* 0x000000ffff0a7224 */ /* 0x000fe200078e001e */
[----:B------:R-:W-:Y:S01]  /*1990*/  IADD3 R215, R216, 0x3ca0, RZ ;  /* 0x00003ca0d8d77810 */ /* 0x000fe20007ffe0ff */
[----:B------:R-:W-:Y:S01]  /*19a0*/  IMAD R30, R32, c[0x0][0x214], R9 ;  /* 0x00008500201e7a24 */ /* 0x000fe200078e0209 */
[----:B------:R-:W-:Y:S01]  /*19b0*/  @P0 IADD3 R215, R28, -0x20, RZ ;  /* 0xffffffe01cd70810 */ /* 0x000fe20007ffe0ff */
[----:B------:R-:W-:-:S03]  /*19c0*/  IMAD.WIDE.U32 R32, R32, c[0x0][0x210], R10 ;  /* 0x0000840020207a25 */ /* 0x000fc600078e000a */
[----:B------:R-:W-:Y:S01]  /*19d0*/  IADD3 R211, R215, 0x400, RZ ;  /* 0x00000400d7d37810 */ /* 0x000fe20007ffe0ff */
[----:B------:R-:W-:-:S04]  /*19e0*/  DEPBAR.LE SB0, 0x1 ;  /* 0x000080400000791a */ /* 0x000fc80000000000 */
[----:B------:R-:W-:-:S04]  /*19f0*/  DEPBAR.LE SB0, 0x0 ;  /* 0x000080000000791a */ /* 0x000fc80000000000 */
[----:B------:R-:W-:Y:S01]  /*1a00*/  BAR.SYNC.DEFER_BLOCKING 0x0 ;  /* 0x0000000000007b1d */ /* 0x000fe20000010000 */
[----:B------:R-:W-:Y:S01]  /*1a10*/  IMAD.IADD R31, R33, 0x1, R30 ;  /* 0x00000001211f7824 */ /* 0x000fe200078e021e */
[C---:B------:R-:W-:Y:S01]  /*1a20*/  IADD3 R210, R215.reuse, 0x800, RZ ;  /* 0x00000800d7d27810 */ /* 0x040fe20007ffe0ff */
[----:B------:R-:W-:Y:S01]  /*1a30*/  IMAD.MOV.U32 R30, RZ, RZ, R32 ;  /* 0x000000ffff1e7224 */ /* 0x000fe200078e0020 */
[C---:B------:R-:W-:Y:S01]  /*1a40*/  IADD3 R209, R215.reuse, 0xc00, RZ ;  /* 0x00000c00d7d17810 */ /* 0x040fe20007ffe0ff */
[----:B------:R-:W-:Y:S01]  /*1a50*/  IMAD.MOV.U32 R0, RZ, RZ, 0x10 ;  /* 0x00000010ff007424 */ /* 0x000fe200078e00ff */
[C---:B------:R-:W-:Y:S01]  /*1a60*/  IADD3 R208, R215.reuse, 0x1000, RZ ;  /* 0x00001000d7d07810 */ /* 0x040fe20007ffe0ff */
[----:B------:R-:W-:Y:S01]  /*1a70*/  IMAD.WIDE.U32 R234, R234, c[0x0][0x218], R30 ;  /* 0x00008600eaea7a25 */ /* 0x000fe200078e001e */
[----:B------:R-:W-:Y:S02]  /*1a80*/  IADD3 R207, R215, 0x1400, RZ ;  /* 0x00001400d7cf7810 */ /* 0x000fe40007ffe0ff */
[----:B------:R-:W-:Y:S01]  /*1a90*/  SEL R0, R0, 0xfffffff0, !P1 ;  /* 0xfffffff000007807 */ /* 0x000fe20004800000 */
[----:B------:R-:W-:Y:S01]  /*1aa0*/  IMAD.IADD R237, R235, 0x1, R237 ;  /* 0x00000001ebed7824 */ /* 0x000fe200078e02ed */
[C---:B------:R-:W-:Y:S01]  /*1ab0*/  IADD3 R206, R215.reuse, 0x1800, RZ ;  /* 0x00001800d7ce7810 */ /* 0x040fe20007ffe0ff */
[----:B------:R-:W-:Y:S01]  /*1ac0*/  IMAD.MOV.U32 R236, RZ, RZ, R234 ;  /* 0x000000ffffec7224 */ /* 0x000fe200078e00ea */
[C---:B------:R-:W-:Y:S01]  /*1ad0*/  IADD3 R205, R215.reuse, 0x1c00, RZ ;  /* 0x00001c00d7cd7810 */ /* 0x040fe20007ffe0ff */
[----:B------:R-:W-:Y:S01]  /*1ae0*/  IMAD R213, R0, 0x2, R217 ;  /* 0x0000000200d57824 */ /* 0x000fe200078e02d9 */
[----:B------:R-:W-:Y:S01]  /*1af0*/  IADD3 R204, R215, 0x2000, RZ ;  /* 0x00002000d7cc7810 */ /* 0x000fe20007ffe0ff */
[----:B------:R-:W-:-:S04]  /*1b00*/  IMAD.WIDE.U32 R54, R54, 0x30, R236 ;  /* 0x0000003036367825 */ /* 0x000fc800078e00ec */
[----:B------:R-:W-:Y:S01]  /*1b10*/  IMAD.IADD R52, R55, 0x1, R52 ;  /* 0x0000000137347824 */ /* 0x000fe200078e0234 */
[C---:B------:R-:W-:Y:S01]  /*1b20*/  LEA R74, P0, R54.reuse, c[0x0][0x1f8], 0x1 ;  /* 0x00007e00364a7a11 */ /* 0x040fe200078008ff */
[----:B------:R-:W-:Y:S03]  /*1b30*/  LDSM.16.M88.4 R48, [R217+0x7080] ;  /* 0x00708000d930783b */ /* 0x000fe60000000200 */
[----:B------:R-:W-:Y:S01]  /*1b40*/  LEA.HI.X R75, R54, c[0x0][0x1fc], R52, 0x1, P0 ;  /* 0x00007f00364b7a11 */ /* 0x000fe200000f0c34 */
[----:B------:R-:W4:Y:S01]  /*1b50*/  LDSM.16.M88.4 R56, [R216+0x4080] ;  /* 0x00408000d838783b */ /* 0x000f220000000200 */
[----:B------:R-:W-:-:S03]  /*1b60*/  @!P3 LEA R104, P0, R225, R74, 0x1 ;  /* 0x0000004ae168b211 */ /* 0x000fc600078008ff */
[----:B------:R-:W5:Y:S01]  /*1b70*/  LDSM.16.M88.4 R44, [R217+0x6080] ;  /* 0x00608000d92c783b */ /* 0x000f620000000200 */
[----:B------:R-:W-:-:S03]  /*1b80*/  @!P3 LEA.HI.X R105, R225, R75, R224, 0x1, P0 ;  /* 0x0000004be169b211 */ /* 0x000fc600000f0ce0 */
[----:B------:R-:W2:Y:S04]  /*1b90*/  LDSM.16.M88.4 R64, [R216+0x3c80] ;  /* 0x003c8000d840783b */ /* 0x000ea80000000200 */
[----:B---3--:R-:W3:Y:S04]  /*1ba0*/  LDSM.16.M88.4 R24, [R216+0x4480] ;  /* 0x00448000d818783b */ /* 0x008ee80000000200 */
[----:B------:R-:W-:Y:S04]  /*1bb0*/  LDSM.16.M88.4 R36, [R215] ;  /* 0x00000000d724783b */ /* 0x000fe80000000200 */
[----:B------:R-:W1:Y:S04]  /*1bc0*/  LDSM.16.M88.4 R40, [R213+0x7080] ;  /* 0x00708000d528783b */ /* 0x000e680000000200 */
[----:B------:R-:W1:Y:S04]  /*1bd0*/  LDSM.16.M88.4 R32, [R215+0x400] ;  /* 0x00040000d720783b */ /* 0x000e680000000200 */
[----:B------:R-:W3:Y:S01]  /*1be0*/  LDSM.16.M88.4 R28, [R215+0x800] ;  /* 0x00080000d71c783b */ /* 0x000ee20000000200 */
[-C--:B----4-:R-:W-:Y:S08]  /*1bf0*/  HMMA.16816.F32 R12, R48, R56.reuse, RZ ;  /* 0x00000038300c723c */ /* 0x090ff000000018ff */
[----:B-----5:R-:W-:Y:S07]  /*1c00*/  HMMA.16816.F32 R60, R44, R56, RZ ;  /* 0x000000382c3c723c */ /* 0x020fee00000018ff */
[----:B------:R-:W-:Y:S01]  /*1c10*/  SEL R56, RZ, 0x2, P5 ;  /* 0x00000002ff387807 */ /* 0x000fe20002800000 */
[----:B--2---:R-:W-:Y:S04]  /*1c20*/  HMMA.16816.F32 R20, R48, R64, RZ ;  /* 0x000000403014723c */ /* 0x004fe800000018ff */
[----:B------:R-:W-:-:S04]  /*1c30*/  IMAD.IADD R73, R56, 0x1, R73 ;  /* 0x0000000138497824 */ /* 0x000fc800078e0249 */
[----:B------:R-:W-:Y:S01]  /*1c40*/  IMAD.IADD R76, R76, 0x1, R73 ;  /* 0x000000014c4c7824 */ /* 0x000fe200078e0249 */
[C---:B-1----:R-:W-:Y:S04]  /*1c50*/  HMMA.16816.F32 R16, R48.reuse, R66, RZ ;  /* 0x000000423010723c */ /* 0x042fe800000018ff */
[C---:B------:R-:W-:Y:S02]  /*1c60*/  LOP3.LUT P2, RZ, R76.reuse, 0x1, RZ, 0xc0, !PT ;  /* 0x000000014cff7812 */ /* 0x040fe4000784c0ff */
[----:B------:R-:W-:Y:S02]  /*1c70*/  LOP3.LUT P1, RZ, R76, 0x2, RZ, 0xc0, !PT ;  /* 0x000000024cff7812 */ /* 0x000fe4000782c0ff */
[C---:B------:R-:W-:Y:S01]  /*1c80*/  ISETP.LT.OR P2, PT, R72.reuse, 0x1, !P2 ;  /* 0x000000014800780c */ /* 0x040fe20005741670 */
[----:B------:R-:W-:Y:S01]  /*1c90*/  HMMA.16816.F32 R8, R48, R58, RZ ;  /* 0x0000003a3008723c */ /* 0x000fe200000018ff */
[----:B------:R-:W-:-:S02]  /*1ca0*/  ISETP.LT.OR P1, PT, R72, 0x1, !P1 ;  /* 0x000000014800780c */ /* 0x000fc40004f21670 */
[----:B------:R-:W-:-:S04]  /*1cb0*/  LOP3.LUT P0, RZ, R76, 0x4, RZ, 0xc0, !PT ;  /* 0x000000044cff7812 */ /* 0x000fc8000780c0ff */
[----:B------:R-:W-:Y:S01]  /*1cc0*/  ISETP.LT.OR P0, PT, R72, 0x1, !P0 ;  /* 0x000000014800780c */ /* 0x000fe20004701670 */
[----:B------:R-:W-:Y:S08]  /*1cd0*/  HMMA.16816.F32 R68, R44, R64, RZ ;  /* 0x000000402c44723c */ /* 0x000ff000000018ff */
[----:B---3--:R-:W-:Y:S08]  /*1ce0*/  HMMA.16816.F32 R4, R48, R24, RZ ;  /* 0x000000183004723c */ /* 0x008ff000000018ff */
[C---:B------:R-:W-:Y:S08]  /*1cf0*/  HMMA.16816.F32 R64, R44.reuse, R66, RZ ;  /* 0x000000422c40723c */ /* 0x040ff000000018ff */
[C---:B------:R-:W-:Y:S08]  /*1d00*/  HMMA.16816.F32 R56, R44.reuse, R58, RZ ;  /* 0x0000003a2c38723c */ /* 0x040ff000000018ff */
[----:B------:R-:W-:Y:S08]  /*1d10*/  HMMA.16816.F32 R52, R44, R24, RZ ;  /* 0x000000182c34723c */ /* 0x000ff000000018ff */
[-C--:B------:R-:W-:Y:S08]  /*1d20*/  HMMA.16816.F32 R48, R48, R26.reuse, RZ ;  /* 0x0000001a3030723c */ /* 0x080ff000000018ff */
[----:B------:R-:W-:Y:S01]  /*1d30*/  HMMA.16816.F32 R44, R44, R26, RZ ;  /* 0x0000001a2c2c723c */ /* 0x000fe200000018ff */
[----:B------:R-:W1:Y:S04]  /*1d40*/  LDSM.16.M88.4 R24, [R213+0x6080] ;  /* 0x00608000d518783b */ /* 0x000e680000000200 */
[----:B------:R-:W-:Y:S01]  /*1d50*/  @!PT LDS RZ, [RZ] ;  /* 0x00000000fffff984 */ /* 0x000fe20000000800 */
[----:B------:R-:W-:Y:S01]  /*1d60*/  @!PT LDS RZ, [RZ] ;  /* 0x00000000fffff984 */ /* 0x000fe20000000800 */
[----:B------:R-:W-:Y:S01]  /*1d70*/  @!PT LDS RZ, [RZ] ;  /* 0x00000000fffff984 */ /* 0x000fe20000000800 */
[----:B------:R2:W-:Y:S01]  /*1d80*/  LDGSTS.E.BYPASS.LTC128B.128 [R218+0x1880], [R74.64], !P2 ;  /* 0x018800004ada7fae */ /* 0x0005e2000d101d48 */
[----:B------:R-:W-:-:S02]  /*1d90*/  @!P3 LOP3.LUT P2, RZ, R73, 0x1, RZ, 0xc0, !PT ;  /* 0x0000000149ffb812 */ /* 0x000fc4000784c0ff */
[C---:B------:R-:W-:Y:S01]  /*1da0*/  HMMA.16816.F32 R20, R40.reuse, R36, R20 ;  /* 0x000000242814723c */ /* 0x040fe20000001814 */
[----:B------:R2:W-:Y:S01]  /*1db0*/  LDGSTS.E.BYPASS.LTC128B.128 [R218+0x2480], [R74.64+0x40], !P1 ;  /* 0x024800404ada7fae */ /* 0x0005e2000c901d48 */
[----:B------:R-:W-:Y:S02]  /*1dc0*/  @!P3 LOP3.LUT P1, RZ, R73, 0x2, RZ, 0xc0, !PT ;  /* 0x0000000249ffb812 */ /* 0x000fe4000782c0ff */
[C---:B------:R-:W-:Y:S01]  /*1dd0*/  @!P3 ISETP.LT.OR P2, PT, R72.reuse, 0x21, !P2 ;  /* 0x000000214800b80c */ /* 0x040fe20005741670 */
[----:B------:R2:W-:Y:S01]  /*1de0*/  LDGSTS.E.BYPASS.LTC128B.128 [R218+0x3080], [R74.64+0x80], !P0 ;  /* 0x030800804ada7fae */ /* 0x0005e2000c101d48 */
[C---:B------:R-:W-:Y:S02]  /*1df0*/  @!P3 ISETP.LT.OR P1, PT, R72.reuse, 0x21, !P1 ;  /* 0x000000214800b80c */ /* 0x040fe40004f21670 */
[----:B------:R-:W-:Y:S01]  /*1e00*/  @!P3 ISETP.LT.OR P0, PT, R72, 0x21, P4 ;  /* 0x000000214800b80c */ /* 0x000fe20002701670 */
[C---:B------:R-:W-:Y:S08]  /*1e10*/  HMMA.16816.F32 R12, R40.reuse, R32, R12 ;  /* 0x00000020280c723c */ /* 0x040ff0000000180c */
[----:B------:R3:W-:Y:S01]  /*1e20*/  @!P3 LDGSTS.E.BYPASS.LTC128B.128 [R218+0x2080], [R104.64], !P2 ;  /* 0x0208000068dabfae */ /* 0x0007e2000d101d48 */
[C---:B------:R-:W-:Y:S03]  /*1e30*/  HMMA.16816.F32 R4, R40.reuse, R28, R4 ;  /* 0x0000001c2804723c */ /* 0x040fe60000001804 */
[----:B------:R3:W-:Y:S04]  /*1e40*/  @!P3 LDGSTS.E.BYPASS.LTC128B.128 [R218+0x2c80], [R104.64+0x40], !P1 ;  /* 0x02c8004068dabfae */ /* 0x0007e8000c901d48 */
[----:B------:R3:W-:Y:S01]  /*1e50*/  @!P3 LDGSTS.E.BYPASS.LTC128B.128 [R218+0x3880], [R104.64+0x80], !P0 ;  /* 0x0388008068dabfae */ /* 0x0007e2000c101d48 */
[----:B------:R-:W-:Y:S01]  /*1e60*/  HMMA.16816.F32 R16, R40, R38, R16 ;  /* 0x000000262810723c */ /* 0x000fe20000001810 */
[----:B------:R-:W-:-:S02]  /*1e70*/  ISETP.GT.AND P0, PT, R101, UR6, PT ;  /* 0x0000000665007c0c */ /* 0x000fc4000bf04270 */
[----:B------:R-:W-:Y:S04]  /*1e80*/  LDSM.16.M88.4 R88, [R217+0x9080] ;  /* 0x00908000d958783b */ /* 0x000fe80000000200 */
[----:B------:R-:W4:Y:S01]  /*1e90*/  LDSM.16.M88.4 R84, [R216+0x4880] ;  /* 0x00488000d854783b */ /* 0x000f220000000200 */
[C---:B------:R-:W-:Y:S03]  /*1ea0*/  HMMA.16816.F32 R8, R40.reuse, R34, R8 ;  /* 0x000000222808723c */ /* 0x040fe60000001808 */
[----:B------:R-:W5:Y:S04]  /*1eb0*/  LDSM.16.M88.4 R80, [R216+0x4c80] ;  /* 0x004c8000d850783b */ /* 0x000f680000000200 */
[----:B------:R-:W3:Y:S01]  /*1ec0*/  LDSM.16.M88.4 R76, [R216+0x5080] ;  /* 0x00508000d84c783b */ /* 0x000ee20000000200 */
[----:B------:R-:W-:Y:S03]  /*1ed0*/  HMMA.16816.F32 R48, R40, R30, R48 ;  /* 0x0000001e2830723c */ /* 0x000fe60000001830 */
[----:B--2---:R-:W2:Y:S04]  /*1ee0*/  LDSM.16.M88.4 R72, [R217+0x8080] ;  /* 0x00808000d948783b */ /* 0x004ea80000000200 */
[----:B------:R-:W-:Y:S01]  /*1ef0*/  LDSM.16.M88.4 R40, [R215+0x1400] ;  /* 0x00140000d728783b */ /* 0x000fe20000000200 */
[C---:B-1----:R-:W-:Y:S03]  /*1f00*/  HMMA.16816.F32 R68, R24.reuse, R36, R68 ;  /* 0x000000241844723c */ /* 0x042fe60000001844 */
[----:B------:R-:W0:Y:S05]  /*1f10*/  LDGDEPBAR ;  /* 0x00000000000079af */ /* 0x000e2a0000000000 */
[C---:B------:R-:W-:Y:S08]  /*1f20*/  HMMA.16816.F32 R60, R24.reuse, R32, R60 ;  /* 0x00000020183c723c */ /* 0x040ff0000000183c */
[C---:B------:R-:W-:Y:S08]  /*1f30*/  HMMA.16816.F32 R52, R24.reuse, R28, R52 ;  /* 0x0000001c1834723c */ /* 0x040ff00000001834 */
[C---:B------:R-:W-:Y:S01]  /*1f40*/  HMMA.16816.F32 R64, R24.reuse, R38, R64 ;  /* 0x000000261840723c */ /* 0x040fe20000001840 */
[----:B------:R-:W-:Y:S07]  /*1f50*/  LDSM.16.M88.4 R36, [R213+0x9080] ;  /* 0x00908000d524783b */ /* 0x000fee0000000200 */
[C---:B------:R-:W-:Y:S01]  /*1f60*/  HMMA.16816.F32 R56, R24.reuse, R34, R56 ;  /* 0x000000221838723c */ /* 0x040fe20000001838 */
[----:B------:R-:W1:Y:S07]  /*1f70*/  LDSM.16.M88.4 R32, [R215+0xc00] ;  /* 0x000c0000d720783b */ /* 0x000e6e0000000200 */
[----:B------:R-:W-:Y:S01]  /*1f80*/  HMMA.16816.F32 R44, R24, R30, R44 ;  /* 0x0000001e182c723c */ /* 0x000fe2000000182c */
[----:B------:R-:W1:Y:S04]  /*1f90*/  LDSM.16.M88.4 R28, [R215+0x1000] ;  /* 0x00100000d71c783b */ /* 0x000e680000000200 */
[----:B------:R-:W1:Y:S03]  /*1fa0*/  LDSM.16.M88.4 R24, [R213+0x8080] ;  /* 0x00808000d518783b */ /* 0x000e660000000200 */
[C---:B----4-:R-:W-:Y:S08]  /*1fb0*/  HMMA.16816.F32 R20, R88.reuse, R84, R20 ;  /* 0x000000545814723c */ /* 0x050ff00000001814 */
[C---:B-----5:R-:W-:Y:S08]  /*1fc0*/  HMMA.16816.F32 R12, R88.reuse, R80, R12 ;  /* 0x00000050580c723c */ /* 0x060ff0000000180c */
[C---:B---3--:R-:W-:Y:S08]  /*1fd0*/  HMMA.16816.F32 R4, R88.reuse, R76, R4 ;  /* 0x0000004c5804723c */ /* 0x048ff00000001804 */
[C---:B------:R-:W-:Y:S08]  /*1fe0*/  HMMA.16816.F32 R16, R88.reuse, R86, R16 ;  /* 0x000000565810723c */ /* 0x040ff00000001810 */
[C---:B------:R-:W-:Y:S08]  /*1ff0*/  HMMA.16816.F32 R8, R88.reuse, R82, R8 ;  /* 0x000000525808723c */ /* 0x040ff00000001808 */
[----:B------:R-:W-:Y:S01]  /*2000*/  HMMA.16816.F32 R48, R88, R78, R48 ;  /* 0x0000004e5830723c */ /* 0x000fe20000001830 */
[----:B------:R-:W-:Y:S07]  /*2010*/  LDSM.16.M88.4 R88, [R217+0xa080] ;  /* 0x00a08000d958783b */ /* 0x000fee0000000200 */
[C---:B--2---:R-:W-:Y:S08]  /*2020*/  HMMA.16816.F32 R68, R72.reuse, R84, R68 ;  /* 0x000000544844723c */ /* 0x044ff00000001844 */
[C---:B------:R-:W-:Y:S01]  /*2030*/  HMMA.16816.F32 R64, R72.reuse, R86, R64 ;  /* 0x000000564840723c */ /* 0x040fe20000001840 */
[----:B------:R-:W-:Y:S07]  /*2040*/  LDSM.16.M88.4 R84, [R217+0xb080] ;  /* 0x00b08000d954783b */ /* 0x000fee0000000200 */
[C---:B------:R-:W-:Y:S08]  /*2050*/  HMMA.16816.F32 R60, R72.reuse, R80, R60 ;  /* 0x00000050483c723c */ /* 0x040ff0000000183c */
[C---:B------:R-:W-:Y:S01]  /*2060*/  HMMA.16816.F32 R56, R72.reuse, R82, R56 ;  /* 0x000000524838723c */ /* 0x040fe20000001838 */
[----:B------:R-:W2:Y:S07]  /*2070*/  LDSM.16.M88.4 R80, [R216+0x5480] ;  /* 0x00548000d850783b */ /* 0x000eae0000000200 */
[C---:B------:R-:W-:Y:S08]  /*2080*/  HMMA.16816.F32 R52, R72.reuse, R76, R52 ;  /* 0x0000004c4834723c */ /* 0x040ff00000001834 */
[----:B------:R-:W-:Y:S01]  /*2090*/  HMMA.16816.F32 R44, R72, R78, R44 ;  /* 0x0000004e482c723c */ /* 0x000fe2000000182c */
[----:B------:R-:W3:Y:S04]  /*20a0*/  LDSM.16.M88.4 R76, [R216+0x5880] ;  /* 0x00588000d84c783b */ /* 0x000ee80000000200 */
[----:B------:R-:W4:Y:S03]  /*20b0*/  LDSM.16.M88.4 R72, [R216+0x5c80] ;  /* 0x005c8000d848783b */ /* 0x000f260000000200 */
[C---:B-1----:R-:W-:Y:S08]  /*20c0*/  HMMA.16816.F32 R20, R36.reuse, R32, R20 ;  /* 0x000000202414723c */ /* 0x042ff00000001814 */
[C---:B------:R-:W-:Y:S08]  /*20d0*/  HMMA.16816.F32 R16, R36.reuse, R34, R16 ;  /* 0x000000222410723c */ /* 0x040ff00000001810 */
[C---:B------:R-:W-:Y:S08]  /*20e0*/  HMMA.16816.F32 R12, R36.reuse, R28, R12 ;  /* 0x0000001c240c723c */ /* 0x040ff0000000180c */
[C---:B------:R-:W-:Y:S08]  /*20f0*/  HMMA.16816.F32 R8, R36.reuse, R30, R8 ;  /* 0x0000001e2408723c */ /* 0x040ff00000001808 */
[C---:B------:R-:W-:Y:S08]  /*2100*/  HMMA.16816.F32 R4, R36.reuse, R40, R4 ;  /* 0x000000282404723c */ /* 0x040ff00000001804 */
[----:B------:R-:W-:Y:S01]  /*2110*/  HMMA.16816.F32 R48, R36, R42, R48 ;  /* 0x0000002a2430723c */ /* 0x000fe20000001830 */
[----:B------:R-:W-:Y:S07]  /*2120*/  LDSM.16.M88.4 R36, [R213+0xb080] ;  /* 0x00b08000d524783b */ /* 0x000fee0000000200 */
[C---:B------:R-:W-:Y:S08]  /*2130*/  HMMA.16816.F32 R68, R24.reuse, R32, R68 ;  /* 0x000000201844723c */ /* 0x040ff00000001844 */
[C---:B------:R-:W-:Y:S01]  /*2140*/  HMMA.16816.F32 R64, R24.reuse, R34, R64 ;  /* 0x000000221840723c */ /* 0x040fe20000001840 */
[----:B------:R-:W1:Y:S07]  /*2150*/  LDSM.16.M88.4 R32, [R215+0x1800] ;  /* 0x00180000d720783b */ /* 0x000e6e0000000200 */
[C---:B------:R-:W-:Y:S08]  /*2160*/  HMMA.16816.F32 R60, R24.reuse, R28, R60 ;  /* 0x0000001c183c723c */ /* 0x040ff0000000183c */
[C---:B------:R-:W-:Y:S01]  /*2170*/  HMMA.16816.F32 R56, R24.reuse, R30, R56 ;  /* 0x0000001e1838723c */ /* 0x040fe20000001838 */
[----:B------:R-:W5:Y:S07]  /*2180*/  LDSM.16.M88.4 R28, [R215+0x1c00] ;  /* 0x001c0000d71c783b */ /* 0x000f6e0000000200 */
[C---:B------:R-:W-:Y:S08]  /*2190*/  HMMA.16816.F32 R52, R24.reuse, R40, R52 ;  /* 0x000000281834723c */ /* 0x040ff00000001834 */
[----:B------:R-:W-:Y:S01]  /*21a0*/  HMMA.16816.F32 R44, R24, R42, R44 ;  /* 0x0000002a182c723c */ /* 0x000fe2000000182c */
[----:B------:R-:W1:Y:S04]  /*21b0*/  LDSM.16.M88.4 R24, [R215+0x2000] ;  /* 0x00200000d718783b */ /* 0x000e680000000200 */
[----:B------:R-:W1:Y:S01]  /*21c0*/  LDSM.16.M88.4 R40, [R213+0xa080] ;  /* 0x00a08000d528783b */ /* 0x000e620000000200 */
[----:B------:R-:W-:-:S04]  /*21d0*/  DEPBAR.LE SB0, 0x0 ;  /* 0x000080000000791a */ /* 0x000fc80000000000 */
[C---:B--2---:R-:W-:Y:S08]  /*21e0*/  HMMA.16816.F32 R20, R84.reuse, R80, R20 ;  /* 0x000000505414723c */ /* 0x044ff00000001814 */
[C---:B------:R-:W-:Y:S08]  /*21f0*/  HMMA.16816.F32 R16, R84.reuse, R82, R16 ;  /* 0x000000525410723c */ /* 0x040ff00000001810 */
[C---:B---3--:R-:W-:Y:S08]  /*2200*/  HMMA.16816.F32 R12, R84.reuse, R76, R12 ;  /* 0x0000004c540c723c */ /* 0x048ff0000000180c */
[C---:B------:R-:W-:Y:S08]  /*2210*/  HMMA.16816.F32 R8, R84.reuse, R78, R8 ;  /* 0x0000004e5408723c */ /* 0x040ff00000001808 */
[C---:B----4-:R-:W-:Y:S08]  /*2220*/  HMMA.16816.F32 R4, R84.reuse, R72, R4 ;  /* 0x000000485404723c */ /* 0x050ff00000001804 */
[----:B------:R-:W-:Y:S08]  /*2230*/  HMMA.16816.F32 R48, R84, R74, R48 ;  /* 0x0000004a5430723c */ /* 0x000ff00000001830 */
[C---:B------:R-:W-:Y:S08]  /*2240*/  HMMA.16816.F32 R68, R88.reuse, R80, R68 ;  /* 0x000000505844723c */ /* 0x040ff00000001844 */
[C---:B------:R-:W-:Y:S08]  /*2250*/  HMMA.16816.F32 R64, R88.reuse, R82, R64 ;  /* 0x000000525840723c */ /* 0x040ff00000001840 */
[C---:B------:R-:W-:Y:S08]  /*2260*/  HMMA.16816.F32 R60, R88.reuse, R76, R60 ;  /* 0x0000004c583c723c */ /* 0x040ff0000000183c */
[C---:B------:R-:W-:Y:S08]  /*2270*/  HMMA.16816.F32 R56, R88.reuse, R78, R56 ;  /* 0x0000004e5838723c */ /* 0x040ff00000001838 */
[C---:B------:R-:W-:Y:S08]  /*2280*/  HMMA.16816.F32 R52, R88.reuse, R72, R52 ;  /* 0x000000485834723c */ /* 0x040ff00000001834 */
[----:B------:R-:W-:Y:S08]  /*2290*/  HMMA.16816.F32 R44, R88, R74, R44 ;  /* 0x0000004a582c723c */ /* 0x000ff0000000182c */
[C---:B-1----:R-:W-:Y:S08]  /*22a0*/  HMMA.16816.F32 R20, R36.reuse, R32, R20 ;  /* 0x000000202414723c */ /* 0x042ff00000001814 */
[C---:B------:R-:W-:Y:S08]  /*22b0*/  HMMA.16816.F32 R16, R36.reuse, R34, R16 ;  /* 0x000000222410723c */ /* 0x040ff00000001810 */
[C---:B-----5:R-:W-:Y:S08]  /*22c0*/  HMMA.16816.F32 R12, R36.reuse, R28, R12 ;  /* 0x0000001c240c723c */ /* 0x060ff0000000180c */
[C---:B------:R-:W-:Y:S08]  /*22d0*/  HMMA.16816.F32 R8, R36.reuse, R30, R8 ;  /* 0x0000001e2408723c */ /* 0x040ff00000001808 */
[C---:B------:R-:W-:Y:S07]  /*22e0*/  HMMA.16816.F32 R72, R36.reuse, R24, R4 ;  /* 0x000000182448723c */ /* 0x040fee0000001804 */
[----:B------:R-:W-:Y:S01]  /*22f0*/  IMAD.IADD R4, R96, 0x1, R103 ;  /* 0x0000000160047824 */ /* 0x000fe200078e0267 */
[----:B------:R-:W-:Y:S08]  /*2300*/  HMMA.16816.F32 R48, R36, R26, R48 ;  /* 0x0000001a2430723c */ /* 0x000ff00000001830 */
[C---:B------:R-:W-:Y:S08]  /*2310*/  HMMA.16816.F32 R68, R40.reuse, R32, R68 ;  /* 0x000000202844723c */ /* 0x040ff00000001844 */
[C---:B------:R-:W-:Y:S08]  /*2320*/  HMMA.16816.F32 R64, R40.reuse, R34, R64 ;  /* 0x000000222840723c */ /* 0x040ff00000001840 */
[C---:B------:R-:W-:Y:S08]  /*2330*/  HMMA.16816.F32 R60, R40.reuse, R28, R60 ;  /* 0x0000001c283c723c */ /* 0x040ff0000000183c */
[C---:B------:R-:W-:Y:S08]  /*2340*/  HMMA.16816.F32 R56, R40.reuse, R30, R56 ;  /* 0x0000001e2838723c */ /* 0x040ff00000001838 */
[C---:B------:R-:W-:Y:S08]  /*2350*/  HMMA.16816.F32 R52, R40.reuse, R24, R52 ;  /* 0x000000182834723c */ /* 0x040ff00000001834 */
[----:B------:R-:W-:Y:S01]  /*2360*/  HMMA.16816.F32 R44, R40, R26, R44 ;  /* 0x0000001a282c723c */ /* 0x000fe2000000182c */
[----:B------:R-:W-:Y:S06]  /*2370*/  BAR.SYNC.DEFER_BLOCKING 0x0 ;  /* 0x0000000000007b1d */ /* 0x000fec0000010000 */
[----:B------:R-:W-:Y:S05]  /*2380*/  @!P0 BRA `(.L_x_159) ;  /* 0x000001a000008947 */ /* 0x000fea0003800000 */
[----:B------:R-:W-:Y:S02]  /*2390*/  IADD3 R6, -R238, 0x30, RZ ;  /* 0x00000030ee067810 */ /* 0x000fe40007ffe1ff */
[----:B------:R-:W-:-:S02]  /*23a0*/  IADD3 R7, R153, -0x2, RZ ;  /* 0xfffffffe99077810 */ /* 0x000fc40007ffe0ff */
[----:B------:R-:W-:Y:S02]  /*23b0*/  ISETP.GE.AND P2, PT, R6, 0x21, PT ;  /* 0x000000210600780c */ /* 0x000fe40003f46270 */
[----:B------:R-:W-:Y:S01]  /*23c0*/  SHF.R.S32.HI R5, RZ, 0x1f, R7 ;  /* 0x0000001fff057819 */ /* 0x000fe20000011407 */
[-C--:B------:R-:W-:Y:S02]  /*23d0*/  IMAD R2, R2, R7.reuse, RZ ;  /* 0x0000000702027224 */ /* 0x080fe400078e02ff */
[----:B------:R-:W-:-:S04]  /*23e0*/  IMAD.WIDE.U32 R24, R98, R7, RZ ;  /* 0x0000000762187225 */ /* 0x000fc800078e00ff */
[----:B------:R-:W-:-:S04]  /*23f0*/  IMAD R5, R5, R98, R2 ;  /* 0x0000006205057224 */ /* 0x000fc800078e0202 */
[----:B------:R-:W-:Y:S01]  /*2400*/  IMAD.IADD R5, R25, 0x1, R5 ;  /* 0x0000000119057824 */ /* 0x000fe200078e0205 */
[----:B------:R-:W-:-:S04]  /*2410*/  @P2 IADD3 R7, P1, P0, R220, R24, R222 ;  /* 0x00000018dc072210 */ /* 0x000fc8000783e0de */
[----:B------:R-:W-:Y:S02]  /*2420*/  @P2 IADD3.X R2, R229, R5, R223, P1, P0 ;  /* 0x00000005e5022210 */ /* 0x000fe40000fe04df */
[----:B------:R-:W-:-:S13]  /*2430*/  ISETP.GE.AND P1, PT, R6, 0x1, PT ;  /* 0x000000010600780c */ /* 0x000fda0003f26270 */
[----:B------:R-:W-:-:S05]  /*2440*/  @P1 IADD3 R24, P0, R220, R24, RZ ;  /* 0x00000018dc181210 */ /* 0x000fca0007f1e0ff */
[----:B------:R-:W-:Y:S01]  /*2450*/  @P1 IMAD.X R5, R5, 0x1, R229, P0 ;  /* 0x0000000105051824 */ /* 0x000fe200000e06e5 */
[----:B------:R-:W-:-:S04]  /*2460*/  @P2 LEA R6, P0, R7, c[0x0][0x1c8], 0x1 ;  /* 0x0000720007062a11 */ /* 0x000fc800078008ff */
[----:B------:R-:W-:Y:S02]  /*2470*/  @P2 LEA.HI.X R7, R7, c[0x0][0x1cc], R2, 0x1, P0 ;  /* 0x0000730007072a11 */ /* 0x000fe400000f0c02 */
[----:B------:R-:W-:-:S04]  /*2480*/  @P1 LEA R26, P0, R24, c[0x0][0x1c8], 0x1 ;  /* 0x00007200181a1a11 */ /* 0x000fc800078008ff */
[----:B------:R-:W-:-:S05]  /*2490*/  @P1 LEA.HI.X R27, R24, c[0x0][0x1cc], R5, 0x1, P0 ;  /* 0x00007300181b1a11 */ /* 0x000fca00000f0c05 */
        /* <DEDUP_REMOVED lines=8> */
[----:B------:R1:W-:Y:S02]  /*2520*/  @P2 LDGSTS.E.BYPASS.LTC128B.128 [R218+0x5c80], [R6.64+0x80], !P4 ;  /* 0x05c8008006da2fae */ /* 0x0003e4000e101d48 */
.L_x_159:
[----:B------:R-:W-:Y:S01]  /*2530*/  LOP3.LUT R95, R95, 0xffffffe0, RZ, 0xc0, !PT ;  /* 0xffffffe05f5f7812 */ /* 0x000fe200078ec0ff */
[----:B------:R-:W-:Y:S01]  /*2540*/  FMUL.FTZ R35, R61, c[0x0][0x320] ;  /* 0x0000c8003d237a20 */ /* 0x000fe20000410000 */
[----:B------:R-:W-:Y:S01]  /*2550*/  SHF.R.S32.HI R25, RZ, 0x1f, R94 ;  /* 0x0000001fff197819 */ /* 0x000fe2000001145e */
[----:B------:R-:W-:Y:S01]  /*2560*/  FMUL.FTZ R39, R69, c[0x0][0x320] ;  /* 0x0000c80045277a20 */ /* 0x000fe20000410000 */
[----:B-1----:R-:W-:Y:S01]  /*2570*/  LEA.HI R6, R97, R97, RZ, 0x1 ;  /* 0x0000006161067211 */ /* 0x002fe200078f08ff */
[----:B------:R-:W-:Y:S01]  /*2580*/  IMAD.IADD R92, R92, 0x1, -R95 ;  /* 0x000000015c5c7824 */ /* 0x000fe200078e0a5f */
[----:B------:R-:W-:Y:S01]  /*2590*/  LEA.HI R25, R25, R94, RZ, 0x2 ;  /* 0x0000005e19197211 */ /* 0x000fe200078f10ff */
[----:B------:R-:W-:Y:S01]  /*25a0*/  FMUL.FTZ R41, R68, c[0x0][0x320] ;  /* 0x0000c80044297a20 */ /* 0x000fe20000410000 */
[----:B------:R-:W-:Y:S01]  /*25b0*/  PLOP3.LUT P1, PT, PT, PT, UP2, 0x80, 0x0 ;  /* 0x000000000000781c */ /* 0x000fe20003f2f028 */
[----:B------:R-:W-:Y:S01]  /*25c0*/  FMUL.FTZ R7, R64, c[0x0][0x320] ;  /* 0x0000c80040077a20 */ /* 0x000fe20000410000 */
[----:B------:R-:W-:Y:S01]  /*25d0*/  SHF.R.S32.HI R27, RZ, 0x1f, R92 ;  /* 0x0000001fff1b7819 */ /* 0x000fe2000001145c */
[----:B------:R-:W-:Y:S01]  /*25e0*/  FMUL.FTZ R5, R65, c[0x0][0x320] ;  /* 0x0000c80041057a20 */ /* 0x000fe20000410000 */
[----:B------:R-:W-:Y:S01]  /*25f0*/  LOP3.LUT R25, R25, 0xffffffc, RZ, 0xc0, !PT ;  /* 0x0ffffffc19197812 */ /* 0x000fe200078ec0ff */
[----:B------:R-:W-:Y:S01]  /*2600*/  FMUL.FTZ R37, R60, c[0x0][0x320] ;  /* 0x0000c8003c257a20 */ /* 0x000fe20000410000 */
[----:B------:R-:W-:Y:S01]  /*2610*/  LEA.HI R2, R27, R92, RZ, 0x2 ;  /* 0x0000005c1b027211 */ /* 0x000fe200078f10ff */
[----:B------:R-:W-:Y:S01]  /*2620*/  FMUL.FTZ R31, R57, c[0x0][0x320] ;  /* 0x0000c800391f7a20 */ /* 0x000fe20000410000 */
[----:B------:R-:W-:Y:S01]  /*2630*/  PLOP3.LUT P0, PT, PT, PT, UP2, 0x80, 0x0 ;  /* 0x000000000000781c */ /* 0x000fe20003f0f028 */
[----:B------:R-:W-:Y:S01]  /*2640*/  IMAD.IADD R25, R94, 0x1, -R25 ;  /* 0x000000015e197824 */ /* 0x000fe200078e0a19 */
[----:B------:R-:W-:Y:S01]  /*2650*/  LEA.HI.SX32 R24, R2, UR11, 0x1e ;  /* 0x0000000b02187c11 */ /* 0x000fe2000f8ff2ff */
[----:B------:R-:W-:Y:S01]  /*2660*/  FMUL.FTZ R29, R52, c[0x0][0x320] ;  /* 0x0000c800341d7a20 */ /* 0x000fe20000410000 */
[----:B------:R-:W1:Y:S01]  /*2670*/  MUFU.TANH R41, R41 ;  /* 0x0000002900297308 */ /* 0x000e620000002400 */
[----:B------:R-:W-:Y:S01]  /*2680*/  FMUL.FTZ R27, R53, c[0x0][0x320] ;  /* 0x0000c800351b7a20 */ /* 0x000fe20000410000 */
[----:B------:R-:W-:Y:S01]  /*2690*/  ULDC UR7, c[0x0][0x324] ;  /* 0x0000c90000077ab9 */ /* 0x000fe20000000800 */
[----:B------:R-:W-:Y:S01]  /*26a0*/  IMAD R24, R25, 0x10, R24 ;  /* 0x0000001019187824 */ /* 0x000fe200078e0218 */
[----:B------:R-:W-:Y:S01]  /*26b0*/  SHF.L.U32 R25, R6, 0x5, RZ ;  /* 0x0000000506197819 */ /* 0x000fe200000006ff */
[----:B------:R-:W-:Y:S01]  /*26c0*/  FMUL.FTZ R26, R44, c[0x0][0x320] ;  /* 0x0000c8002c1a7a20 */ /* 0x000fe20000410000 */
[----:B------:R-:W-:Y:S01]  /*26d0*/  LOP3.LUT R6, R6, 0x1ffffffe, RZ, 0xc0, !PT ;  /* 0x1ffffffe06067812 */ /* 0x000fe200078ec0ff */
[----:B------:R-:W-:Y:S01]  /*26e0*/  FMUL.FTZ R33, R56, c[0x0][0x320] ;  /* 0x0000c80038217a20 */ /* 0x000fe20000410000 */
[----:B------:R-:W-:Y:S01]  /*26f0*/  LOP3.LUT R25, R25, 0xffffffc0, RZ, 0xc0, !PT ;  /* 0xffffffc019197812 */ /* 0x000fe200078ec0ff */
[----:B------:R-:W2:Y:S01]  /*2700*/  MUFU.TANH R39, R39 ;  /* 0x0000002700277308 */ /* 0x000ea20000002400 */
[----:B------:R-:W-:Y:S01]  /*2710*/  ULOP3.LUT UR7, URZ, UR7, URZ, 0x33, !UPT ;  /* 0x000000073f077292 */ /* 0x000fe2000f8e333f */
[----:B------:R-:W-:Y:S01]  /*2720*/  IMAD.IADD R6, R97, 0x1, -R6 ;  /* 0x0000000161067824 */ /* 0x000fe200078e0a06 */
[----:B------:R-:W0:Y:S01]  /*2730*/  LDGDEPBAR ;  /* 0x00000000000079af */ /* 0x000e220000000000 */
[----:B------:R-:W-:-:S04]  /*2740*/  IMAD.IADD R25, R25, 0x1, R24 ;  /* 0x0000000119197824 */ /* 0x000fc800078e0218 */
[----:B------:R-:W3:Y:S01]  /*2750*/  MUFU.TANH R7, R7 ;  /* 0x0000000700077308 */ /* 0x000ee20000002400 */
[----:B------:R-:W-:Y:S02]  /*2760*/  LEA R219, R6, R25, 0x3 ;  /* 0x0000001906db7211 */ /* 0x000fe400078e18ff */
[----:B------:R-:W-:-:S03]  /*2770*/  LOP3.LUT R25, R2, 0x7ffffffc, RZ, 0xc0, !PT ;  /* 0x7ffffffc02197812 */ /* 0x000fc600078ec0ff */
[----:B------:R-:W-:Y:S02]  /*2780*/  @P1 IMAD.HI.U32 R6, R219, c[0x0][0x2c8], RZ ;  /* 0x0000b200db061a27 */ /* 0x000fe400078e00ff */
[----:B------:R-:W4:Y:S02]  /*2790*/  MUFU.TANH R5, R5 ;  /* 0x0000000500057308 */ /* 0x000f240000002400 */
[----:B------:R-:W-:Y:S01]  /*27a0*/  IMAD.MOV.U32 R61, RZ, RZ, R219 ;  /* 0x000000ffff3d7224 */ /* 0x000fe200078e00db */
[----:B------:R-:W-:Y:S01]  /*27b0*/  @P0 SHF.R.U32.HI R61, RZ, c[0x0][0x2cc], R6 ;  /* 0x0000b300ff3d0a19 */ /* 0x000fe20000011606 */
[----:B------:R-:W-:Y:S01]  /*27c0*/  IMAD.IADD R226, R92, 0x1, -R25 ;  /* 0x000000015ce27824 */ /* 0x000fe200078e0a19 */
[----:B------:R-:W-:Y:S01]  /*27d0*/  PLOP3.LUT P0, PT, PT, PT, UP1, 0x40, 0x0 ;  /* 0x000000000000781c */ /* 0x000fe20003f0e818 */
[----:B------:R-:W-:Y:S02]  /*27e0*/  FMUL.FTZ R25, R45, c[0x0][0x320] ;  /* 0x0000c8002d197a20 */ /* 0x000fe40000410000 */
[----:B------:R-:W5:Y:S01]  /*27f0*/  SHFL.IDX PT, R2, R61, RZ, 0x1c1f ;  /* 0x001c1fff3d027589 */ /* 0x000f6200000e0000 */
[----:B------:R-:W-:Y:S01]  /*2800*/  SHF.L.U32 R226, R226, 0x1, RZ ;  /* 0x00000001e2e27819 */ /* 0x000fe200000006ff */
[----:B------:R-:W1:Y:S03]  /*2810*/  MUFU.TANH R37, R37 ;  /* 0x0000002500257308 */ /* 0x000e660000002400 */
[C---:B------:R-:W-:Y:S01]  /*2820*/  IADD3 R69, -R226.reuse, 0x1, R3 ;  /* 0x00000001e2457810 */ /* 0x040fe20007ffe103 */
[----:B------:R-:W-:Y:S01]  /*2830*/  IMAD.IADD R65, R93, 0x1, -R226 ;  /* 0x000000015d417824 */ /* 0x000fe200078e0ae2 */
[----:B------:R-:W-:-:S02]  /*2840*/  IADD3 R76, -R226, c[0x0][0x1d0], R93 ;  /* 0x00007400e24c7a10 */ /* 0x000fc40007ffe15d */
[----:B------:R-:W-:Y:S01]  /*2850*/  IADD3 R69, R69, -c[0x0][0x168], RZ ;  /* 0x80005a0045457a10 */ /* 0x000fe20007ffe0ff */
[----:B------:R-:W1:Y:S03]  /*2860*/  MUFU.TANH R35, R35 ;  /* 0x0000002300237308 */ /* 0x000e660000002400 */
[C---:B------:R-:W-:Y:S02]  /*2870*/  IADD3 R77, R69.reuse, c[0x0][0x328], RZ ;  /* 0x0000ca00454d7a10 */ /* 0x040fe40007ffe0ff */
[----:B------:R-:W-:-:S03]  /*2880*/  IADD3 R69, R69, UR7, RZ ;  /* 0x0000000745457c10 */ /* 0x000fc6000fffe0ff */
[----:B------:R-:W1:Y:S01]  /*2890*/  MUFU.TANH R31, R31 ;  /* 0x0000001f001f7308 */ /* 0x000e620000002400 */
[----:B-----5:R-:W-:Y:S01]  /*28a0*/  IMAD.IADD R3, R77, 0x1, R2 ;  /* 0x000000014d037824 */ /* 0x020fe200078e0202 */
[----:B------:R-:W-:-:S06]  /*28b0*/  IADD3 R6, R69, R2, RZ ;  /* 0x0000000245067210 */ /* 0x000fcc0007ffe0ff */
[----:B------:R-:W1:Y:S01]  /*28c0*/  MUFU.TANH R29, R29 ;  /* 0x0000001d001d7308 */ /* 0x000e620000002400 */
[----:B------:R-:W-:-:S07]  /*28d0*/  IMNMX R24, R3, R76, PT ;  /* 0x0000004c03187217 */ /* 0x000fce0003800200 */
[----:B------:R-:W1:Y:S08]  /*28e0*/  MUFU.TANH R27, R27 ;  /* 0x0000001b001b7308 */ /* 0x000e700000002400 */
[----:B------:R-:W1:Y:S08]  /*28f0*/  MUFU.TANH R26, R26 ;  /* 0x0000001a001a7308 */ /* 0x000e700000002400 */
[----:B------:R-:W1:Y:S08]  /*2900*/  MUFU.TANH R25, R25 ;  /* 0x0000001900197308 */ /* 0x000e700000002400 */
[----:B------:R-:W1:Y:S01]  /*2910*/  MUFU.TANH R33, R33 ;  /* 0x0000002100217308 */ /* 0x000e620000002400 */
[----:B------:R-:W-:Y:S05]  /*2920*/  @P0 BRA `(.L_x_160) ;  /* 0x0000015000000947 */ /* 0x000fea0003800000 */
[----:B--234-:R-:W-:Y:S01]  /*2930*/  IADD3 R2, R2, c[0x0][0x1d0], RZ ;  /* 0x0000740002027a10 */ /* 0x01cfe20007ffe0ff */
[----:B------:R-:W-:Y:S03]  /*2940*/  BSSY B0, `(.L_x_161) ;  /* 0x000000f000007945 */ /* 0x000fe60003800000 */
[----:B------:R-:W-:-:S04]  /*2950*/  IADD3 R28, R2, -c[0x0][0x168], RZ ;  /* 0x80005a00021c7a10 */ /* 0x000fc80007ffe0ff */
[----:B------:R-:W-:-:S13]  /*2960*/  ISETP.GT.AND P0, PT, R28, -0x1, PT ;  /* 0xffffffff1c00780c */ /* 0x000fda0003f04270 */
[----:B------:R-:W-:Y:S05]  /*2970*/  @P0 BRA `(.L_x_162) ;  /* 0x0000007000000947 */ /* 0x000fea0003800000 */
[----:B------:R-:W-:Y:S01]  /*2980*/  IMAD.MOV.U32 R2, RZ, RZ, c[0x0][0x32c] ;  /* 0x0000cb00ff027624 */ /* 0x000fe200078e00ff */
[----:B------:R-:W-:-:S04]  /*2990*/  LOP3.LUT R28, RZ, R28, RZ, 0x33, !PT ;  /* 0x0000001cff1c7212 */ /* 0x000fc800078e33ff */
[----:B------:R-:W-:-:S13]  /*29a0*/  ISETP.NE.AND P0, PT, R2, 0x1, PT ;  /* 0x000000010200780c */ /* 0x000fda0003f05270 */
[----:B------:R-:W-:-:S05]  /*29b0*/  @P0 IMAD.HI.U32 R2, R28, c[0x0][0x330], RZ ;  /* 0x0000cc001c020a27 */ /* 0x000fca00078e00ff */
[----:B------:R-:W-:-:S04]  /*29c0*/  @P0 SHF.R.U32.HI R28, RZ, c[0x0][0x334], R2 ;  /* 0x0000cd00ff1c0a19 */ /* 0x000fc80000011602 */
[----:B------:R-:W-:Y:S01]  /*29d0*/  LOP3.LUT R28, RZ, R28, RZ, 0x33, !PT ;  /* 0x0000001cff1c7212 */ /* 0x000fe200078e33ff */
[----:B------:R-:W-:Y:S05]  /*29e0*/  BRA `(.L_x_163) ;  /* 0x0000004000007947 */ /* 0x000fea0003800000 */
.L_x_162:
[----:B------:R-:W-:-:S04]  /*29f0*/  MOV R2, c[0x0][0x32c] ;  /* 0x0000cb0000027a02 */ /* 0x000fc80000000f00 */
[----:B------:R-:W-:-:S13]  /*2a00*/  ISETP.NE.AND P0, PT, R2, 0x1, PT ;  /* 0x000000010200780c */ /* 0x000fda0003f05270 */
[----:B------:R-:W-:-:S05]  /*2a10*/  @P0 IMAD.HI.U32 R2, R28, c[0x0][0x330], RZ ;  /* 0x0000cc001c020a27 */ /* 0x000fca00078e00ff */
[----:B------:R-:W-:Y:S02]  /*2a20*/  @P0 SHF.R.U32.HI R28, RZ, c[0x0][0x334], R2 ;  /* 0x0000cd00ff1c0a19 */ /* 0x000fe40000011602 */
.L_x_163:
[----:B------:R-:W-:Y:S05]  /*2a30*/  BSYNC B0 ;  /* 0x0000000000007941 */ /* 0x000fea0003800000 */
.L_x_161:
[----:B------:R-:W-:-:S05]  /*2a40*/  IMAD R43, R28, c[0x0][0x32c], R65 ;  /* 0x0000cb001c2b7a24 */ /* 0x000fca00078e0241 */
[----:B------:R-:W-:Y:S02]  /*2a50*/  IADD3 R3, R43, c[0x0][0x32c], RZ ;  /* 0x0000cb002b037a10 */ /* 0x000fe40007ffe0ff */
[----:B------:R-:W-:Y:S02]  /*2a60*/  IMNMX R6, R6, R43, !PT ;  /* 0x0000002b06067217 */ /* 0x000fe40007800200 */
[----:B------:R-:W-:Y:S02]  /*2a70*/  IMNMX R24, R24, R3, PT ;  /* 0x0000000318187217 */ /* 0x000fe40003800200 */
.L_x_160:
[C---:B--234-:R-:W-:Y:S01]  /*2a80*/  ISETP.GE.AND P0, PT, R93.reuse, 0x2, PT ;  /* 0x000000025d00780c */ /* 0x05cfe20003f06270 */
[----:B------:R-:W2:Y:S01]  /*2a90*/  SHFL.IDX PT, R38, R61, 0x1, 0x1c1f ;  /* 0x003c1f003d267f89 */ /* 0x000ea200000e0000 */
[----:B------:R-:W-:Y:S01]  /*2aa0*/  ISETP.GE.AND P1, PT, R93, 0x9, PT ;  /* 0x000000095d00780c */ /* 0x000fe20003f26270 */
[----:B------:R-:W-:Y:S01]  /*2ab0*/  FMUL.FTZ R28, R54, c[0x0][0x320] ;  /* 0x0000c800361c7a20 */ /* 0x000fe20000410000 */
[----:B------:R-:W-:Y:S01]  /*2ac0*/  P2R R68, PR, RZ, 0x1 ;  /* 0x00000001ff447803 */ /* 0x000fe20000000000 */
[----:B------:R-:W-:Y:S01]  /*2ad0*/  FMUL.FTZ R40, R71, c[0x0][0x320] ;  /* 0x0000c80047287a20 */ /* 0x000fe20000410000 */
[----:B------:R-:W-:Y:S01]  /*2ae0*/  ISETP.GT.AND P0, PT, R6, 0x1, !P0 ;  /* 0x000000010600780c */ /* 0x000fe20004704270 */
[----:B------:R-:W-:Y:S01]  /*2af0*/  FMUL.FTZ R36, R62, c[0x0][0x320] ;  /* 0x0000c8003e247a20 */ /* 0x000fe20000410000 */
[----:B------:R-:W-:Y:S01]  /*2b00*/  P2R R64, PR, RZ, 0x2 ;  /* 0x00000002ff407803 */ /* 0x000fe20000000000 */
[----:B------:R-:W-:Y:S01]  /*2b10*/  FMUL.FTZ R34, R63, c[0x0][0x320] ;  /* 0x0000c8003f227a20 */ /* 0x000fe20000410000 */
[----:B------:R-:W-:Y:S01]  /*2b20*/  ISETP.LT.OR P0, PT, R24, 0x2, P0 ;  /* 0x000000021800780c */ /* 0x000fe20000701670 */
[----:B------:R-:W-:Y:S01]  /*2b30*/  FMUL.FTZ R32, R58, c[0x0][0x320] ;  /* 0x0000c8003a207a20 */ /* 0x000fe20000410000 */
[----:B------:R-:W-:Y:S01]  /*2b40*/  ISETP.GE.AND P2, PT, R93, 0x29, PT ;  /* 0x000000295d00780c */ /* 0x000fe20003f46270 */
[----:B------:R-:W-:Y:S01]  /*2b50*/  FMUL.FTZ R30, R59, c[0x0][0x320] ;  /* 0x0000c8003b1e7a20 */ /* 0x000fe20000410000 */
[----:B------:R-:W-:Y:S01]  /*2b60*/  FSEL R39, R39, -INF , !P0 ;  /* 0xff80000027277808 */ /* 0x000fe20004000000 */
[----:B------:R-:W-:Y:S01]  /*2b70*/  FMUL.FTZ R44, R70, c[0x0][0x320] ;  /* 0x0000c800462c7a20 */ /* 0x000fe20000410000 */
[----:B------:R-:W-:Y:S01]  /*2b80*/  ISETP.GT.AND P0, PT, R6, 0x8, !P1 ;  /* 0x000000080600780c */ /* 0x000fe20004f04270 */
[----:B------:R-:W-:Y:S01]  /*2b90*/  FMUL.FTZ R57, R46, c[0x0][0x320] ;  /* 0x0000c8002e397a20 */ /* 0x000fe20000410000 */
[----:B------:R-:W-:Y:S01]  /*2ba0*/  ISETP.GE.AND P1, PT, R93, 0xa, PT ;  /* 0x0000000a5d00780c */ /* 0x000fe20003f26270 */
[----:B------:R-:W-:Y:S01]  /*2bb0*/  FMUL.FTZ R56, R47, c[0x0][0x320] ;  /* 0x0000c8002f387a20 */ /* 0x000fe20000410000 */
[----:B------:R-:W-:Y:S01]  /*2bc0*/  ISETP.LT.OR P0, PT, R24, 0x9, P0 ;  /* 0x000000091800780c */ /* 0x000fe20000701670 */
[----:B------:R-:W-:Y:S01]  /*2bd0*/  FMUL.FTZ R54, R66, c[0x0][0x320] ;  /* 0x0000c80042367a20 */ /* 0x000fe20000410000 */
[----:B------:R-:W-:Y:S01]  /*2be0*/  P2R R60, PR, RZ, 0x2 ;  /* 0x00000002ff3c7803 */ /* 0x000fe20000000000 */
[----:B------:R-:W3:Y:S01]  /*2bf0*/  MUFU.TANH R40, R40 ;  /* 0x0000002800287308 */ /* 0x000ee20000002400 */
[----:B------:R-:W-:Y:S01]  /*2c00*/  FSEL R7, R7, -INF , !P0 ;  /* 0xff80000007077808 */ /* 0x000fe20004000000 */
[--C-:B--2---:R-:W-:Y:S01]  /*2c10*/  IMAD.IADD R47, R77, 0x1, R38.reuse ;  /* 0x000000014d2f7824 */ /* 0x104fe200078e0226 */
[----:B------:R-:W-:Y:S01]  /*2c20*/  ISETP.GT.AND P0, PT, R6, 0x9, !P1 ;  /* 0x000000090600780c */ /* 0x000fe20004f04270 */
[----:B------:R-:W-:Y:S01]  /*2c30*/  IMAD.IADD R46, R69, 0x1, R38 ;  /* 0x00000001452e7824 */ /* 0x000fe200078e0226 */
[----:B------:R-:W-:-:S02]  /*2c40*/  ISETP.GE.AND P1, PT, R93, 0x11, PT ;  /* 0x000000115d00780c */ /* 0x000fc40003f26270 */
[----:B------:R-:W-:Y:S01]  /*2c50*/  ISETP.LT.OR P0, PT, R24, 0xa, P0 ;  /* 0x0000000a1800780c */ /* 0x000fe20000701670 */
[----:B------:R-:W2:Y:S01]  /*2c60*/  MUFU.TANH R36, R36 ;  /* 0x0000002400247308 */ /* 0x000ea20000002400 */
[----:B------:R-:W-:Y:S02]  /*2c70*/  P2R R53, PR, RZ, 0x2 ;  /* 0x00000002ff357803 */ /* 0x000fe40000000000 */
[----:B------:R-:W-:Y:S02]  /*2c80*/  FSEL R5, R5, -INF , !P0 ;  /* 0xff80000005057808 */ /* 0x000fe40004000000 */
[----:B------:R-:W-:Y:S02]  /*2c90*/  ISETP.GT.AND P0, PT, R6, 0x10, !P1 ;  /* 0x000000100600780c */ /* 0x000fe40004f04270 */
[----:B------:R-:W-:Y:S01]  /*2ca0*/  ISETP.GE.AND P1, PT, R93, 0x12, PT ;  /* 0x000000125d00780c */ /* 0x000fe20003f26270 */
[----:B------:R-:W4:Y:S01]  /*2cb0*/  MUFU.TANH R34, R34 ;  /* 0x0000002200227308 */ /* 0x000f220000002400 */
[----:B------:R-:W-:-:S02]  /*2cc0*/  ISETP.LT.OR P0, PT, R24, 0x11, P0 ;  /* 0x000000111800780c */ /* 0x000fc40000701670 */
[----:B------:R-:W-:Y:S02]  /*2cd0*/  P2R R52, PR, RZ, 0x2 ;  /* 0x00000002ff347803 */ /* 0x000fe40000000000 */
[----:B-1----:R-:W-:Y:S02]  /*2ce0*/  FSEL R37, R37, -INF , !P0 ;  /* 0xff80000025257808 */ /* 0x002fe40004000000 */
[----:B------:R-:W-:Y:S01]  /*2cf0*/  ISETP.GT.AND P0, PT, R6, 0x11, !P1 ;  /* 0x000000110600780c */ /* 0x000fe20004f04270 */
[----:B------:R-:W1:Y:S01]  /*2d00*/  MUFU.TANH R32, R32 ;  /* 0x0000002000207308 */ /* 0x000e620000002400 */
[----:B------:R-:W-:Y:S02]  /*2d10*/  ISETP.GE.AND P1, PT, R93, 0x19, PT ;  /* 0x000000195d00780c */ /* 0x000fe40003f26270 */
[----:B------:R-:W-:Y:S02]  /*2d20*/  ISETP.LT.OR P0, PT, R24, 0x12, P0 ;  /* 0x000000121800780c */ /* 0x000fe40000701670 */
[----:B------:R-:W-:-:S02]  /*2d30*/  P2R R45, PR, RZ, 0x2 ;  /* 0x00000002ff2d7803 */ /* 0x000fc40000000000 */
[----:B------:R-:W-:Y:S01]  /*2d40*/  FSEL R35, R35, -INF , !P0 ;  /* 0xff80000023237808 */ /* 0x000fe20004000000 */
[----:B------:R-:W1:Y:S01]  /*2d50*/  MUFU.TANH R30, R30 ;  /* 0x0000001e001e7308 */ /* 0x000e620000002400 */
[----:B------:R-:W-:Y:S02]  /*2d60*/  ISETP.GT.AND P0, PT, R6, 0x18, !P1 ;  /* 0x000000180600780c */ /* 0x000fe40004f04270 */
[----:B------:R-:W-:Y:S02]  /*2d70*/  ISETP.GE.AND P1, PT, R93, 0x1a, PT ;  /* 0x0000001a5d00780c */ /* 0x000fe40003f26270 */
[----:B------:R-:W-:Y:S02]  /*2d80*/  ISETP.LT.OR P0, PT, R24, 0x19, P0 ;  /* 0x000000191800780c */ /* 0x000fe40000701670 */
[----:B------:R-:W-:Y:S01]  /*2d90*/  P2R R43, PR, RZ, 0x2 ;  /* 0x00000002ff2b7803 */ /* 0x000fe20000000000 */
[----:B------:R-:W1:Y:S01]  /*2da0*/  MUFU.TANH R28, R28 ;  /* 0x0000001c001c7308 */ /* 0x000e620000002400 */
[----:B------:R-:W-:-:S02]  /*2db0*/  FSEL R33, R33, -INF , !P0 ;  /* 0xff80000021217808 */ /* 0x000fc40004000000 */
[----:B------:R-:W-:Y:S02]  /*2dc0*/  ISETP.GT.AND P0, PT, R6, 0x19, !P1 ;  /* 0x000000190600780c */ /* 0x000fe40004f04270 */
[----:B------:R-:W-:Y:S02]  /*2dd0*/  ISETP.GE.AND P1, PT, R93, 0x21, PT ;  /* 0x000000215d00780c */ /* 0x000fe40003f26270 */
[----:B------:R-:W-:Y:S01]  /*2de0*/  ISETP.LT.OR P0, PT, R24, 0x1a, P0 ;  /* 0x0000001a1800780c */ /* 0x000fe20000701670 */
[----:B------:R-:W1:Y:S01]  /*2df0*/  MUFU.TANH R44, R44 ;  /* 0x0000002c002c7308 */ /* 0x000e620000002400 */
[----:B------:R-:W-:Y:S02]  /*2e00*/  P2R R3, PR, RZ, 0x2 ;  /* 0x00000002ff037803 */ /* 0x000fe40000000000 */
[----:B------:R-:W-:Y:S02]  /*2e10*/  FSEL R31, R31, -INF , !P0 ;  /* 0xff8000001f1f7808 */ /* 0x000fe40004000000 */
[----:B------:R-:W-:-:S02]  /*2e20*/  ISETP.GT.AND P0, PT, R6, 0x20, !P1 ;  /* 0x000000200600780c */ /* 0x000fc40004f04270 */
[----:B------:R-:W-:Y:S01]  /*2e30*/  ISETP.GE.AND P1, PT, R93, 0x22, PT ;  /* 0x000000225d00780c */ /* 0x000fe20003f26270 */
[----:B------:R-:W1:Y:S01]  /*2e40*/  MUFU.TANH R57, R57 ;  /* 0x0000003900397308 */ /* 0x000e620000002400 */
[----:B------:R-:W-:Y:S02]  /*2e50*/  ISETP.LT.OR P0, PT, R24, 0x21, P0 ;  /* 0x000000211800780c */ /* 0x000fe40000701670 */
[----:B------:R-:W-:Y:S02]  /*2e60*/  P2R R42, PR, RZ, 0x2 ;  /* 0x00000002ff2a7803 */ /* 0x000fe40000000000 */
[----:B------:R-:W-:Y:S02]  /*2e70*/  FSEL R29, R29, -INF , !P0 ;  /* 0xff8000001d1d7808 */ /* 0x000fe40004000000 */
[----:B------:R-:W-:Y:S01]  /*2e80*/  ISETP.GT.AND P0, PT, R6, 0x21, !P1 ;  /* 0x000000210600780c */ /* 0x000fe20004f04270 */
[----:B------:R-:W1:Y:S01]  /*2e90*/  MUFU.TANH R56, R56 ;  /* 0x0000003800387308 */ /* 0x000e620000002400 */
[----:B------:R-:W-:-:S02]  /*2ea0*/  ISETP.GE.AND P1, PT, R93, 0x1, PT ;  /* 0x000000015d00780c */ /* 0x000fc40003f26270 */
[----:B------:R-:W-:Y:S02]  /*2eb0*/  ISETP.LT.OR P0, PT, R24, 0x22, P0 ;  /* 0x000000221800780c */ /* 0x000fe40000701670 */
[----:B------:R-:W-:Y:S02]  /*2ec0*/  P2R R2, PR, RZ, 0x2 ;  /* 0x00000002ff027803 */ /* 0x000fe40000000000 */
[----:B------:R-:W-:Y:S01]  /*2ed0*/  FSEL R27, R27, -INF , !P0 ;  /* 0xff8000001b1b7808 */ /* 0x000fe20004000000 */
[----:B------:R-:W1:Y:S01]  /*2ee0*/  MUFU.TANH R54, R54 ;  /* 0x0000003600367308 */ /* 0x000e620000002400 */
[----:B------:R-:W-:Y:S02]  /*2ef0*/  ISETP.GT.AND P0, PT, R6, 0x28, !P2 ;  /* 0x000000280600780c */ /* 0x000fe40005704270 */
[----:B------:R-:W-:Y:S02]  /*2f00*/  IMNMX R47, R47, R76, PT ;  /* 0x0000004c2f2f7217 */ /* 0x000fe40003800200 */
[----:B------:R-:W-:-:S04]  /*2f10*/  ISETP.LT.OR P0, PT, R24, 0x29, P0 ;  /* 0x000000291800780c */ /* 0x000fc80000701670 */
[----:B------:R-:W-:Y:S02]  /*2f20*/  FSEL R26, R26, -INF , !P0 ;  /* 0xff8000001a1a7808 */ /* 0x000fe40004000000 */
[----:B------:R-:W-:Y:S02]  /*2f30*/  ISETP.GT.AND P0, PT, R6, RZ, !P1 ;  /* 0x000000ff0600720c */ /* 0x000fe40004f04270 */
[----:B------:R-:W-:Y:S02]  /*2f40*/  ISETP.GE.AND P1, PT, R93, 0x2a, PT ;  /* 0x0000002a5d00780c */ /* 0x000fe40003f26270 */
[----:B------:R-:W-:-:S04]  /*2f50*/  ISETP.LT.OR P0, PT, R24, 0x1, P0 ;  /* 0x000000011800780c */ /* 0x000fc80000701670 */
[----:B------:R-:W-:Y:S02]  /*2f60*/  FSEL R41, R41, -INF , !P0 ;  /* 0xff80000029297808 */ /* 0x000fe40004000000 */
[----:B------:R-:W-:Y:S01]  /*2f70*/  ISETP.GT.AND P0, PT, R6, 0x29, !P1 ;  /* 0x000000290600780c */ /* 0x000fe20004f04270 */
[----:B------:R-:W-:-:S03]  /*2f80*/  FMUL.FTZ R6, R67, c[0x0][0x320] ;  /* 0x0000c80043067a20 */ /* 0x000fc60000410000 */
[----:B------:R-:W-:Y:S01]  /*2f90*/  ISETP.LT.OR P0, PT, R24, 0x2a, P0 ;  /* 0x0000002a1800780c */ /* 0x000fe20000701670 */
[----:B------:R-:W-:Y:S02]  /*2fa0*/  FMUL.FTZ R24, R55, c[0x0][0x320] ;  /* 0x0000c80037187a20 */ /* 0x000fe40000410000 */
[----:B------:R-:W1:Y:S01]  /*2fb0*/  MUFU.TANH R6, R6 ;  /* 0x0000000600067308 */ /* 0x000e620000002400 */
[----:B------:R-:W-:Y:S02]  /*2fc0*/  FSEL R25, R25, -INF , !P0 ;  /* 0xff80000019197808 */ /* 0x000fe40004000000 */
[----:B------:R-:W-:-:S05]  /*2fd0*/  PLOP3.LUT P0, PT, PT, PT, UP1, 0x40, 0x0 ;  /* 0x000000000000781c */ /* 0x000fca0003f0e818 */
[----:B------:R-:W1:Y:S08]  /*2fe0*/  MUFU.TANH R24, R24 ;  /* 0x0000001800187308 */ /* 0x000e700000002400 */
        /* <DEDUP_REMOVED lines=13> */
.L_x_166:
[----:B------:R-:W-:-:S04]  /*30c0*/  MOV R38, c[0x0][0x32c] ;  /* 0x0000cb0000267a02 */ /* 0x000fc80000000f00 */
[----:B------:R-:W-:-:S13]  /*30d0*/  ISETP.NE.AND P0, PT, R38, 0x1, PT ;  /* 0x000000012600780c */ /* 0x000fda0003f05270 */
[----:B------:R-:W-:-:S05]  /*30e0*/  @P0 IMAD.HI.U32 R38, R58, c[0x0][0x330], RZ ;  /* 0x0000cc003a260a27 */ /* 0x000fca00078e00ff */
[----:B------:R-:W-:Y:S02]  /*30f0*/  @P0 SHF.R.U32.HI R58, RZ, c[0x0][0x334], R38 ;  /* 0x0000cd00ff3a0a19 */ /* 0x000fe40000011626 */
.L_x_167:
[----:B------:R-:W-:Y:S05]  /*3100*/  BSYNC B0 ;  /* 0x0000000000007941 */ /* 0x000fea0003800000 */
.L_x_165:
[----:B------:R-:W-:-:S05]  /*3110*/  IMAD R55, R58, c[0x0][0x32c], R65 ;  /* 0x0000cb003a377a24 */ /* 0x000fca00078e0241 */
[----:B------:R-:W-:Y:S02]  /*3120*/  IADD3 R38, R55, c[0x0][0x32c], RZ ;  /* 0x0000cb0037267a10 */ /* 0x000fe40007ffe0ff */
[----:B------:R-:W-:Y:S02]  /*3130*/  IMNMX R46, R46, R55, !PT ;  /* 0x000000372e2e7217 */ /* 0x000fe40007800200 */
[----:B------:R-:W-:Y:S02]  /*3140*/  IMNMX R47, R47, R38, PT ;  /* 0x000000262f2f7217 */ /* 0x000fe40003800200 */
.L_x_164:
[----:B--234-:R-:W-:Y:S01]  /*3150*/  ISETP.NE.AND P0, PT, R68, RZ, PT ;  /* 0x000000ff4400720c */ /* 0x01cfe20003f05270 */
[----:B------:R-:W-:Y:S02]  /*3160*/  FMUL.FTZ R12, R12, c[0x0][0x320] ;  /* 0x0000c8000c0c7a20 */ /* 0x000fe40000410000 */
[----:B------:R-:W-:Y:S01]  /*3170*/  FMUL.FTZ R90, R8, c[0x0][0x320] ;  /* 0x0000c800085a7a20 */ /* 0x000fe20000410000 */
[----:B------:R-:W-:Y:S01]  /*3180*/  ISETP.GT.AND P0, PT, R46, 0x1, !P0 ;  /* 0x000000012e00780c */ /* 0x000fe20004704270 */
[----:B------:R2:W3:Y:S01]  /*3190*/  MUFU.TANH R94, R12 ;  /* 0x0000000c005e7308 */ /* 0x0004e20000002400 */
[----:B------:R-:W-:-:S02]  /*31a0*/  FMUL.FTZ R13, R13, c[0x0][0x320] ;  /* 0x0000c8000d0d7a20 */ /* 0x000fc40000410000 */
[----:B------:R-:W-:Y:S01]  /*31b0*/  ISETP.LT.OR P0, PT, R47, 0x2, P0 ;  /* 0x000000022f00780c */ /* 0x000fe20000701670 */
[----:B------:R-:W-:Y:S02]  /*31c0*/  FMUL.FTZ R72, R72, c[0x0][0x320] ;  /* 0x0000c80048487a20 */ /* 0x000fe40000410000 */
[----:B------:R-:W-:Y:S01]  /*31d0*/  FMUL.FTZ R73, R73, c[0x0][0x320] ;  /* 0x0000c80049497a20 */ /* 0x000fe20000410000 */
[----:B------:R-:W-:Y:S01]  /*31e0*/  FSEL R40, R40, -INF , !P0 ;  /* 0xff80000028287808 */ /* 0x000fe20004000000 */
[----:B------:R-:W-:Y:S01]  /*31f0*/  FMUL.FTZ R21, R21, c[0x0][0x320] ;  /* 0x0000c80015157a20 */ /* 0x000fe20000410000 */
[----:B------:R-:W-:Y:S01]  /*3200*/  ISETP.NE.AND P0, PT, R64, RZ, PT ;  /* 0x000000ff4000720c */ /* 0x000fe20003f05270 */
[----:B------:R-:W-:Y:S01]  /*3210*/  FMUL.FTZ R17, R17, c[0x0][0x320] ;  /* 0x0000c80011117a20 */ /* 0x000fe20000410000 */
[----:B------:R-:W4:Y:S01]  /*3220*/  MUFU.TANH R92, R13 ;  /* 0x0000000d005c7308 */ /* 0x000f220000002400 */
[----:B------:R-:W-:Y:S01]  /*3230*/  FMUL.FTZ R20, R20, c[0x0][0x320] ;  /* 0x0000c80014147a20 */ /* 0x000fe20000410000 */
[----:B------:R-:W-:Y:S01]  /*3240*/  ISETP.GT.AND P0, PT, R46, 0x8, !P0 ;  /* 0x000000082e00780c */ /* 0x000fe20004704270 */
[----:B------:R-:W-:Y:S01]  /*3250*/  FMUL.FTZ R48, R48, c[0x0][0x320] ;  /* 0x0000c80030307a20 */ /* 0x000fe20000410000 */
[----:B--2---:R-:W2:Y:S02]  /*3260*/  SHFL.IDX PT, R12, R61, 0x2, 0x1c1f ;  /* 0x005c1f003d0c7f89 */ /* 0x004ea400000e0000 */
[----:B------:R-:W-:Y:S01]  /*3270*/  ISETP.LT.OR P0, PT, R47, 0x9, P0 ;  /* 0x000000092f00780c */ /* 0x000fe20000701670 */
[----:B------:R-:W-:Y:S01]  /*3280*/  FMUL.FTZ R49, R49, c[0x0][0x320] ;  /* 0x0000c80031317a20 */ /* 0x000fe20000410000 */
[----:B------:R-:W1:Y:S01]  /*3290*/  MUFU.TANH R182, R72 ;  /* 0x0000004800b67308 */ /* 0x000e620000002400 */
[----:B------:R-:W-:Y:S01]  /*32a0*/  FMUL.FTZ R16, R16, c[0x0][0x320] ;  /* 0x0000c80010107a20 */ /* 0x000fe20000410000 */
[----:B-1----:R-:W-:Y:S01]  /*32b0*/  FSEL R38, R54, -INF , !P0 ;  /* 0xff80000036267808 */ /* 0x002fe20004000000 */
[----:B------:R-:W-:Y:S01]  /*32c0*/  FMUL.FTZ R9, R9, c[0x0][0x320] ;  /* 0x0000c80009097a20 */ /* 0x000fe20000410000 */
[----:B------:R-:W-:-:S04]  /*32d0*/  ISETP.NE.AND P0, PT, R60, RZ, PT ;  /* 0x000000ff3c00720c */ /* 0x000fc80003f05270 */
[----:B------:R-:W-:Y:S01]  /*32e0*/  ISETP.GT.AND P0, PT, R46, 0x9, !P0 ;  /* 0x000000092e00780c */ /* 0x000fe20004704270 */
[----:B------:R-:W1:Y:S03]  /*32f0*/  MUFU.TANH R179, R73 ;  /* 0x0000004900b37308 */ /* 0x000e660000002400 */
[----:B------:R-:W-:-:S04]  /*3300*/  ISETP.LT.OR P0, PT, R47, 0xa, P0 ;  /* 0x0000000a2f00780c */ /* 0x000fc80000701670 */
[----:B------:R-:W-:Y:S01]  /*3310*/  FSEL R6, R6, -INF , !P0 ;  /* 0xff80000006067808 */ /* 0x000fe20004000000 */
[----:B------:R-:W1:Y:S01]  /*3320*/  MUFU.TANH R152, R21 ;  /* 0x0000001500987308 */ /* 0x000e620000002400 */
[----:B------:R-:W-:Y:S01]  /*3330*/  ISETP.NE.AND P0, PT, R53, RZ, PT ;  /* 0x000000ff3500720c */ /* 0x000fe20003f05270 */
[----:B--2---:R-:W-:-:S03]  /*3340*/  IMAD.IADD R8, R69, 0x1, R12 ;  /* 0x0000000145087824 */ /* 0x004fc600078e020c */
[----:B------:R-:W-:-:S03]  /*3350*/  ISETP.GT.AND P0, PT, R46, 0x10, !P0 ;  /* 0x000000102e00780c */ /* 0x000fc60004704270 */
[----:B------:R-:W2:Y:S01]  /*3360*/  MUFU.TANH R126, R17 ;  /* 0x00000011007e7308 */ /* 0x000ea20000002400 */
[----:B------:R-:W-:-:S04]  /*3370*/  ISETP.LT.OR P0, PT, R47, 0x11, P0 ;  /* 0x000000112f00780c */ /* 0x000fc80000701670 */
[----:B------:R-:W-:Y:S02]  /*3380*/  FSEL R36, R36, -INF , !P0 ;  /* 0xff80000024247808 */ /* 0x000fe40004000000 */
[----:B------:R-:W-:Y:S01]  /*3390*/  ISETP.NE.AND P0, PT, R52, RZ, PT ;  /* 0x000000ff3400720c */ /* 0x000fe20003f05270 */
[----:B------:R-:W1:Y:S03]  /*33a0*/  MUFU.TANH R89, R20 ;  /* 0x0000001400597308 */ /* 0x000e660000002400 */
[----:B------:R-:W-:-:S04]  /*33b0*/  ISETP.GT.AND P0, PT, R46, 0x11, !P0 ;  /* 0x000000112e00780c */ /* 0x000fc80004704270 */
[----:B------:R-:W-:Y:S01]  /*33c0*/  ISETP.LT.OR P0, PT, R47, 0x12, P0 ;  /* 0x000000122f00780c */ /* 0x000fe20000701670 */
[----:B------:R-:W1:Y:S03]  /*33d0*/  MUFU.TANH R178, R48 ;  /* 0x0000003000b27308 */ /* 0x000e660000002400 */
[----:B------:R-:W-:Y:S02]  /*33e0*/  FSEL R34, R34, -INF , !P0 ;  /* 0xff80000022227808 */ /* 0x000fe40004000000 */
[----:B------:R-:W-:-:S03]  /*33f0*/  ISETP.NE.AND P0, PT, R45, RZ, PT ;  /* 0x000000ff2d00720c */ /* 0x000fc60003f05270 */
[----:B------:R-:W1:Y:S01]  /*3400*/  MUFU.TANH R177, R49 ;  /* 0x0000003100b17308 */ /* 0x000e620000002400 */
[----:B------:R-:W-:-:S04]  /*3410*/  ISETP.GT.AND P0, PT, R46, 0x18, !P0 ;  /* 0x000000182e00780c */ /* 0x000fc80004704270 */
[----:B------:R-:W-:-:S03]  /*3420*/  ISETP.LT.OR P0, PT, R47, 0x19, P0 ;  /* 0x000000192f00780c */ /* 0x000fc60000701670 */
[----:B------:R-:W1:Y:S01]  /*3430*/  MUFU.TANH R90, R90 ;  /* 0x0000005a005a7308 */ /* 0x000e620000002400 */
[----:B------:R-:W-:Y:S02]  /*3440*/  FSEL R32, R32, -INF , !P0 ;  /* 0xff80000020207808 */ /* 0x000fe40004000000 */
[----:B------:R-:W-:-:S04]  /*3450*/  ISETP.NE.AND P0, PT, R43, RZ, PT ;  /* 0x000000ff2b00720c */ /* 0x000fc80003f05270 */
[----:B------:R-:W-:Y:S01]  /*3460*/  ISETP.GT.AND P0, PT, R46, 0x19, !P0 ;  /* 0x000000192e00780c */ /* 0x000fe20004704270 */
[----:B------:R-:W1:Y:S03]  /*3470*/  MUFU.TANH R142, R16 ;  /* 0x00000010008e7308 */ /* 0x000e660000002400 */
[----:B------:R-:W-:-:S04]  /*3480*/  ISETP.LT.OR P0, PT, R47, 0x1a, P0 ;  /* 0x0000001a2f00780c */ /* 0x000fc80000701670 */
[----:B------:R-:W-:Y:S01]  /*3490*/  FSEL R30, R30, -INF , !P0 ;  /* 0xff8000001e1e7808 */ /* 0x000fe20004000000 */
[----:B------:R5:W1:Y:S01]  /*34a0*/  MUFU.TANH R88, R9 ;  /* 0x0000000900587308 */ /* 0x000a620000002400 */
[----:B------:R-:W-:-:S04]  /*34b0*/  ISETP.NE.AND P0, PT, R3, RZ, PT ;  /* 0x000000ff0300720c */ /* 0x000fc80003f05270 */
[----:B------:R-:W-:-:S04]  /*34c0*/  ISETP.GT.AND P0, PT, R46, 0x20, !P0 ;  /* 0x000000202e00780c */ /* 0x000fc80004704270 */
[----:B------:R-:W-:-:S04]  /*34d0*/  ISETP.LT.OR P0, PT, R47, 0x21, P0 ;  /* 0x000000212f00780c */ /* 0x000fc80000701670 */
[----:B------:R-:W-:Y:S02]  /*34e0*/  FSEL R28, R28, -INF , !P0 ;  /* 0xff8000001c1c7808 */ /* 0x000fe40004000000 */
[----:B------:R-:W-:Y:S01]  /*34f0*/  ISETP.NE.AND P0, PT, R42, RZ, PT ;  /* 0x000000ff2a00720c */ /* 0x000fe20003f05270 */
[----:B-----5:R-:W-:-:S03]  /*3500*/  IMAD.IADD R9, R77, 0x1, R12 ;  /* 0x000000014d097824 */ /* 0x020fc600078e020c */
[----:B------:R-:W-:Y:S02]  /*3510*/  ISETP.GT.AND P0, PT, R46, 0x21, !P0 ;  /* 0x000000212e00780c */ /* 0x000fe40004704270 */
[----:B------:R-:W-:Y:S02]  /*3520*/  IMNMX R9, R9, R76, PT ;  /* 0x0000004c09097217 */ /* 0x000fe40003800200 */
[----:B------:R-:W-:-:S04]  /*3530*/  ISETP.LT.OR P0, PT, R47, 0x22, P0 ;  /* 0x000000222f00780c */ /* 0x000fc80000701670 */
[----:B------:R-:W-:Y:S02]  /*3540*/  FSEL R24, R24, -INF , !P0 ;  /* 0xff80000018187808 */ /* 0x000fe40004000000 */
[----:B------:R-:W-:-:S04]  /*3550*/  ISETP.GT.AND P0, PT, R46, 0x28, !P2 ;  /* 0x000000282e00780c */ /* 0x000fc80005704270 */
[----:B------:R-:W-:-:S04]  /*3560*/  ISETP.LT.OR P0, PT, R47, 0x29, P0 ;  /* 0x000000292f00780c */ /* 0x000fc80000701670 */
[----:B------:R-:W-:Y:S02]  /*3570*/  FSEL R57, R57, -INF , !P0 ;  /* 0xff80000039397808 */ /* 0x000fe40004000000 */
[----:B------:R-:W-:-:S04]  /*3580*/  ISETP.NE.AND P0, PT, R2, RZ, PT ;  /* 0x000000ff0200720c */ /* 0x000fc80003f05270 */
[----:B------:R-:W-:-:S04]  /*3590*/  ISETP.GT.AND P0, PT, R46, RZ, !P0 ;  /* 0x000000ff2e00720c */ /* 0x000fc80004704270 */
[----:B------:R-:W-:-:S04]  /*35a0*/  ISETP.LT.OR P0, PT, R47, 0x1, P0 ;  /* 0x000000012f00780c */ /* 0x000fc80000701670 */
[----:B------:R-:W-:Y:S02]  /*35b0*/  FSEL R44, R44, -INF , !P0 ;  /* 0xff8000002c2c7808 */ /* 0x000fe40004000000 */
[----:B------:R-:W-:-:S04]  /*35c0*/  ISETP.GT.AND P0, PT, R46, 0x29, !P1 ;  /* 0x000000292e00780c */ /* 0x000fc80004f04270 */
[----:B------:R-:W-:-:S04]  /*35d0*/  ISETP.LT.OR P0, PT, R47, 0x2a, P0 ;  /* 0x0000002a2f00780c */ /* 0x000fc80000701670 */
[----:B------:R-:W-:Y:S02]  /*35e0*/  FSEL R56, R56, -INF , !P0 ;  /* 0xff80000038387808 */ /* 0x000fe40004000000 */
[----:B------:R-:W-:-:S13]  /*35f0*/  PLOP3.LUT P0, PT, PT, PT, UP1, 0x40, 0x0 ;  /* 0x000000000000781c */ /* 0x000fda0003f0e818 */
[----:B------:R-:W-:Y:S05]  /*3600*/  @P0 BRA `(.L_x_168) ;  /* 0x0000015000000947 */ /* 0x000fea0003800000 */
[----:B-1234-:R-:W-:Y:S01]  /*3610*/  IADD3 R12, R12, c[0x0][0x1d0], RZ ;  /* 0x000074000c0c7a10 */ /* 0x01efe20007ffe0ff */
        /* <DEDUP_REMOVED lines=11> */
.L_x_170:
[----:B------:R-:W-:-:S04]  /*36d0*/  MOV R12, c[0x0][0x32c] ;  /* 0x0000cb00000c7a02 */ /* 0x000fc80000000f00 */
[----:B------:R-:W-:-:S13]  /*36e0*/  ISETP.NE.AND P0, PT, R12, 0x1, PT ;  /* 0x000000010c00780c */ /* 0x000fda0003f05270 */
[----:B------:R-:W-:-:S05]  /*36f0*/  @P0 IMAD.HI.U32 R12, R16, c[0x0][0x330], RZ ;  /* 0x0000cc00100c0a27 */ /* 0x000fca00078e00ff */
[----:B------:R-:W-:Y:S02]  /*3700*/  @P0 SHF.R.U32.HI R16, RZ, c[0x0][0x334], R12 ;  /* 0x0000cd00ff100a19 */ /* 0x000fe4000001160c */
.L_x_171:
[----:B------:R-:W-:Y:S05]  /*3710*/  BSYNC B0 ;  /* 0x0000000000007941 */ /* 0x000fea0003800000 */
.L_x_169:
[----:B------:R-:W-:-:S05]  /*3720*/  IMAD R13, R16, c[0x0][0x32c], R65 ;  /* 0x0000cb00100d7a24 */ /* 0x000fca00078e0241 */
[----:B------:R-:W-:Y:S02]  /*3730*/  IADD3 R12, R13, c[0x0][0x32c], RZ ;  /* 0x0000cb000d0c7a10 */ /* 0x000fe40007ffe0ff */
[----:B------:R-:W-:Y:S02]  /*3740*/  IMNMX R8, R8, R13, !PT ;  /* 0x0000000d08087217 */ /* 0x000fe40007800200 */
[----:B------:R-:W-:Y:S02]  /*3750*/  IMNMX R9, R9, R12, PT ;  /* 0x0000000c09097217 */ /* 0x000fe40003800200 */
.L_x_168:
[----:B-1234-:R-:W-:Y:S01]  /*3760*/  ISETP.NE.AND P0, PT, R68, RZ, PT ;  /* 0x000000ff4400720c */ /* 0x01efe20003f05270 */
[----:B------:R-:W-:Y:S02]  /*3770*/  FMUL.FTZ R74, R74, c[0x0][0x320] ;  /* 0x0000c8004a4a7a20 */ /* 0x000fe40000410000 */
[----:B------:R-:W-:Y:S01]  /*3780*/  FMUL.FTZ R190, R75, c[0x0][0x320] ;  /* 0x0000c8004bbe7a20 */ /* 0x000fe20000410000 */
[----:B------:R-:W-:Y:S01]  /*3790*/  ISETP.GT.AND P0, PT, R8, 0x1, !P0 ;  /* 0x000000010800780c */ /* 0x000fe20004704270 */
[----:B------:R1:W2:Y:S01]  /*37a0*/  MUFU.TANH R180, R74 ;  /* 0x0000004a00b47308 */ /* 0x0002a20000002400 */
        /* <DEDUP_REMOVED lines=8> */
[----:B------:R3:W4:Y:S01]  /*3830*/  MUFU.TANH R124, R18 ;  /* 0x00000012007c7308 */ /* 0x0007220000002400 */
[----:B------:R-:W-:Y:S01]  /*3840*/  FMUL.FTZ R23, R23, c[0x0][0x320] ;  /* 0x0000c80017177a20 */ /* 0x000fe20000410000 */
[----:B------:R-:W-:Y:S01]  /*3850*/  ISETP.GT.AND P0, PT, R8, 0x8, !P0 ;  /* 0x000000080800780c */ /* 0x000fe20004704270 */
[----:B------:R-:W-:-:S02]  /*3860*/  FMUL.FTZ R19, R19, c[0x0][0x320] ;  /* 0x0000c80013137a20 */ /* 0x000fc40000410000 */
[----:B-1----:R-:W-:Y:S01]  /*3870*/  FMUL.FTZ R74, R15, c[0x0][0x320] ;  /* 0x0000c8000f4a7a20 */ /* 0x002fe20000410000 */
[----:B------:R-:W-:Y:S01]  /*3880*/  ISETP.LT.OR P0, PT, R9, 0x9, P0 ;  /* 0x000000090900780c */ /* 0x000fe20000701670 */
[----:B------:R-:W-:Y:S01]  /*3890*/  FMUL.FTZ R50, R50, c[0x0][0x320] ;  /* 0x0000c80032327a20 */ /* 0x000fe20000410000 */
[----:B------:R-:W1:Y:S01]  /*38a0*/  MUFU.TANH R190, R190 ;  /* 0x000000be00be7308 */ /* 0x000e620000002400 */
[----:B------:R-:W-:Y:S01]  /*38b0*/  FMUL.FTZ R51, R51, c[0x0][0x320] ;  /* 0x0000c80033337a20 */ /* 0x000fe20000410000 */
[----:B------:R-:W-:Y:S02]  /*38c0*/  FSEL R142, R142, -INF , !P0 ;  /* 0xff8000008e8e7808 */ /* 0x000fe40004000000 */
[----:B------:R-:W-:-:S04]  /*38d0*/  ISETP.NE.AND P0, PT, R60, RZ, PT ;  /* 0x000000ff3c00720c */ /* 0x000fc80003f05270 */
[----:B------:R-:W-:Y:S01]  /*38e0*/  ISETP.GT.AND P0, PT, R8, 0x9, !P0 ;  /* 0x000000090800780c */ /* 0x000fe20004704270 */
[----:B------:R3:W1:Y:S03]  /*38f0*/  MUFU.TANH R73, R10 ;  /* 0x0000000a00497308 */ /* 0x0006660000002400 */
[----:B------:R-:W-:-:S04]  /*3900*/  ISETP.LT.OR P0, PT, R9, 0xa, P0 ;  /* 0x0000000a0900780c */ /* 0x000fc80000701670 */
[----:B------:R-:W-:Y:S01]  /*3910*/  FSEL R126, R126, -INF , !P0 ;  /* 0xff8000007e7e7808 */ /* 0x000fe20004000000 */
[----:B------:R3:W1:Y:S01]  /*3920*/  MUFU.TANH R72, R11 ;  /* 0x0000000b00487308 */ /* 0x0006620000002400 */
[----:B------:R-:W-:-:S04]  /*3930*/  ISETP.NE.AND P0, PT, R53, RZ, PT ;  /* 0x000000ff3500720c */ /* 0x000fc80003f05270 */
[----:B------:R-:W-:-:S03]  /*3940*/  ISETP.GT.AND P0, PT, R8, 0x10, !P0 ;  /* 0x000000100800780c */ /* 0x000fc60004704270 */
[----:B------:R3:W1:Y:S01]  /*3950*/  MUFU.TANH R75, R22 ;  /* 0x00000016004b7308 */ /* 0x0006620000002400 */
[----:B------:R-:W-:-:S04]  /*3960*/  ISETP.LT.OR P0, PT, R9, 0x11, P0 ;  /* 0x000000110900780c */ /* 0x000fc80000701670 */
[----:B------:R-:W-:Y:S02]  /*3970*/  FSEL R94, R94, -INF , !P0 ;  /* 0xff8000005e5e7808 */ /* 0x000fe40004000000 */
[----:B------:R-:W-:Y:S01]  /*3980*/  ISETP.NE.AND P0, PT, R52, RZ, PT ;  /* 0x000000ff3400720c */ /* 0x000fe20003f05270 */
[----:B------:R3:W1:Y:S03]  /*3990*/  MUFU.TANH R140, R23 ;  /* 0x00000017008c7308 */ /* 0x0006660000002400 */
[----:B------:R-:W-:-:S04]  /*39a0*/  ISETP.GT.AND P0, PT, R8, 0x11, !P0 ;  /* 0x000000110800780c */ /* 0x000fc80004704270 */
[----:B------:R-:W-:Y:S01]  /*39b0*/  ISETP.LT.OR P0, PT, R9, 0x12, P0 ;  /* 0x000000120900780c */ /* 0x000fe20000701670 */
[----:B------:R3:W1:Y:S03]  /*39c0*/  MUFU.TANH R110, R19 ;  /* 0x00000013006e7308 */ /* 0x0006660000002400 */
[----:B------:R-:W-:Y:S02]  /*39d0*/  FSEL R92, R92, -INF , !P0 ;  /* 0xff8000005c5c7808 */ /* 0x000fe40004000000 */
[----:B------:R-:W-:-:S03]  /*39e0*/  ISETP.NE.AND P0, PT, R45, RZ, PT ;  /* 0x000000ff2d00720c */ /* 0x000fc60003f05270 */
[----:B------:R3:W1:Y:S01]  /*39f0*/  MUFU.TANH R189, R50 ;  /* 0x0000003200bd7308 */ /* 0x0006620000002400 */
[----:B------:R-:W-:-:S04]  /*3a00*/  ISETP.GT.AND P0, PT, R8, 0x18, !P0 ;  /* 0x000000180800780c */ /* 0x000fc80004704270 */
[----:B------:R-:W-:-:S03]  /*3a10*/  ISETP.LT.OR P0, PT, R9, 0x19, P0 ;  /* 0x000000190900780c */ /* 0x000fc60000701670 */
[----:B------:R3:W1:Y:S01]  /*3a20*/  MUFU.TANH R187, R51 ;  /* 0x0000003300bb7308 */ /* 0x0006620000002400 */
[----:B------:R-:W-:Y:S02]  /*3a30*/  FSEL R90, R90, -INF , !P0 ;  /* 0xff8000005a5a7808 */ /* 0x000fe40004000000 */
[----:B------:R-:W-:-:S04]  /*3a40*/  ISETP.NE.AND P0, PT, R43, RZ, PT ;  /* 0x000000ff2b00720c */ /* 0x000fc80003f05270 */
[----:B------:R-:W-:Y:S01]  /*3a50*/  ISETP.GT.AND P0, PT, R8, 0x19, !P0 ;  /* 0x000000190800780c */ /* 0x000fe20004704270 */
[----:B------:R-:W1:Y:S03]  /*3a60*/  MUFU.TANH R108, R108 ;  /* 0x0000006c006c7308 */ /* 0x000e660000002400 */
[----:B------:R-:W-:-:S04]  /*3a70*/  ISETP.LT.OR P0, PT, R9, 0x1a, P0 ;  /* 0x0000001a0900780c */ /* 0x000fc80000701670 */
[----:B------:R-:W-:Y:S01]  /*3a80*/  FSEL R88, R88, -INF , !P0 ;  /* 0xff80000058587808 */ /* 0x000fe20004000000 */
[----:B------:R-:W1:Y:S01]  /*3a90*/  MUFU.TANH R74, R74 ;  /* 0x0000004a004a7308 */ /* 0x000e620000002400 */
[----:B------:R-:W-:-:S04]  /*3aa0*/  ISETP.NE.AND P0, PT, R3, RZ, PT ;  /* 0x000000ff0300720c */ /* 0x000fc80003f05270 */
[----:B------:R-:W-:-:S04]  /*3ab0*/  ISETP.GT.AND P0, PT, R8, 0x20, !P0 ;  /* 0x000000200800780c */ /* 0x000fc80004704270 */
[----:B------:R-:W-:-:S04]  /*3ac0*/  ISETP.LT.OR P0, PT, R9, 0x21, P0 ;  /* 0x000000210900780c */ /* 0x000fc80000701670 */
[----:B------:R-:W-:Y:S02]  /*3ad0*/  FSEL R182, R182, -INF , !P0 ;  /* 0xff800000b6b67808 */ /* 0x000fe40004000000 */
[----:B------:R-:W-:-:S04]  /*3ae0*/  ISETP.NE.AND P0, PT, R42, RZ, PT ;  /* 0x000000ff2a00720c */ /* 0x000fc80003f05270 */
[----:B------:R-:W-:-:S04]  /*3af0*/  ISETP.GT.AND P0, PT, R8, 0x21, !P0 ;  /* 0x000000210800780c */ /* 0x000fc80004704270 */
        /* <DEDUP_REMOVED lines=9> */
[----:B------:R-:W-:Y:S02]  /*3b90*/  ISETP.GT.AND P0, PT, R8, 0x29, !P1 ;  /* 0x000000290800780c */ /* 0x000fe40004f04270 */
[----:B------:R-:W5:Y:S02]  /*3ba0*/  SHFL.IDX PT, R8, R61, 0x3, 0x1c1f ;  /* 0x007c1f003d087f89 */ /* 0x000f6400000e0000 */
[----:B------:R-:W-:-:S04]  /*3bb0*/  ISETP.LT.OR P0, PT, R9, 0x2a, P0 ;  /* 0x0000002a0900780c */ /* 0x000fc80000701670 */
[----:B------:R-:W-:Y:S02]  /*3bc0*/  FSEL R177, R177, -INF , !P0 ;  /* 0xff800000b1b17808 */ /* 0x000fe40004000000 */
[----:B------:R-:W-:Y:S01]  /*3bd0*/  PLOP3.LUT P0, PT, PT, PT, UP1, 0x40, 0x0 ;  /* 0x000000000000781c */ /* 0x000fe20003f0e818 */
[--C-:B-----5:R-:W-:Y:S02]  /*3be0*/  IMAD.IADD R77, R77, 0x1, R8.reuse ;  /* 0x000000014d4d7824 */ /* 0x120fe400078e0208 */
[----:B------:R-:W-:-:S03]  /*3bf0*/  IMAD.IADD R15, R69, 0x1, R8 ;  /* 0x00000001450f7824 */ /* 0x000fc600078e0208 */
[----:B------:R-:W-:-:S07]  /*3c00*/  IMNMX R14, R77, R76, PT ;  /* 0x0000004c4d0e7217 */ /* 0x000fce0003800200 */
        /* <DEDUP_REMOVED lines=13> */
.L_x_174:
[----:B------:R-:W-:-:S04]  /*3ce0*/  MOV R8, c[0x0][0x32c] ;  /* 0x0000cb0000087a02 */ /* 0x000fc80000000f00 */
[----:B------:R-:W-:-:S13]  /*3cf0*/  ISETP.NE.AND P0, PT, R8, 0x1, PT ;  /* 0x000000010800780c */ /* 0x000fda0003f05270 */
[----:B------:R-:W-:-:S05]  /*3d00*/  @P0 IMAD.HI.U32 R8, R10, c[0x0][0x330], RZ ;  /* 0x0000cc000a080a27 */ /* 0x000fca00078e00ff */
[----:B------:R-:W-:Y:S02]  /*3d10*/  @P0 SHF.R.U32.HI R10, RZ, c[0x0][0x334], R8 ;  /* 0x0000cd00ff0a0a19 */ /* 0x000fe40000011608 */
.L_x_175:
[----:B------:R-:W-:Y:S05]  /*3d20*/  BSYNC B0 ;  /* 0x0000000000007941 */ /* 0x000fea0003800000 */
.L_x_173:
[----:B------:R-:W-:-:S05]  /*3d30*/  IMAD R10, R10, c[0x0][0x32c], R65 ;  /* 0x0000cb000a0a7a24 */ /* 0x000fca00078e0241 */
[----:B------:R-:W-:Y:S02]  /*3d40*/  IADD3 R9, R10, c[0x0][0x32c], RZ ;  /* 0x0000cb000a097a10 */ /* 0x000fe40007ffe0ff */
[----:B------:R-:W-:Y:S02]  /*3d50*/  IMNMX R15, R15, R10, !PT ;  /* 0x0000000a0f0f7217 */ /* 0x000fe40007800200 */
[----:B------:R-:W-:Y:S02]  /*3d60*/  IMNMX R14, R14, R9, PT ;  /* 0x000000090e0e7217 */ /* 0x000fe40003800200 */
.L_x_172:
[----:B-1234-:R-:W-:Y:S01]  /*3d70*/  ISETP.NE.AND P0, PT, R68, RZ, PT ;  /* 0x000000ff4400720c */ /* 0x01efe20003f05270 */
[----:B------:R-:W-:Y:S01]  /*3d80*/  IMAD.SHL.U32 R214, R4, 0x2, RZ ;  /* 0x0000000204d67824 */ /* 0x000fe200078e00ff */
[----:B------:R-:W-:Y:S01]  /*3d90*/  FMNMX.FTZ R9, R44, R40, !PT ;  /* 0x000000282c097209 */ /* 0x000fe20007810000 */
[----:B------:R-:W-:Y:S01]  /*3da0*/  ULDC.64 UR4, c[0x0][0x2c8] ;  /* 0x0000b20000047ab9 */ /* 0x000fe20000000a00 */
[C---:B------:R-:W-:Y:S01]  /*3db0*/  ISETP.GT.AND P0, PT, R15.reuse, 0x1, !P0 ;  /* 0x000000010f00780c */ /* 0x040fe20004704270 */
[----:B------:R-:W-:Y:S01]  /*3dc0*/  IMAD R212, R0, 0x2, R214 ;  /* 0x0000000200d47824 */ /* 0x000fe200078e02d6 */
[----:B------:R-:W-:Y:S01]  /*3dd0*/  FMNMX.FTZ R9, R38, R9, !PT ;  /* 0x0000000926097209 */ /* 0x000fe20007810000 */
[----:B------:R-:W-:Y:S01]  /*3de0*/  LDSM.16.MT88.4 R136, [R214+0x1880] ;  /* 0x00188000d688783b */ /* 0x000fe20000004200 */
[----:B------:R-:W-:Y:S01]  /*3df0*/  ISETP.LT.OR P0, PT, R14, 0x2, P0 ;  /* 0x000000020e00780c */ /* 0x000fe20000701670 */
[----:B------:R-:W-:Y:S01]  /*3e00*/  UIMAD.WIDE.U32 UR12, UR11, UR4, URZ ;  /* 0x000000040b0c72a5 */ /* 0x000fe2000f8e003f */
[----:B------:R-:W-:Y:S01]  /*3e10*/  FMNMX.FTZ R9, R6, R9, !PT ;  /* 0x0000000906097209 */ /* 0x000fe20007810000 */
[----:B------:R-:W-:Y:S01]  /*3e20*/  LDSM.16.MT88.4 R120, [R212+0x1880] ;  /* 0x00188000d478783b */ /* 0x000fe20000004200 */
[----:B------:R-:W-:Y:S01]  /*3e30*/  FSEL R140, R140, -INF , !P0 ;  /* 0xff8000008c8c7808 */ /* 0x000fe20004000000 */
[----:B------:R-:W-:Y:S01]  /*3e40*/  @UP2 USHF.R.U32.HI UR11, URZ, UR5, UR13 ;  /* 0x000000053f0b2299 */ /* 0x000fe2000801160d */
[----:B------:R-:W-:Y:S01]  /*3e50*/  ISETP.NE.AND P0, PT, R64, RZ, PT ;  /* 0x000000ff4000720c */ /* 0x000fe20003f05270 */
[----:B------:R-:W-:Y:S01]  /*3e60*/  LDSM.16.MT88.4 R104, [R214+0x2480] ;  /* 0x00248000d668783b */ /* 0x000fe20000004200 */
[----:B------:R-:W-:Y:S01]  /*3e70*/  FMNMX.FTZ R9, R36, R9, !PT ;  /* 0x0000000924097209 */ /* 0x000fe20007810000 */
[----:B------:R-:W-:Y:S01]  /*3e80*/  UIADD3 UR4, UR10, UR11, URZ ;  /* 0x0000000b0a047290 */ /* 0x000fe2000fffe03f */
[----:B------:R-:W-:Y:S01]  /*3e90*/  ISETP.GT.AND P0, PT, R15, 0x8, !P0 ;  /* 0x000000080f00780c */ /* 0x000fe20004704270 */
[----:B------:R-:W-:Y:S01]  /*3ea0*/  LDSM.16.MT88.4 R76, [R214+0x3080] ;  /* 0x00308000d64c783b */ /* 0x000fe20000004200 */
[----:B------:R-:W-:Y:S01]  /*3eb0*/  FMNMX.FTZ R9, R34, R9, !PT ;  /* 0x0000000922097209 */ /* 0x000fe20007810000 */
[----:B------:R-:W-:Y:S01]  /*3ec0*/  ULDC UR11, c[0x0][0x328] ;  /* 0x0000ca00000b7ab9 */ /* 0x000fe20000000800 */
[----:B------:R-:W-:Y:S01]  /*3ed0*/  ISETP.LT.OR P0, PT, R14, 0x9, P0 ;  /* 0x000000090e00780c */ /* 0x000fe20000701670 */
[----:B------:R-:W-:Y:S01]  /*3ee0*/  LDSM.16.MT88.4 R148, [R214+0x1c80] ;  /* 0x001c8000d694783b */ /* 0x000fe20000004200 */
[----:B------:R-:W-:Y:S01]  /*3ef0*/  FMNMX.FTZ R9, R32, R9, !PT ;  /* 0x0000000920097209 */ /* 0x000fe20007810000 */
[----:B------:R-:W-:Y:S01]  /*3f00*/  UIADD3 UR11, UR4, UR11, URZ ;  /* 0x0000000b040b7290 */ /* 0x000fe2000fffe03f */
[----:B------:R-:W-:Y:S01]  /*3f10*/  FSEL R124, R124, -INF , !P0 ;  /* 0xff8000007c7c7808 */ /* 0x000fe20004000000 */
[----:B------:R-:W-:Y:S01]  /*3f20*/  LDSM.16.MT88.4 R48, [R212+0x1c80] ;  /* 0x001c8000d430783b */ /* 0x000fe20000004200 */
[----:B------:R-:W-:-:S02]  /*3f30*/  ISETP.NE.AND P0, PT, R60, RZ, PT ;  /* 0x000000ff3c00720c */ /* 0x000fc40003f05270 */
[----:B------:R-:W-:Y:S01]  /*3f40*/  FMNMX.FTZ R9, R30, R9, !PT ;  /* 0x000000091e097209 */ /* 0x000fe20007810000 */
[----:B------:R-:W-:Y:S01]  /*3f50*/  LDSM.16.MT88.4 R60, [R212+0x2480] ;  /* 0x00248000d43c783b */ /* 0x000fe20000004200 */
[----:B------:R-:W-:Y:S02]  /*3f60*/  ISETP.GT.AND P0, PT, R15, 0x9, !P0 ;  /* 0x000000090f00780c */ /* 0x000fe40004704270 */
[----:B------:R-:W-:Y:S01]  /*3f70*/  FMNMX.FTZ R9, R28, R9, !PT ;  /* 0x000000091c097209 */ /* 0x000fe20007810000 */
[----:B------:R-:W-:Y:S01]  /*3f80*/  LDSM.16.MT88.4 R20, [R214+0x2c80] ;  /* 0x002c8000d614783b */ /* 0x000fe20000004200 */
[----:B------:R-:W-:Y:S02]  /*3f90*/  ISETP.LT.OR P0, PT, R14, 0xa, P0 ;  /* 0x0000000a0e00780c */ /* 0x000fe40000701670 */
[----:B------:R-:W-:Y:S02]  /*3fa0*/  FMNMX.FTZ R17, R89, R152, !PT ;  /* 0x0000009859117209 */ /* 0x000fe40007810000 */
[----:B------:R-:W-:-:S02]  /*3fb0*/  FSEL R110, R110, -INF , !P0 ;  /* 0xff8000006e6e7808 */ /* 0x000fc40004000000 */
[----:B------:R-:W-:Y:S02]  /*3fc0*/  ISETP.NE.AND P0, PT, R53, RZ, PT ;  /* 0x000000ff3500720c */ /* 0x000fe40003f05270 */
[----:B------:R-:W-:Y:S02]  /*3fd0*/  FMNMX.FTZ R17, R142, R17, !PT ;  /* 0x000000118e117209 */ /* 0x000fe40007810000 */
[----:B------:R-:W-:Y:S02]  /*3fe0*/  ISETP.GT.AND P0, PT, R15, 0x10, !P0 ;  /* 0x000000100f00780c */ /* 0x000fe40004704270 */
[----:B------:R-:W-:Y:S02]  /*3ff0*/  FMNMX.FTZ R17, R126, R17, !PT ;  /* 0x000000117e117209 */ /* 0x000fe40007810000 */
[----:B------:R-:W-:Y:S02]  /*4000*/  ISETP.LT.OR P0, PT, R14, 0x11, P0 ;  /* 0x000000110e00780c */ /* 0x000fe40000701670 */
[----:B------:R-:W-:-:S02]  /*4010*/  FMNMX.FTZ R17, R94, R17, !PT ;  /* 0x000000115e117209 */ /* 0x000fc40007810000 */
[----:B------:R-:W-:Y:S02]  /*4020*/  FSEL R108, R108, -INF , !P0 ;  /* 0xff8000006c6c7808 */ /* 0x000fe40004000000 */
[----:B------:R-:W-:Y:S02]  /*4030*/  ISETP.NE.AND P0, PT, R52, RZ, PT ;  /* 0x000000ff3400720c */ /* 0x000fe40003f05270 */
[----:B------:R-:W-:Y:S02]  /*4040*/  FMNMX.FTZ R17, R92, R17, !PT ;  /* 0x000000115c117209 */ /* 0x000fe40007810000 */
[----:B------:R-:W-:Y:S02]  /*4050*/  ISETP.GT.AND P0, PT, R15, 0x11, !P0 ;  /* 0x000000110f00780c */ /* 0x000fe40004704270 */
[----:B------:R-:W-:Y:S02]  /*4060*/  FMNMX.FTZ R17, R90, R17, !PT ;  /* 0x000000115a117209 */ /* 0x000fe40007810000 */
[----:B------:R-:W-:-:S02]  /*4070*/  ISETP.LT.OR P0, PT, R14, 0x12, P0 ;  /* 0x000000120e00780c */ /* 0x000fc40000701670 */
[----:B------:R-:W-:Y:S02]  /*4080*/  FMNMX.FTZ R17, R88, R17, !PT ;  /* 0x0000001158117209 */ /* 0x000fe40007810000 */
[----:B------:R-:W-:Y:S02]  /*4090*/  FSEL R74, R74, -INF , !P0 ;  /* 0xff8000004a4a7808 */ /* 0x000fe40004000000 */
[----:B------:R-:W-:Y:S02]  /*40a0*/  ISETP.NE.AND P0, PT, R45, RZ, PT ;  /* 0x000000ff2d00720c */ /* 0x000fe40003f05270 */
[----:B------:R-:W-:Y:S02]  /*40b0*/  FMNMX.FTZ R0, R182, R17, !PT ;  /* 0x00000011b6007209 */ /* 0x000fe40007810000 */
[----:B------:R-:W-:Y:S02]  /*40c0*/  ISETP.GT.AND P0, PT, R15, 0x18, !P0 ;  /* 0x000000180f00780c */ /* 0x000fe40004704270 */
[----:B------:R-:W-:-:S02]  /*40d0*/  FMNMX.FTZ R19, R179, R0, !PT ;  /* 0x00000000b3137209 */ /* 0x000fc40007810000 */
[----:B------:R-:W-:Y:S02]  /*40e0*/  ISETP.LT.OR P0, PT, R14, 0x19, P0 ;  /* 0x000000190e00780c */ /* 0x000fe40000701670 */
[----:B------:R-:W-:Y:S02]  /*40f0*/  FMNMX.FTZ R0, R178, R19, !PT ;  /* 0x00000013b2007209 */ /* 0x000fe40007810000 */
[----:B------:R-:W-:Y:S02]  /*4100*/  FSEL R73, R73, -INF , !P0 ;  /* 0xff80000049497808 */ /* 0x000fe40004000000 */
[----:B------:R-:W-:Y:S02]  /*4110*/  ISETP.NE.AND P0, PT, R43, RZ, PT ;  /* 0x000000ff2b00720c */ /* 0x000fe40003f05270 */
[C---:B------:R-:W-:Y:S02]  /*4120*/  ISETP.GT.AND P2, PT, R15.reuse, 0x28, !P2 ;  /* 0x000000280f00780c */ /* 0x040fe40005744270 */
[----:B------:R-:W-:-:S02]  /*4130*/  ISETP.GT.AND P0, PT, R15, 0x19, !P0 ;  /* 0x000000190f00780c */ /* 0x000fc40004704270 */
[----:B------:R-:W-:Y:S02]  /*4140*/  ISETP.GT.AND P1, PT, R15, 0x29, !P1 ;  /* 0x000000290f00780c */ /* 0x000fe40004f24270 */
[----:B------:R-:W-:Y:S02]  /*4150*/  ISETP.LT.OR P0, PT, R14, 0x1a, P0 ;  /* 0x0000001a0e00780c */ /* 0x000fe40000701670 */
[----:B------:R-:W-:Y:S02]  /*4160*/  FMNMX.FTZ R0, R177, R0, !PT ;  /* 0x00000000b1007209 */ /* 0x000fe40007810000 */
[----:B------:R-:W-:Y:S02]  /*4170*/  FSEL R72, R72, -INF , !P0 ;  /* 0xff80000048487808 */ /* 0x000fe40004000000 */
[----:B------:R-:W-:Y:S02]  /*4180*/  ISETP.NE.AND P0, PT, R3, RZ, PT ;  /* 0x000000ff0300720c */ /* 0x000fe40003f05270 */
[----:B------:R-:W-:-:S02]  /*4190*/  ISETP.LT.OR P2, PT, R14, 0x29, P2 ;  /* 0x000000290e00780c */ /* 0x000fc40001741670 */
[----:B------:R-:W-:Y:S02]  /*41a0*/  ISETP.GT.AND P0, PT, R15, 0x20, !P0 ;  /* 0x000000200f00780c */ /* 0x000fe40004704270 */
[C---:B------:R-:W-:Y:S02]  /*41b0*/  ISETP.LT.OR P1, PT, R14.reuse, 0x2a, P1 ;  /* 0x0000002a0e00780c */ /* 0x040fe40000f21670 */
[----:B------:R-:W-:Y:S02]  /*41c0*/  ISETP.LT.OR P0, PT, R14, 0x21, P0 ;  /* 0x000000210e00780c */ /* 0x000fe40000701670 */
[----:B------:R-:W-:Y:S02]  /*41d0*/  FSEL R189, R189, -INF , !P2 ;  /* 0xff800000bdbd7808 */ /* 0x000fe40005000000 */
[----:B------:R-:W-:Y:S02]  /*41e0*/  FSEL R180, R180, -INF , !P0 ;  /* 0xff800000b4b47808 */ /* 0x000fe40004000000 */
[----:B------:R-:W-:-:S02]  /*41f0*/  ISETP.NE.AND P0, PT, R2, RZ, PT ;  /* 0x000000ff0200720c */ /* 0x000fc40003f05270 */
[----:B------:R-:W-:Y:S02]  /*4200*/  FMNMX.FTZ R2, R41, R39, !PT ;  /* 0x0000002729027209 */ /* 0x000fe40007810000 */
[----:B------:R-:W-:Y:S02]  /*4210*/  ISETP.GT.AND P0, PT, R15, RZ, !P0 ;  /* 0x000000ff0f00720c */ /* 0x000fe40004704270 */
[----:B------:R-:W-:Y:S02]  /*4220*/  FMNMX.FTZ R2, R7, R2, !PT ;  /* 0x0000000207027209 */ /* 0x000fe40007810000 */
[----:B------:R-:W-:Y:S02]  /*4230*/  ISETP.LT.OR P0, PT, R14, 0x1, P0 ;  /* 0x000000010e00780c */ /* 0x000fe40000701670 */
[----:B------:R-:W-:Y:S02]  /*4240*/  FMNMX.FTZ R2, R5, R2, !PT ;  /* 0x0000000205027209 */ /* 0x000fe40007810000 */
[----:B------:R-:W-:-:S02]  /*4250*/  FSEL R75, R75, -INF , !P0 ;  /* 0xff8000004b4b7808 */ /* 0x000fc40004000000 */
[----:B------:R-:W-:Y:S02]  /*4260*/  FMNMX.FTZ R2, R37, R2, !PT ;  /* 0x0000000225027209 */ /* 0x000fe40007810000 */
[----:B------:R-:W-:Y:S02]  /*4270*/  FMNMX.FTZ R17, R75, R140, !PT ;  /* 0x0000008c4b117209 */ /* 0x000fe40007810000 */
[----:B------:R-:W-:Y:S02]  /*4280*/  FMNMX.FTZ R2, R35, R2, !PT ;  /* 0x0000000223027209 */ /* 0x000fe40007810000 */
[----:B------:R-:W-:Y:S02]  /*4290*/  FMNMX.FTZ R17, R124, R17, !PT ;  /* 0x000000117c117209 */ /* 0x000fe40007810000 */
[----:B------:R-:W-:Y:S02]  /*42a0*/  FMNMX.FTZ R2, R33, R2, !PT ;  /* 0x0000000221027209 */ /* 0x000fe40007810000 */
[----:B------:R-:W-:-:S02]  /*42b0*/  FMNMX.FTZ R17, R110, R17, !PT ;  /* 0x000000116e117209 */ /* 0x000fc40007810000 */
[----:B------:R-:W-:Y:S02]  /*42c0*/  FMNMX.FTZ R2, R31, R2, !PT ;  /* 0x000000021f027209 */ /* 0x000fe40007810000 */
[----:B------:R-:W-:Y:S02]  /*42d0*/  FMNMX.FTZ R19, R108, R17, !PT ;  /* 0x000000116c137209 */ /* 0x000fe40007810000 */
[----:B------:R-:W-:Y:S01]  /*42e0*/  FMNMX.FTZ R2, R29, R2, !PT ;  /* 0x000000021d027209 */ /* 0x000fe20007810000 */
[----:B------:R-:W1:Y:S01]  /*42f0*/  SHFL.BFLY PT, R17, R0, 0x2, 0x1f ;  /* 0x0c401f0000117f89 */ /* 0x000e6200000e0000 */
[----:B------:R-:W-:Y:S02]  /*4300*/  FMNMX.FTZ R16, R74, R19, !PT ;  /* 0x000000134a107209 */ /* 0x000fe40007810000 */
[----:B------:R-:W-:Y:S02]  /*4310*/  FMNMX.FTZ R3, R27, R2, !PT ;  /* 0x000000021b037209 */ /* 0x000fe40007810000 */
[----:B------:R-:W-:-:S02]  /*4320*/  FSEL R187, R187, -INF , !P1 ;  /* 0xff800000bbbb7808 */ /* 0x000fc40004800000 */
[----:B------:R-:W-:Y:S02]  /*4330*/  FMNMX.FTZ R2, R26, R3, !PT ;  /* 0x000000031a027209 */ /* 0x000fe40007810000 */
[----:B------:R-:W-:Y:S02]  /*4340*/  IADD3 R233, R153, -0x2, RZ ;  /* 0xfffffffe99e97810 */ /* 0x000fe40007ffe0ff */
[----:B------:R-:W-:-:S05]  /*4350*/  FMNMX.FTZ R11, R25, R2, !PT ;  /* 0x00000002190b7209 */ /* 0x000fca0007810000 */
[----:B------:R-:W2:Y:S01]  /*4360*/  SHFL.BFLY PT, R2, R11, 0x2, 0x1f ;  /* 0x0c401f000b027f89 */ /* 0x000ea200000e0000 */
[----:B-1----:R-:W-:-:S05]  /*4370*/  FMNMX.FTZ R0, R0, R17, !PT ;  /* 0x0000001100007209 */ /* 0x002fca0007810000 */
[----:B------:R-:W1:Y:S01]  /*4380*/  SHFL.BFLY PT, R59, R0, 0x1, 0x1f ;  /* 0x0c201f00003b7f89 */ /* 0x000e6200000e0000 */
[----:B--2---:R-:W-:-:S05]  /*4390*/  FMNMX.FTZ R2, R11, R2, !PT ;  /* 0x000000020b027209 */ /* 0x004fca0007810000 */
[----:B------:R-:W2:Y:S01]  /*43a0*/  SHFL.BFLY PT, R3, R2, 0x1, 0x1f ;  /* 0x0c201f0002037f89 */ /* 0x000ea200000e0000 */
[----:B-1----:R-:W-:-:S05]  /*43b0*/  FMNMX.FTZ R0, R0, R59, !PT ;  /* 0x0000003b00007209 */ /* 0x002fca0007810000 */
[----:B------:R-:W-:Y:S01]  /*43c0*/  FMUL.FTZ R201, R0, c[0x0][0x2d0] ;  /* 0x0000b40000c97a20 */ /* 0x000fe20000410000 */
[----:B--2---:R-:W-:Y:S02]  /*43d0*/  FMNMX.FTZ R3, R2, R3, !PT ;  /* 0x0000000302037209 */ /* 0x004fe40007810000 */
[----:B------:R-:W-:Y:S02]  /*43e0*/  FMNMX.FTZ R2, R24, R9, !PT ;  /* 0x0000000918027209 */ /* 0x000fe40007810000 */
[C---:B------:R-:W-:Y:S01]  /*43f0*/  FSETP.NEU.FTZ.AND P0, PT, R3.reuse, -INF , PT ;  /* 0xff8000000300780b */ /* 0x040fe20003f1d000 */
[----:B------:R-:W-:Y:S01]  /*4400*/  FMUL.FTZ R12, R3, c[0x0][0x2d0] ;  /* 0x0000b400030c7a20 */ /* 0x000fe20000410000 */
[----:B------:R-:W-:-:S04]  /*4410*/  FMNMX.FTZ R9, R57, R2, !PT ;  /* 0x0000000239097209 */ /* 0x000fc80007810000 */
[----:B------:R-:W-:Y:S02]  /*4420*/  FMNMX.FTZ R8, R56, R9, !PT ;  /* 0x0000000938087209 */ /* 0x000fe40007810000 */
[----:B------:R-:W-:-:S03]  /*4430*/  FSEL R12, R12, RZ, P0 ;  /* 0x000000ff0c0c7208 */ /* 0x000fc60000000000 */
[----:B------:R-:W1:Y:S02]  /*4440*/  SHFL.BFLY PT, R9, R8, 0x2, 0x1f ;  /* 0x0c401f0008097f89 */ /* 0x000e6400000e0000 */
[--C-:B------:R-:W-:Y:S02]  /*4450*/  FFMA.FTZ R167, R41, c[0x0][0x2d0], -R12.reuse ;  /* 0x0000b40029a77a23 */ /* 0x100fe4000001080c */
[--C-:B------:R-:W-:Y:S02]  /*4460*/  FFMA.FTZ R166, R39, c[0x0][0x2d0], -R12.reuse ;  /* 0x0000b40027a67a23 */ /* 0x100fe4000001080c */
[--C-:B------:R-:W-:Y:S02]  /*4470*/  FFMA.FTZ R163, R7, c[0x0][0x2d0], -R12.reuse ;  /* 0x0000b40007a37a23 */ /* 0x100fe4000001080c */
[--C-:B------:R-:W-:Y:S01]  /*4480*/  FFMA.FTZ R162, R5, c[0x0][0x2d0], -R12.reuse ;  /* 0x0000b40005a27a23 */ /* 0x100fe2000001080c */
[----:B------:R-:W-:Y:S01]  /*4490*/  MUFU.EX2 R167, R167 ;  /* 0x000000a700a77308 */ /* 0x000fe20000000800 */
[----:B------:R-:W-:-:S02]  /*44a0*/  FFMA.FTZ R161, R37, c[0x0][0x2d0], -R12 ;  /* 0x0000b40025a17a23 */ /* 0x000fc4000001080c */
[--C-:B------:R-:W-:Y:S02]  /*44b0*/  FFMA.FTZ R160, R35, c[0x0][0x2d0], -R12.reuse ;  /* 0x0000b40023a07a23 */ /* 0x100fe4000001080c */
[--C-:B------:R-:W-:Y:S02]  /*44c0*/  FFMA.FTZ R158, R33, c[0x0][0x2d0], -R12.reuse ;  /* 0x0000b400219e7a23 */ /* 0x100fe4000001080c */
[--C-:B------:R-:W-:Y:S01]  /*44d0*/  FFMA.FTZ R155, R31, c[0x0][0x2d0], -R12.reuse ;  /* 0x0000b4001f9b7a23 */ /* 0x100fe2000001080c */
[----:B------:R-:W2:Y:S01]  /*44e0*/  MUFU.EX2 R166, R166 ;  /* 0x000000a600a67308 */ /* 0x000ea20000000800 */
[--C-:B------:R-:W-:Y:S02]  /*44f0*/  FFMA.FTZ R170, R29, c[0x0][0x2d0], -R12.reuse ;  /* 0x0000b4001daa7a23 */ /* 0x100fe4000001080c */
[--C-:B------:R-:W-:Y:S02]  /*4500*/  FFMA.FTZ R171, R27, c[0x0][0x2d0], -R12.reuse ;  /* 0x0000b4001bab7a23 */ /* 0x100fe4000001080c */
[--C-:B------:R-:W-:Y:S01]  /*4510*/  FFMA.FTZ R172, R26, c[0x0][0x2d0], -R12.reuse ;  /* 0x0000b4001aac7a23 */ /* 0x100fe2000001080c */
[----:B-1----:R-:W-:Y:S01]  /*4520*/  FMNMX.FTZ R9, R8, R9, !PT ;  /* 0x0000000908097209 */ /* 0x002fe20007810000 */
[----:B------:R-:W-:Y:S01]  /*4530*/  FFMA.FTZ R173, R25, c[0x0][0x2d0], -R12 ;  /* 0x0000b40019ad7a23 */ /* 0x000fe2000001080c */
[----:B------:R-:W-:Y:S03]  /*4540*/  MUFU.EX2 R163, R163 ;  /* 0x000000a300a37308 */ /* 0x000fe60000000800 */
[----:B------:R-:W1:Y:S01]  /*4550*/  SHFL.BFLY PT, R2, R9, 0x1, 0x1f ;  /* 0x0c201f0009027f89 */ /* 0x000e6200000e0000 */
[----:B--2---:R-:W-:-:S04]  /*4560*/  F2FP.PACK_AB R96, R166, R167 ;  /* 0x000000a7a660723e */ /* 0x004fc800000000ff */
[----:B------:R-:W2:Y:S01]  /*4570*/  MUFU.EX2 R162, R162 ;  /* 0x000000a200a27308 */ /* 0x000ea20000000800 */
[----:B------:R-:W-:-:S07]  /*4580*/  FADD.FTZ R166, R167, R166 ;  /* 0x000000a6a7a67221 */ /* 0x000fce0000010000 */
[----:B------:R-:W-:Y:S01]  /*4590*/  MUFU.EX2 R161, R161 ;  /* 0x000000a100a17308 */ /* 0x000fe20000000800 */
[----:B--2---:R-:W-:-:S07]  /*45a0*/  F2FP.PACK_AB R98, R162, R163 ;  /* 0x000000a3a262723e */ /* 0x004fce00000000ff */
[----:B------:R-:W2:Y:S01]  /*45b0*/  MUFU.EX2 R160, R160 ;  /* 0x000000a000a07308 */ /* 0x000ea20000000800 */
[----:B------:R-:W-:Y:S01]  /*45c0*/  FADD.FTZ R163, R163, R166 ;  /* 0x000000a6a3a37221 */ /* 0x000fe20000010000 */
[----:B-1----:R-:W-:-:S03]  /*45d0*/  FMNMX.FTZ R2, R9, R2, !PT ;  /* 0x0000000209027209 */ /* 0x002fc60007810000 */
[----:B------:R-:W-:Y:S01]  /*45e0*/  FADD.FTZ R162, R162, R163 ;  /* 0x000000a3a2a27221 */ /* 0x000fe20000010000 */
[C---:B------:R-:W-:Y:S01]  /*45f0*/  FSETP.NEU.FTZ.AND P0, PT, R2.reuse, -INF , PT ;  /* 0xff8000000200780b */ /* 0x040fe20003f1d000 */
[----:B------:R-:W-:Y:S01]  /*4600*/  FMUL.FTZ R13, R2, c[0x0][0x2d0] ;  /* 0x0000b400020d7a20 */ /* 0x000fe20000410000 */
[----:B------:R-:W-:Y:S04]  /*4610*/  MUFU.EX2 R158, R158 ;  /* 0x0000009e009e7308 */ /* 0x000fe80000000800 */
[----:B------:R-:W-:Y:S02]  /*4620*/  FSEL R13, R13, RZ, P0 ;  /* 0x000000ff0d0d7208 */ /* 0x000fe40000000000 */
[----:B------:R-:W-:Y:S02]  /*4630*/  ISETP.NE.AND P0, PT, R42, RZ, PT ;  /* 0x000000ff2a00720c */ /* 0x000fe40003f05270 */
[----:B------:R-:W1:Y:S01]  /*4640*/  MUFU.EX2 R155, R155 ;  /* 0x0000009b009b7308 */ /* 0x000e620000000800 */
[--C-:B------:R-:W-:Y:S01]  /*4650*/  FFMA.FTZ R164, R6, c[0x0][0x2d0], -R13.reuse ;  /* 0x0000b40006a47a23 */ /* 0x100fe2000001080d */
[----:B------:R-:W-:Y:S01]  /*4660*/  ISETP.GT.AND P0, PT, R15, 0x21, !P0 ;  /* 0x000000210f00780c */ /* 0x000fe20004704270 */
[----:B------:R-:W-:Y:S01]  /*4670*/  LDSM.16.MT88.4 R4, [R212+0x3080] ;  /* 0x00308000d404783b */ /* 0x000fe20000004200 */
[----:B------:R-:W-:Y:S01]  /*4680*/  FMNMX.FTZ R15, R73, R16, !PT ;  /* 0x00000010490f7209 */ /* 0x000fe20007810000 */
[--C-:B------:R-:W-:Y:S01]  /*4690*/  FFMA.FTZ R169, R44, c[0x0][0x2d0], -R13.reuse ;  /* 0x0000b4002ca97a23 */ /* 0x100fe2000001080d */
[----:B------:R-:W-:Y:S01]  /*46a0*/  ISETP.LT.OR P0, PT, R14, 0x22, P0 ;  /* 0x000000220e00780c */ /* 0x000fe20000701670 */
[--C-:B------:R-:W-:Y:S01]  /*46b0*/  FFMA.FTZ R168, R40, c[0x0][0x2d0], -R13.reuse ;  /* 0x0000b40028a87a23 */ /* 0x100fe2000001080d */
[----:B------:R-:W-:Y:S01]  /*46c0*/  FMNMX.FTZ R15, R72, R15, !PT ;  /* 0x0000000f480f7209 */ /* 0x000fe20007810000 */
[--C-:B------:R-:W-:Y:S01]  /*46d0*/  FFMA.FTZ R165, R38, c[0x0][0x2d0], -R13.reuse ;  /* 0x0000b40026a57a23 */ /* 0x100fe2000001080d */
[----:B------:R-:W-:Y:S01]  /*46e0*/  FSEL R190, R190, -INF , !P0 ;  /* 0xff800000bebe7808 */ /* 0x000fe20004000000 */
[----:B------:R-:W-:Y:S01]  /*46f0*/  MUFU.EX2 R169, R169 ;  /* 0x000000a900a97308 */ /* 0x000fe20000000800 */
[----:B------:R-:W-:Y:S01]  /*4700*/  FMNMX.FTZ R15, R180, R15, !PT ;  /* 0x0000000fb40f7209 */ /* 0x000fe20007810000 */
[--C-:B------:R-:W-:Y:S01]  /*4710*/  FFMA.FTZ R159, R36, c[0x0][0x2d0], -R13.reuse ;  /* 0x0000b400249f7a23 */ /* 0x100fe2000001080d */
[----:B------:R-:W-:Y:S01]  /*4720*/  LDSM.16.MT88.4 R44, [R214+0x2880] ;  /* 0x00288000d62c783b */ /* 0x000fe20000004200 */
[--C-:B------:R-:W-:Y:S01]  /*4730*/  FFMA.FTZ R156, R34, c[0x0][0x2d0], -R13.reuse ;  /* 0x0000b400229c7a23 */ /* 0x100fe2000001080d */
[----:B------:R-:W-:Y:S01]  /*4740*/  FMNMX.FTZ R12, R190, R15, !PT ;  /* 0x0000000fbe0c7209 */ /* 0x000fe20007810000 */
[--C-:B------:R-:W-:Y:S01]  /*4750*/  FFMA.FTZ R157, R32, c[0x0][0x2d0], -R13.reuse ;  /* 0x0000b400209d7a23 */ /* 0x100fe2000001080d */
[----:B------:R-:W-:Y:S01]  /*4760*/  LDSM.16.MT88.4 R40, [R212+0x2880] ;  /* 0x00288000d428783b */ /* 0x000fe20000004200 */
[----:B------:R-:W3:Y:S01]  /*4770*/  MUFU.EX2 R168, R168 ;  /* 0x000000a800a87308 */ /* 0x000ee20000000800 */
[----:B------:R-:W-:Y:S01]  /*4780*/  FMNMX.FTZ R12, R189, R12, !PT ;  /* 0x0000000cbd0c7209 */ /* 0x000fe20007810000 */
[--C-:B------:R-:W-:Y:S01]  /*4790*/  FFMA.FTZ R154, R30, c[0x0][0x2d0], -R13.reuse ;  /* 0x0000b4001e9a7a23 */ /* 0x100fe2000001080d */
[----:B------:R-:W-:Y:S01]  /*47a0*/  LDSM.16.MT88.4 R36, [R214+0x3480] ;  /* 0x00348000d624783b */ /* 0x000fe20000004200 */
[----:B------:R-:W-:Y:S01]  /*47b0*/  FSETP.NEU.FTZ.AND P0, PT, R0, -INF , PT ;  /* 0xff8000000000780b */ /* 0x000fe20003f1d000 */
[--C-:B------:R-:W-:Y:S01]  /*47c0*/  FFMA.FTZ R174, R28, c[0x0][0x2d0], -R13.reuse ;  /* 0x0000b4001cae7a23 */ /* 0x100fe2000001080d */
[----:B------:R-:W-:Y:S01]  /*47d0*/  FMNMX.FTZ R91, R187, R12, !PT ;  /* 0x0000000cbb5b7209 */ /* 0x000fe20007810000 */
[----:B------:R-:W-:Y:S01]  /*47e0*/  LDSM.16.MT88.4 R32, [R212+0x3480] ;  /* 0x00348000d420783b */ /* 0x000fe20000004200 */
[----:B------:R-:W-:Y:S01]  /*47f0*/  MUFU.EX2 R165, R165 ;  /* 0x000000a500a57308 */ /* 0x000fe20000000800 */
[----:B------:R-:W-:Y:S01]  /*4800*/  FSEL R201, R201, RZ, P0 ;  /* 0x000000ffc9c97208 */ /* 0x000fe20000000000 */
[--C-:B------:R-:W-:Y:S01]  /*4810*/  FFMA.FTZ R175, R24, c[0x0][0x2d0], -R13.reuse ;  /* 0x0000b40018af7a23 */ /* 0x100fe2000001080d */
[----:B------:R-:W4:Y:S01]  /*4820*/  SHFL.BFLY PT, R58, R91, 0x2, 0x1f ;  /* 0x0c401f005b3a7f89 */ /* 0x000f2200000e0000 */
[----:B--2---:R-:W-:Y:S01]  /*4830*/  F2FP.PACK_AB R8, R160, R161 ;  /* 0x000000a1a008723e */ /* 0x004fe200000000ff */
[----:B------:R-:W-:Y:S01]  /*4840*/  FFMA.FTZ R176, R57, c[0x0][0x2d0], -R13 ;  /* 0x0000b40039b07a23 */ /* 0x000fe2000001080d */
[----:B-1----:R-:W-:Y:S01]  /*4850*/  F2FP.PACK_AB R10, R155, R158 ;  /* 0x0000009e9b0a723e */ /* 0x002fe200000000ff */
[----:B------:R-:W-:Y:S01]  /*4860*/  FFMA.FTZ R184, R152, c[0x0][0x2d0], -R201 ;  /* 0x0000b40098b87a23 */ /* 0x000fe200000108c9 */
[----:B------:R-:W1:Y:S01]  /*4870*/  MUFU.EX2 R164, R164 ;  /* 0x000000a400a47308 */ /* 0x000e620000000800 */
[----:B---3--:R-:W-:Y:S01]  /*4880*/  F2FP.PACK_AB R97, R168, R169 ;  /* 0x000000a9a861723e */ /* 0x008fe200000000ff */
[----:B------:R-:W-:Y:S01]  /*4890*/  FFMA.FTZ R231, R56, c[0x0][0x2d0], -R13 ;  /* 0x0000b40038e77a23 */ /* 0x000fe2000001080d */
[----:B------:R-:W-:Y:S01]  /*48a0*/  LDSM.16.MT88.4 R28, [R214+0x2080] ;  /* 0x00208000d61c783b */ /* 0x000fe20000004200 */
[----:B------:R-:W-:-:S02]  /*48b0*/  FFMA.FTZ R181, R89, c[0x0][0x2d0], -R201 ;  /* 0x0000b40059b57a23 */ /* 0x000fc400000108c9 */
[--C-:B------:R-:W-:Y:S01]  /*48c0*/  FFMA.FTZ R183, R142, c[0x0][0x2d0], -R201.reuse ;  /* 0x0000b4008eb77a23 */ /* 0x100fe200000108c9 */
[----:B------:R-:W-:Y:S01]  /*48d0*/  LDSM.16.MT88.4 R24, [R212+0x2080] ;  /* 0x00208000d418783b */ /* 0x000fe20000004200 */
[----:B------:R-:W-:Y:S01]  /*48e0*/  MUFU.EX2 R159, R159 ;  /* 0x0000009f009f7308 */ /* 0x000fe20000000800 */
[--C-:B------:R-:W-:Y:S02]  /*48f0*/  FFMA.FTZ R193, R94, c[0x0][0x2d0], -R201.reuse ;  /* 0x0000b4005ec17a23 */ /* 0x100fe400000108c9 */
[----:B------:R-:W-:Y:S01]  /*4900*/  LDSM.16.MT88.4 R16, [R212+0x2c80] ;  /* 0x002c8000d410783b */ /* 0x000fe20000004200 */
[--C-:B------:R-:W-:Y:S02]  /*4910*/  FFMA.FTZ R196, R92, c[0x0][0x2d0], -R201.reuse ;  /* 0x0000b4005cc47a23 */ /* 0x100fe400000108c9 */
[--C-:B------:R-:W-:Y:S01]  /*4920*/  FFMA.FTZ R195, R90, c[0x0][0x2d0], -R201.reuse ;  /* 0x0000b4005ac37a23 */ /* 0x100fe200000108c9 */
[----:B------:R-:W-:Y:S01]  /*4930*/  LDSM.16.MT88.4 R12, [R214+0x3880] ;  /* 0x00388000d60c783b */ /* 0x000fe20000004200 */
[----:B-1----:R-:W-:Y:S01]  /*4940*/  F2FP.PACK_AB R99, R164, R165 ;  /* 0x000000a5a463723e */ /* 0x002fe200000000ff */
[----:B------:R-:W1:Y:S01]  /*4950*/  MUFU.EX2 R156, R156 ;  /* 0x0000009c009c7308 */ /* 0x000e620000000800 */
[----:B------:R-:W-:Y:S01]  /*4960*/  FFMA.FTZ R194, R88, c[0x0][0x2d0], -R201 ;  /* 0x0000b40058c27a23 */ /* 0x000fe200000108c9 */
[----:B----4-:R-:W-:Y:S01]  /*4970*/  FMNMX.FTZ R91, R91, R58, !PT ;  /* 0x0000003a5b5b7209 */ /* 0x010fe20007810000 */
[----:B------:R-:W-:-:S02]  /*4980*/  FADD.FTZ R168, R169, R168 ;  /* 0x000000a8a9a87221 */ /* 0x000fc40000010000 */
[----:B------:R-:W-:Y:S01]  /*4990*/  FADD.FTZ R161, R161, R162 ;  /* 0x000000a2a1a17221 */ /* 0x000fe20000010000 */
[C---:B------:R-:W-:Y:S01]  /*49a0*/  HMMA.16816.F32 R144, R96.reuse, R136, RZ ;  /* 0x000000886090723c */ /* 0x040fe200000018ff */
[----:B------:R-:W2:Y:S01]  /*49b0*/  SHFL.BFLY PT, R186, R91, 0x1, 0x1f ;  /* 0x0c201f005bba7f89 */ /* 0x000ea200000e0000 */
[----:B------:R-:W-:Y:S01]  /*49c0*/  MUFU.EX2 R157, R157 ;  /* 0x0000009d009d7308 */ /* 0x000fe20000000800 */
[----:B------:R-:W-:Y:S02]  /*49d0*/  FADD.FTZ R165, R165, R168 ;  /* 0x000000a8a5a57221 */ /* 0x000fe40000010000 */
[----:B------:R-:W-:Y:S02]  /*49e0*/  FADD.FTZ R161, R160, R161 ;  /* 0x000000a1a0a17221 */ /* 0x000fe40000010000 */
[----:B------:R-:W-:Y:S01]  /*49f0*/  FADD.FTZ R164, R164, R165 ;  /* 0x000000a5a4a47221 */ /* 0x000fe20000010000 */
[----:B------:R-:W-:Y:S01]  /*4a00*/  HMMA.16816.F32 R128, R96, R120, RZ ;  /* 0x000000786080723c */ /* 0x000fe200000018ff */
[----:B------:R-:W-:Y:S01]  /*4a10*/  FADD.FTZ R158, R158, R161 ;  /* 0x000000a19e9e7221 */ /* 0x000fe20000010000 */
[----:B------:R-:W3:Y:S01]  /*4a20*/  MUFU.EX2 R154, R154 ;  /* 0x0000009a009a7308 */ /* 0x000ee20000000800 */
[----:B-1----:R-:W-:Y:S01]  /*4a30*/  F2FP.PACK_AB R9, R156, R159 ;  /* 0x0000009f9c09723e */ /* 0x002fe200000000ff */
[----:B------:R-:W-:-:S02]  /*4a40*/  FADD.FTZ R159, R159, R164 ;  /* 0x000000a49f9f7221 */ /* 0x000fc40000010000 */
[----:B------:R-:W-:Y:S02]  /*4a50*/  FADD.FTZ R155, R155, R158 ;  /* 0x0000009e9b9b7221 */ /* 0x000fe40000010000 */
[C---:B------:R-:W-:Y:S01]  /*4a60*/  HMMA.16816.F32 R112, R96.reuse, R104, RZ ;  /* 0x000000686070723c */ /* 0x040fe200000018ff */
[----:B------:R-:W-:Y:S01]  /*4a70*/  FADD.FTZ R156, R156, R159 ;  /* 0x0000009f9c9c7221 */ /* 0x000fe20000010000 */
[----:B------:R-:W-:Y:S06]  /*4a80*/  MUFU.EX2 R181, R181 ;  /* 0x000000b500b57308 */ /* 0x000fec0000000800 */
[----:B------:R-:W-:Y:S01]  /*4a90*/  HMMA.16816.F32 R52, R96, R60, RZ ;  /* 0x0000003c6034723c */ /* 0x000fe200000018ff */
[----:B--2---:R-:W-:Y:S01]  /*4aa0*/  FMNMX.FTZ R152, R91, R186, !PT ;  /* 0x000000ba5b987209 */ /* 0x004fe20007810000 */
[----:B------:R-:W-:Y:S01]  /*4ab0*/  FFMA.FTZ R186, R126, c[0x0][0x2d0], -R201 ;  /* 0x0000b4007eba7a23 */ /* 0x000fe200000108c9 */
[----:B---3--:R-:W-:Y:S01]  /*4ac0*/  F2FP.PACK_AB R11, R154, R157 ;  /* 0x0000009d9a0b723e */ /* 0x008fe200000000ff */
[----:B------:R-:W1:Y:S01]  /*4ad0*/  MUFU.EX2 R184, R184 ;  /* 0x000000b800b87308 */ /* 0x000e620000000800 */
[C---:B------:R-:W-:Y:S01]  /*4ae0*/  FSETP.NEU.FTZ.AND P0, PT, R152.reuse, -INF , PT ;  /* 0xff8000009800780b */ /* 0x040fe20003f1d000 */
[----:B------:R-:W-:-:S02]  /*4af0*/  FMUL.FTZ R203, R152, c[0x0][0x2d0] ;  /* 0x0000b40098cb7a20 */ /* 0x000fc40000410000 */
[C---:B------:R-:W-:Y:S01]  /*4b00*/  HMMA.16816.F32 R68, R96.reuse, R76, RZ ;  /* 0x0000004c6044723c */ /* 0x040fe200000018ff */
[----:B------:R-:W-:Y:S02]  /*4b10*/  FADD.FTZ R157, R157, R156 ;  /* 0x0000009c9d9d7221 */ /* 0x000fe40000010000 */
[----:B------:R-:W-:Y:S01]  /*4b20*/  FSEL R203, R203, RZ, P0 ;  /* 0x000000ffcbcb7208 */ /* 0x000fe20000000000 */
[----:B------:R-:W-:Y:S01]  /*4b30*/  MUFU.EX2 R183, R183 ;  /* 0x000000b700b77308 */ /* 0x000fe20000000800 */
[----:B------:R-:W-:Y:S01]  /*4b40*/  FADD.FTZ R157, R154, R157 ;  /* 0x0000009d9a9d7221 */ /* 0x000fe20000010000 */
[----:B------:R-:W-:Y:S02]  /*4b50*/  PLOP3.LUT P0, PT, PT, PT, UP1, 0x40, 0x0 ;  /* 0x000000000000781c */ /* 0x000fe40003f0e818 */
[C---:B------:R-:W-:Y:S01]  /*4b60*/  HMMA.16816.F32 R84, R96.reuse, R4, RZ ;  /* 0x000000046054723c */ /* 0x040fe200000018ff */
[--C-:B------:R-:W-:Y:S02]  /*4b70*/  FFMA.FTZ R185, R75, c[0x0][0x2d0], -R203.reuse ;  /* 0x0000b4004bb97a23 */ /* 0x100fe400000108cb */
[--C-:B------:R-:W-:Y:S01]  /*4b80*/  FFMA.FTZ R188, R140, c[0x0][0x2d0], -R203.reuse ;  /* 0x0000b4008cbc7a23 */ /* 0x100fe200000108cb */
[----:B------:R-:W2:Y:S01]  /*4b90*/  MUFU.EX2 R186, R186 ;  /* 0x000000ba00ba7308 */ /* 0x000ea20000000800 */
[--C-:B------:R-:W-:Y:S01]  /*4ba0*/  FFMA.FTZ R192, R124, c[0x0][0x2d0], -R203.reuse ;  /* 0x0000b4007cc07a23 */ /* 0x100fe200000108cb */
[----:B-1----:R-:W-:Y:S01]  /*4bb0*/  F2FP.PACK_AB R92, R184, R181 ;  /* 0x000000b5b85c723e */ /* 0x002fe200000000ff */
[--C-:B------:R-:W-:Y:S01]  /*4bc0*/  FFMA.FTZ R191, R110, c[0x0][0x2d0], -R203.reuse ;  /* 0x0000b4006ebf7a23 */ /* 0x100fe200000108cb */
[----:B------:R-:W-:Y:S01]  /*4bd0*/  HMMA.16816.F32 R132, R96, R138, RZ ;  /* 0x0000008a6084723c */ /* 0x000fe200000018ff */
[----:B------:R-:W-:-:S02]  /*4be0*/  FFMA.FTZ R200, R108, c[0x0][0x2d0], -R203 ;  /* 0x0000b4006cc87a23 */ /* 0x000fc400000108cb */
[--C-:B------:R-:W-:Y:S01]  /*4bf0*/  FFMA.FTZ R197, R74, c[0x0][0x2d0], -R203.reuse ;  /* 0x0000b4004ac57a23 */ /* 0x100fe200000108cb */
[----:B------:R-:W-:Y:S01]  /*4c00*/  MUFU.EX2 R185, R185 ;  /* 0x000000b900b97308 */ /* 0x000fe20000000800 */
[--C-:B------:R-:W-:Y:S02]  /*4c10*/  FFMA.FTZ R198, R73, c[0x0][0x2d0], -R203.reuse ;  /* 0x0000b40049c67a23 */ /* 0x100fe400000108cb */
[--C-:B------:R-:W-:Y:S01]  /*4c20*/  FFMA.FTZ R199, R72, c[0x0][0x2d0], -R203.reuse ;  /* 0x0000b40048c77a23 */ /* 0x100fe200000108cb */
[----:B------:R-:W-:Y:S01]  /*4c30*/  HMMA.16816.F32 R116, R96, R122, RZ ;  /* 0x0000007a6074723c */ /* 0x000fe200000018ff */
[----:B------:R-:W-:Y:S02]  /*4c40*/  FADD.FTZ R184, R181, R184 ;  /* 0x000000b8b5b87221 */ /* 0x000fe40000010000 */
[----:B------:R-:W-:Y:S01]  /*4c50*/  FFMA.FTZ R227, R187, c[0x0][0x2d0], -R203 ;  /* 0x0000b400bbe37a23 */ /* 0x000fe200000108cb */
[----:B------:R-:W1:Y:S01]  /*4c60*/  MUFU.EX2 R188, R188 ;  /* 0x000000bc00bc7308 */ /* 0x000e620000000800 */
[----:B--2---:R-:W-:Y:S01]  /*4c70*/  F2FP.PACK_AB R94, R186, R183 ;  /* 0x000000b7ba5e723e */ /* 0x004fe200000000ff */
[----:B------:R-:W-:-:S02]  /*4c80*/  FADD.FTZ R183, R183, R184 ;  /* 0x000000b8b7b77221 */ /* 0x000fc40000010000 */
[C---:B------:R-:W-:Y:S02]  /*4c90*/  HMMA.16816.F32 R100, R96.reuse, R106, RZ ;  /* 0x0000006a6064723c */ /* 0x040fe400000018ff */
[----:B------:R-:W-:Y:S02]  /*4ca0*/  FADD.FTZ R186, R186, R183 ;  /* 0x000000b7baba7221 */ /* 0x000fe40000010000 */
[----:B------:R-:W-:Y:S04]  /*4cb0*/  MUFU.EX2 R192, R192 ;  /* 0x000000c000c07308 */ /* 0x000fe80000000800 */
[----:B------:R-:W-:Y:S04]  /*4cc0*/  HMMA.16816.F32 R64, R96, R62, RZ ;  /* 0x0000003e6040723c */ /* 0x000fe800000018ff */
[----:B------:R-:W2:Y:S01]  /*4cd0*/  MUFU.EX2 R191, R191 ;  /* 0x000000bf00bf7308 */ /* 0x000ea20000000800 */
[----:B-1----:R-:W-:Y:S01]  /*4ce0*/  F2FP.PACK_AB R93, R188, R185 ;  /* 0x000000b9bc5d723e */ /* 0x002fe200000000ff */
[----:B------:R-:W-:-:S02]  /*4cf0*/  FADD.FTZ R185, R185, R188 ;  /* 0x000000bcb9b97221 */ /* 0x000fc40000010000 */
[C---:B------:R-:W-:Y:S04]  /*4d00*/  HMMA.16816.F32 R80, R96.reuse, R78, RZ ;  /* 0x0000004e6050723c */ /* 0x040fe800000018ff */
[----:B------:R-:W-:Y:S04]  /*4d10*/  MUFU.EX2 R170, R170 ;  /* 0x000000aa00aa7308 */ /* 0x000fe80000000800 */
[----:B------:R-:W-:Y:S04]  /*4d20*/  HMMA.16816.F32 R96, R96, R6, RZ ;  /* 0x000000066060723c */ /* 0x000fe800000018ff */
[----:B------:R-:W1:Y:S01]  /*4d30*/  MUFU.EX2 R171, R171 ;  /* 0x000000ab00ab7308 */ /* 0x000e620000000800 */
[----:B--2---:R-:W-:Y:S01]  /*4d40*/  F2FP.PACK_AB R95, R191, R192 ;  /* 0x000000c0bf5f723e */ /* 0x004fe200000000ff */
[----:B------:R-:W-:-:S02]  /*4d50*/  FADD.FTZ R192, R192, R185 ;  /* 0x000000b9c0c07221 */ /* 0x000fc40000010000 */
[C---:B------:R-:W-:Y:S02]  /*4d60*/  HMMA.16816.F32 R144, R8.reuse, R148, R144 ;  /* 0x000000940890723c */ /* 0x040fe40000001890 */
[----:B------:R-:W-:Y:S02]  /*4d70*/  FADD.FTZ R191, R191, R192 ;  /* 0x000000c0bfbf7221 */ /* 0x000fe40000010000 */
[----:B------:R-:W-:Y:S04]  /*4d80*/  MUFU.EX2 R172, R172 ;  /* 0x000000ac00ac7308 */ /* 0x000fe80000000800 */
[----:B------:R-:W-:Y:S04]  /*4d90*/  HMMA.16816.F32 R128, R8, R48, R128 ;  /* 0x000000300880723c */ /* 0x000fe80000001880 */
[----:B------:R-:W2:Y:S01]  /*4da0*/  MUFU.EX2 R173, R173 ;  /* 0x000000ad00ad7308 */ /* 0x000ea20000000800 */
[----:B-1----:R-:W-:Y:S01]  /*4db0*/  F2FP.PACK_AB R56, R171, R170 ;  /* 0x000000aaab38723e */ /* 0x002fe200000000ff */
[----:B------:R-:W-:-:S02]  /*4dc0*/  FADD.FTZ R170, R170, R155 ;  /* 0x0000009baaaa7221 */ /* 0x000fc40000010000 */
[C---:B------:R-:W-:Y:S02]  /*4dd0*/  HMMA.16816.F32 R112, R8.reuse, R44, R112 ;  /* 0x0000002c0870723c */ /* 0x040fe40000001870 */
[----:B------:R-:W-:Y:S02]  /*4de0*/  FADD.FTZ R171, R171, R170 ;  /* 0x000000aaabab7221 */ /* 0x000fe40000010000 */
[----:B------:R-:W-:Y:S04]  /*4df0*/  MUFU.EX2 R174, R174 ;  /* 0x000000ae00ae7308 */ /* 0x000fe80000000800 */
[----:B------:R-:W-:Y:S04]  /*4e00*/  HMMA.16816.F32 R52, R8, R40, R52 ;  /* 0x000000280834723c */ /* 0x000fe80000001834 */
        /* <DEDUP_REMOVED lines=13> */
[----:B------:R-:W-:Y:S01]  /*4ee0*/  HMMA.16816.F32 R116, R8, R50, R116 ;  /* 0x000000320874723c */ /* 0x000fe20000001874 */
[----:B--2---:R-:W-:-:S03]  /*4ef0*/  F2FP.PACK_AB R59, R231, R176 ;  /* 0x000000b0e73b723e */ /* 0x004fc600000000ff */
[----:B------:R-:W1:Y:S01]  /*4f00*/  MUFU.EX2 R196, R196 ;  /* 0x000000c400c47308 */ /* 0x000e620000000800 */
[----:B------:R-:W-:-:S03]  /*4f10*/  FADD.FTZ R176, R176, R175 ;  /* 0x000000afb0b07221 */ /* 0x000fc60000010000 */
[----:B------:R-:W-:Y:S01]  /*4f20*/  HMMA.16816.F32 R100, R8, R46, R100 ;  /* 0x0000002e0864723c */ /* 0x000fe20000001864 */
[----:B------:R-:W-:-:S03]  /*4f30*/  FADD.FTZ R231, R231, R176 ;  /* 0x000000b0e7e77221 */ /* 0x000fc60000010000 */
[----:B------:R-:W-:Y:S04]  /*4f40*/  MUFU.EX2 R195, R195 ;  /* 0x000000c300c37308 */ /* 0x000fe80000000800 */
[C---:B------:R-:W-:Y:S04]  /*4f50*/  HMMA.16816.F32 R64, R8.reuse, R42, R64 ;  /* 0x0000002a0840723c */ /* 0x040fe80000001840 */
[----:B------:R-:W-:Y:S04]  /*4f60*/  MUFU.EX2 R194, R194 ;  /* 0x000000c200c27308 */ /* 0x000fe80000000800 */
[C---:B------:R-:W-:Y:S04]  /*4f70*/  HMMA.16816.F32 R80, R8.reuse, R38, R80 ;  /* 0x000000260850723c */ /* 0x040fe80000001850 */
[----:B------:R-:W-:Y:S04]  /*4f80*/  MUFU.EX2 R200, R200 ;  /* 0x000000c800c87308 */ /* 0x000fe80000000800 */
[----:B------:R-:W-:Y:S01]  /*4f90*/  HMMA.16816.F32 R96, R8, R34, R96 ;  /* 0x000000220860723c */ /* 0x000fe20000001860 */
[----:B------:R-:W2:Y:S03]  /*4fa0*/  LDSM.16.MT88.4 R8, [R212+0x3880] ;  /* 0x00388000d408783b */ /* 0x000ea60000004200 */
[----:B------:R-:W3:Y:S04]  /*4fb0*/  MUFU.EX2 R197, R197 ;  /* 0x000000c500c57308 */ /* 0x000ee80000000800 */
[C---:B------:R-:W-:Y:S04]  /*4fc0*/  HMMA.16816.F32 R124, R92.reuse, R120, RZ ;  /* 0x000000785c7c723c */ /* 0x040fe800000018ff */
[----:B------:R-:W-:Y:S04]  /*4fd0*/  MUFU.EX2 R198, R198 ;  /* 0x000000c600c67308 */ /* 0x000fe80000000800 */
[C---:B------:R-:W-:Y:S04]  /*4fe0*/  HMMA.16816.F32 R108, R92.reuse, R104, RZ ;  /* 0x000000685c6c723c */ /* 0x040fe800000018ff */
[----:B------:R-:W4:Y:S04]  /*4ff0*/  MUFU.EX2 R199, R199 ;  /* 0x000000c700c77308 */ /* 0x000f280000000800 */
[----:B------:R-:W-:Y:S04]  /*5000*/  HMMA.16816.F32 R88, R92, R4, RZ ;  /* 0x000000045c58723c */ /* 0x000fe800000018ff */
[----:B------:R-:W-:Y:S03]  /*5010*/  MUFU.EX2 R227, R227 ;  /* 0x000000e300e37308 */ /* 0x000fe60000000800 */
[----:B-1----:R-:W-:Y:S01]  /*5020*/  F2FP.PACK_AB R4, R196, R193 ;  /* 0x000000c1c404723e */ /* 0x002fe200000000ff */
[----:B------:R-:W-:Y:S01]  /*5030*/  HMMA.16816.F32 R144, R56, R28, R144 ;  /* 0x0000001c3890723c */ /* 0x000fe20000001890 */
[----:B---3--:R-:W-:Y:S01]  /*5040*/  F2FP.PACK_AB R5, R197, R200 ;  /* 0x000000c8c505723e */ /* 0x008fe200000000ff */
[----:B------:R-:W-:-:S02]  /*5050*/  FADD.FTZ R193, R193, R186 ;  /* 0x000000bac1c17221 */ /* 0x000fc40000010000 */
[----:B------:R-:W-:Y:S02]  /*5060*/  FADD.FTZ R200, R200, R191 ;  /* 0x000000bfc8c87221 */ /* 0x000fe40000010000 */
[----:B------:R-:W-:Y:S02]  /*5070*/  FADD.FTZ R196, R196, R193 ;  /* 0x000000c1c4c47221 */ /* 0x000fe40000010000 */
[----:B------:R-:W-:Y:S01]  /*5080*/  HMMA.16816.F32 R128, R56, R24, R128 ;  /* 0x000000183880723c */ /* 0x000fe20000001880 */
[----:B------:R-:W-:-:S07]  /*5090*/  FADD.FTZ R197, R197, R200 ;  /* 0x000000c8c5c57221 */ /* 0x000fce0000010000 */
[C---:B------:R-:W-:Y:S08]  /*50a0*/  HMMA.16816.F32 R112, R56.reuse, R20, R112 ;  /* 0x000000143870723c */ /* 0x040ff00000001870 */
[C---:B------:R-:W-:Y:S08]  /*50b0*/  HMMA.16816.F32 R52, R56.reuse, R16, R52 ;  /* 0x000000103834723c */ /* 0x040ff00000001834 */
[C---:B------:R-:W-:Y:S08]  /*50c0*/  HMMA.16816.F32 R68, R56.reuse, R12, R68 ;  /* 0x0000000c3844723c */ /* 0x040ff00000001844 */
[C---:B--2---:R-:W-:Y:S08]  /*50d0*/  HMMA.16816.F32 R84, R56.reuse, R8, R84 ;  /* 0x000000083854723c */ /* 0x044ff00000001854 */
[C---:B------:R-:W-:Y:S08]  /*50e0*/  HMMA.16816.F32 R132, R56.reuse, R30, R132 ;  /* 0x0000001e3884723c */ /* 0x040ff00000001884 */
[C---:B------:R-:W-:Y:S08]  /*50f0*/  HMMA.16816.F32 R116, R56.reuse, R26, R116 ;  /* 0x0000001a3874723c */ /* 0x040ff00000001874 */
[C---:B------:R-:W-:Y:S08]  /*5100*/  HMMA.16816.F32 R100, R56.reuse, R22, R100 ;  /* 0x000000163864723c */ /* 0x040ff00000001864 */
[C---:B------:R-:W-:Y:S08]  /*5110*/  HMMA.16816.F32 R64, R56.reuse, R18, R64 ;  /* 0x000000123840723c */ /* 0x040ff00000001840 */
[C---:B------:R-:W-:Y:S08]  /*5120*/  HMMA.16816.F32 R80, R56.reuse, R14, R80 ;  /* 0x0000000e3850723c */ /* 0x040ff00000001850 */
[----:B------:R-:W-:Y:S08]  /*5130*/  HMMA.16816.F32 R96, R56, R10, R96 ;  /* 0x0000000a3860723c */ /* 0x000ff00000001860 */
[C---:B------:R-:W-:Y:S08]  /*5140*/  HMMA.16816.F32 R56, R92.reuse, R60, RZ ;  /* 0x0000003c5c38723c */ /* 0x040ff000000018ff */
[C---:B------:R-:W-:Y:S08]  /*5150*/  HMMA.16816.F32 R72, R92.reuse, R76, RZ ;  /* 0x0000004c5c48723c */ /* 0x040ff000000018ff */
[C---:B------:R-:W-:Y:S08]  /*5160*/  HMMA.16816.F32 R140, R92.reuse, R136, RZ ;  /* 0x000000885c8c723c */ /* 0x040ff000000018ff */
[C---:B------:R-:W-:Y:S08]  /*5170*/  HMMA.16816.F32 R136, R92.reuse, R138, RZ ;  /* 0x0000008a5c88723c */ /* 0x040ff000000018ff */
[C---:B------:R-:W-:Y:S08]  /*5180*/  HMMA.16816.F32 R120, R92.reuse, R122, RZ ;  /* 0x0000007a5c78723c */ /* 0x040ff000000018ff */
[C---:B------:R-:W-:Y:S08]  /*5190*/  HMMA.16816.F32 R104, R92.reuse, R106, RZ ;  /* 0x0000006a5c68723c */ /* 0x040ff000000018ff */
[C---:B------:R-:W-:Y:S08]  /*51a0*/  HMMA.16816.F32 R60, R92.reuse, R62, RZ ;  /* 0x0000003e5c3c723c */ /* 0x040ff000000018ff */
[C---:B------:R-:W-:Y:S08]  /*51b0*/  HMMA.16816.F32 R76, R92.reuse, R78, RZ ;  /* 0x0000004e5c4c723c */ /* 0x040ff000000018ff */
[----:B------:R-:W-:Y:S07]  /*51c0*/  HMMA.16816.F32 R92, R92, R6, RZ ;  /* 0x000000065c5c723c */ /* 0x000fee00000018ff */
[----:B------:R-:W-:Y:S01]  /*51d0*/  F2FP.PACK_AB R6, R194, R195 ;  /* 0x000000c3c206723e */ /* 0x000fe200000000ff */
[----:B------:R-:W-:Y:S01]  /*51e0*/  FADD.FTZ R195, R195, R196 ;  /* 0x000000c4c3c37221 */ /* 0x000fe20000010000 */
[----:B----4-:R-:W-:Y:S01]  /*51f0*/  F2FP.PACK_AB R7, R199, R198 ;  /* 0x000000c6c707723e */ /* 0x010fe200000000ff */
[----:B------:R-:W-:-:S02]  /*5200*/  FADD.FTZ R198, R198, R197 ;  /* 0x000000c5c6c67221 */ /* 0x000fc40000010000 */
[----:B------:R-:W-:Y:S02]  /*5210*/  FADD.FTZ R195, R194, R195 ;  /* 0x000000c3c2c37221 */ /* 0x000fe40000010000 */
[----:B------:R-:W-:Y:S02]  /*5220*/  FADD.FTZ R199, R199, R198 ;  /* 0x000000c6c7c77221 */ /* 0x000fe40000010000 */
[C---:B------:R-:W-:Y:S07]  /*5230*/  HMMA.16816.F32 R124, R4.reuse, R48, R124 ;  /* 0x00000030047c723c */ /* 0x040fee000000187c */
[--C-:B------:R-:W-:Y:S01]  /*5240*/  FFMA.FTZ R48, R182, c[0x0][0x2d0], -R201.reuse ;  /* 0x0000b400b6307a23 */ /* 0x100fe200000108c9 */
[C---:B------:R-:W-:Y:S05]  /*5250*/  HMMA.16816.F32 R108, R4.reuse, R44, R108 ;  /* 0x0000002c046c723c */ /* 0x040fea000000186c */
[----:B------:R-:W-:Y:S02]  /*5260*/  MUFU.EX2 R48, R48 ;  /* 0x0000003000307308 */ /* 0x000fe40000000800 */
[----:B------:R-:W-:Y:S01]  /*5270*/  FFMA.FTZ R45, R179, c[0x0][0x2d0], -R201 ;  /* 0x0000b400b32d7a23 */ /* 0x000fe200000108c9 */
[C---:B------:R-:W-:Y:S05]  /*5280*/  HMMA.16816.F32 R88, R4.reuse, R32, R88 ;  /* 0x000000200458723c */ /* 0x040fea0000001858 */
[----:B------:R-:W1:Y:S02]  /*5290*/  MUFU.EX2 R45, R45 ;  /* 0x0000002d002d7308 */ /* 0x000e640000000800 */
[--C-:B------:R-:W-:Y:S01]  /*52a0*/  FFMA.FTZ R32, R180, c[0x0][0x2d0], -R203.reuse ;  /* 0x0000b400b4207a23 */ /* 0x100fe200000108cb */
[----:B------:R-:W-:Y:S01]  /*52b0*/  HMMA.16816.F32 R56, R4, R40, R56 ;  /* 0x000000280438723c */ /* 0x000fe20000001838 */
[----:B------:R-:W-:-:S04]  /*52c0*/  FFMA.FTZ R33, R190, c[0x0][0x2d0], -R203 ;  /* 0x0000b400be217a23 */ /* 0x000fc800000108cb */
[----:B------:R-:W-:Y:S02]  /*52d0*/  MUFU.EX2 R32, R32 ;  /* 0x0000002000207308 */ /* 0x000fe40000000800 */
[--C-:B------:R-:W-:Y:S01]  /*52e0*/  FFMA.FTZ R40, R178, c[0x0][0x2d0], -R201.reuse ;  /* 0x0000b400b2287a23 */ /* 0x100fe200000108c9 */
[C---:B------:R-:W-:Y:S05]  /*52f0*/  HMMA.16816.F32 R72, R4.reuse, R36, R72 ;  /* 0x000000240448723c */ /* 0x040fea0000001848 */
[----:B------:R-:W2:Y:S02]  /*5300*/  MUFU.EX2 R33, R33 ;  /* 0x0000002100217308 */ /* 0x000ea40000000800 */
[----:B------:R-:W-:Y:S01]  /*5310*/  FFMA.FTZ R37, R177, c[0x0][0x2d0], -R201 ;  /* 0x0000b400b1257a23 */ /* 0x000fe200000108c9 */
[----:B------:R-:W-:Y:S01]  /*5320*/  HMMA.16816.F32 R140, R4, R148, R140 ;  /* 0x00000094048c723c */ /* 0x000fe2000000188c */
[----:B------:R-:W-:-:S04]  /*5330*/  FFMA.FTZ R36, R189, c[0x0][0x2d0], -R203 ;  /* 0x0000b400bd247a23 */ /* 0x000fc800000108cb */
[----:B------:R-:W-:Y:S03]  /*5340*/  MUFU.EX2 R40, R40 ;  /* 0x0000002800287308 */ /* 0x000fe60000000800 */
[C---:B------:R-:W-:Y:S05]  /*5350*/  HMMA.16816.F32 R136, R4.reuse, R150, R136 ;  /* 0x000000960488723c */ /* 0x040fea0000001888 */
[----:B------:R-:W3:Y:S03]  /*5360*/  MUFU.EX2 R37, R37 ;  /* 0x0000002500257308 */ /* 0x000ee60000000800 */
[C---:B------:R-:W-:Y:S05]  /*5370*/  HMMA.16816.F32 R120, R4.reuse, R50, R120 ;  /* 0x000000320478723c */ /* 0x040fea0000001878 */
[----:B------:R-:W4:Y:S03]  /*5380*/  MUFU.EX2 R36, R36 ;  /* 0x0000002400247308 */ /* 0x000f260000000800 */
[C---:B------:R-:W-:Y:S08]  /*5390*/  HMMA.16816.F32 R104, R4.reuse, R46, R104 ;  /* 0x0000002e0468723c */ /* 0x040ff00000001868 */
[C---:B------:R-:W-:Y:S08]  /*53a0*/  HMMA.16816.F32 R60, R4.reuse, R42, R60 ;  /* 0x0000002a043c723c */ /* 0x040ff0000000183c */
[C---:B------:R-:W-:Y:S08]  /*53b0*/  HMMA.16816.F32 R76, R4.reuse, R38, R76 ;  /* 0x00000026044c723c */ /* 0x040ff0000000184c */
[----:B------:R-:W-:Y:S07]  /*53c0*/  HMMA.16816.F32 R92, R4, R34, R92 ;  /* 0x00000022045c723c */ /* 0x000fee000000185c */
[----:B-1----:R-:W-:Y:S01]  /*53d0*/  F2FP.PACK_AB R4, R45, R48 ;  /* 0x000000302d04723e */ /* 0x002fe200000000ff */
[----:B------:R-:W-:Y:S01]  /*53e0*/  FADD.FTZ R48, R48, R195 ;  /* 0x000000c330307221 */ /* 0x000fe20000010000 */
[----:B--2---:R-:W-:Y:S01]  /*53f0*/  F2FP.PACK_AB R5, R33, R32 ;  /* 0x000000202105723e */ /* 0x004fe200000000ff */
[----:B------:R-:W-:Y:S01]  /*5400*/  FADD.FTZ R32, R32, R199 ;  /* 0x000000c720207221 */ /* 0x000fe20000010000 */
[----:B---3--:R-:W-:Y:S01]  /*5410*/  F2FP.PACK_AB R6, R37, R40 ;  /* 0x000000282506723e */ /* 0x008fe200000000ff */
[----:B------:R-:W-:Y:S01]  /*5420*/  FADD.FTZ R45, R45, R48 ;  /* 0x000000302d2d7221 */ /* 0x000fe20000010000 */
[----:B----4-:R-:W-:Y:S01]  /*5430*/  F2FP.PACK_AB R7, R227, R36 ;  /* 0x00000024e307723e */ /* 0x010fe200000000ff */
[----:B------:R-:W-:-:S02]  /*5440*/  FADD.FTZ R33, R33, R32 ;  /* 0x0000002021217221 */ /* 0x000fc40000010000 */
[----:B------:R-:W-:Y:S02]  /*5450*/  FADD.FTZ R40, R40, R45 ;  /* 0x0000002d28287221 */ /* 0x000fe40000010000 */
[----:B------:R-:W-:Y:S02]  /*5460*/  FADD.FTZ R36, R36, R33 ;  /* 0x0000002124247221 */ /* 0x000fe40000010000 */
[----:B------:R-:W-:Y:S01]  /*5470*/  HMMA.16816.F32 R140, R4, R28, R140 ;  /* 0x0000001c048c723c */ /* 0x000fe2000000188c */
[----:B------:R-:W-:Y:S02]  /*5480*/  FADD.FTZ R230, R37, R40 ;  /* 0x0000002825e67221 */ /* 0x000fe40000010000 */
[----:B------:R-:W-:-:S05]  /*5490*/  FADD.FTZ R227, R227, R36 ;  /* 0x00000024e3e37221 */ /* 0x000fca0000010000 */
[C---:B------:R-:W-:Y:S08]  /*54a0*/  HMMA.16816.F32 R136, R4.reuse, R30, R136 ;  /* 0x0000001e0488723c */ /* 0x040ff00000001888 */
        /* <DEDUP_REMOVED lines=9> */
[----:B------:R-:W-:Y:S01]  /*5540*/  HMMA.16816.F32 R92, R4, R10, R92 ;  /* 0x0000000a045c723c */ /* 0x000fe2000000185c */
[----:B------:R-:W-:Y:S07]  /*5550*/  @P0 BRA `(.L_x_176) ;  /* 0x0000015000000947 */ /* 0x000fee0003800000 */
[----:B------:R-:W-:Y:S01]  /*5560*/  ISETP.LT.AND P0, PT, RZ, UR4, PT ;  /* 0x00000004ff007c0c */ /* 0x000fe2000bf01270 */
[----:B------:R-:W-:-:S02]  /*5570*/  UIADD3 UR12, UR4, -0x1, URZ ;  /* 0xffffffff040c7890 */ /* 0x000fc4000fffe03f */
[----:B------:R-:W-:-:S10]  /*5580*/  ULDC UR10, c[0x0][0x32c] ;  /* 0x0000cb00000a7ab9 */ /* 0x000fd40000000800 */
[----:B------:R-:W-:Y:S05]  /*5590*/  @P0 BRA `(.L_x_177) ;  /* 0x0000008000000947 */ /* 0x000fea0003800000 */
[----:B------:R-:W-:Y:S02]  /*55a0*/  UISETP.NE.AND UP0, UPT, UR10, 0x1, UPT ;  /* 0x000000010a00788c */ /* 0x000fe4000bf05270 */
[----:B------:R-:W-:-:S03]  /*55b0*/  UIADD3 UR12, -UR4, URZ, URZ ;  /* 0x0000003f040c7290 */ /* 0x000fc6000fffe13f */
[----:B------:R-:W-:Y:S02]  /*55c0*/  ULDC.64 UR4, c[0x0][0x330] ;  /* 0x0000cc0000047ab9 */ /* 0x000fe40000000a00 */
[----:B------:R-:W-:-:S07]  /*55d0*/  UIMAD.WIDE.U32 UR14, UR12, UR4, URZ ;  /* 0x000000040c0e72a5 */ /* 0x000fce000f8e003f */
[----:B------:R-:W-:Y:S02]  /*55e0*/  @UP0 UMOV UR13, UR15 ;  /* 0x0000000f000d0c82 */ /* 0x000fe40008000000 */
[----:B------:R-:W-:-:S04]  /*55f0*/  @UP0 USHF.R.U32.HI UR12, URZ, UR5, UR13 ;  /* 0x000000053f0c0299 */ /* 0x000fc8000801160d */
[----:B------:R-:W-:Y:S01]  /*5600*/  ULOP3.LUT UR12, URZ, UR12, URZ, 0x33, !UPT ;  /* 0x0000000c3f0c7292 */ /* 0x000fe2000f8e333f */
[----:B------:R-:W-:Y:S05]  /*5610*/  BRA `(.L_x_178) ;  /* 0x0000005000007947 */ /* 0x000fea0003800000 */
.L_x_177:
[----:B------:R-:W-:Y:S02]  /*5620*/  UISETP.NE.AND UP0, UPT, UR10, 0x1, UPT ;  /* 0x000000010a00788c */ /* 0x000fe4000bf05270 */
[----:B------:R-:W-:Y:S02]  /*5630*/  ULDC.64 UR4, c[0x0][0x330] ;  /* 0x0000cc0000047ab9 */ /* 0x000fe40000000a00 */
[----:B------:R-:W-:-:S07]  /*5640*/  UIMAD.WIDE.U32 UR14, UR12, UR4, URZ ;  /* 0x000000040c0e72a5 */ /* 0x000fce000f8e003f */
[----:B------:R-:W-:Y:S02]  /*5650*/  @UP0 UMOV UR13, UR15 ;  /* 0x0000000f000d0c82 */ /* 0x000fe40008000000 */
[----:B------:R-:W-:Y:S02]  /*5660*/  @UP0 USHF.R.U32.HI UR12, URZ, UR5, UR13 ;  /* 0x000000053f0c0299 */ /* 0x000fe4000801160d */
.L_x_178:
[----:B------:R-:W-:Y:S02]  /*5670*/  ULDC UR4, c[0x0][0x32c] ;  /* 0x0000cb0000047ab9 */ /* 0x000fe40000000800 */
[----:B------:R-:W-:-:S04]  /*5680*/  UIMAD UR4, UR12, UR10, UR4 ;  /* 0x0000000a0c0472a4 */ /* 0x000fc8000f8e0204 */
[----:B------:R-:W-:-:S04]  /*5690*/  UISETP.LT.AND UP0, UPT, UR11, UR4, UPT ;  /* 0x000000040b00728c */ /* 0x000fc8000bf01270 */
[----:B------:R-:W-:-:S04]  /*56a0*/  USEL UR11, UR11, UR4, UP0 ;  /* 0x000000040b0b7287 */ /* 0x000fc80008000000 */
.L_x_176:
[----:B------:R-:W-:-:S04]  /*56b0*/  UIMAD.WIDE UR4, UR11, 0x2aaaaaab, URZ ;  /* 0x2aaaaaab0b0478a5 */ /* 0x000fc8000f8e023f */
[----:B------:R-:W-:-:S04]  /*56c0*/  USHF.R.U32.HI UR4, URZ, 0x1f, UR5 ;  /* 0x0000001f3f047899 */ /* 0x000fc80008011605 */
[----:B------:R-:W-:-:S04]  /*56d0*/  ULEA.HI.SX32 UR4, UR5, UR4, 0x1d ;  /* 0x0000000405047291 */ /* 0x000fc8000f8fea3f */
[----:B------:R-:W-:-:S04]  /*56e0*/  UISETP.LT.AND UP0, UPT, UR6, UR4, UPT ;  /* 0x000000040600728c */ /* 0x000fc8000bf01270 */
[----:B------:R-:W-:-:S06]  /*56f0*/  USEL UR4, UR6, UR4, !UP0 ;  /* 0x0000000406047287 */ /* 0x000fcc000c000000 */
[----:B------:R-:W-:-:S13]  /*5700*/  ISETP.GE.AND P0, PT, R233, UR4, PT ;  /* 0x00000004e9007c0c */ /* 0x000fda000bf06270 */
[----:B------:R-:W-:Y:S05]  /*5710*/  @!P0 BRA `(.L_x_179) ;  /* 0x000044e000008947 */ /* 0x000fea0003800000 */
[----:B------:R-:W-:Y:S01]  /*5720*/  IADD3 R242, P0, R234, 0x20, RZ ;  /* 0x00000020eaf27810 */ /* 0x000fe20007f1e0ff */
[----:B------:R-:W-:Y:S01]  /*5730*/  IMAD.MOV.U32 R150, RZ, RZ, R2 ;  /* 0x000000ffff967224 */ /* 0x000fe200078e0002 */
[----:B------:R-:W-:Y:S01]  /*5740*/  IADD3 R203, P1, R220, 0x20, RZ ;  /* 0x00000020dccb7810 */ /* 0x000fe20007f3e0ff */
[----:B------:R-:W-:Y:S01]  /*5750*/  IMAD.MOV.U32 R151, RZ, RZ, R3 ;  /* 0x000000ffff977224 */ /* 0x000fe200078e0003 */
[-C--:B------:R-:W-:Y:S01]  /*5760*/  IADD3.X R241, RZ, R237.reuse, RZ, P0, !PT ;  /* 0x000000edfff17210 */ /* 0x080fe200007fe4ff */
[----:B------:R-:W-:Y:S01]  /*5770*/  IMAD.MOV.U32 R148, RZ, RZ, R152 ;  /* 0x000000ffff947224 */ /* 0x000fe200078e0098 */
[----:B------:R-:W-:Y:S01]  /*5780*/  IADD3 R240, P2, R234, 0x40, RZ ;  /* 0x00000040eaf07810 */ /* 0x000fe20007f5e0ff */
[----:B------:R-:W-:Y:S01]  /*5790*/  IMAD.MOV.U32 R149, RZ, RZ, R0 ;  /* 0x000000ffff957224 */ /* 0x000fe200078e0000 */
[----:B------:R-:W-:Y:S01]  /*57a0*/  IADD3 R201, P0, R220, 0x40, RZ ;  /* 0x00000040dcc97810 */ /* 0x000fe20007f1e0ff */
[----:B------:R-:W-:Y:S01]  /*57b0*/  IMAD.X R202, RZ, RZ, R229, P1 ;  /* 0x000000ffffca7224 */ /* 0x000fe200008e06e5 */
[----:B------:R-:W-:-:S02]  /*57c0*/  IADD3.X R239, RZ, R237, RZ, P2, !PT ;  /* 0x000000edffef7210 */ /* 0x000fc400017fe4ff */
[----:B------:R-:W-:Y:S02]  /*57d0*/  IADD3.X R200, RZ, R229, RZ, P0, !PT ;  /* 0x000000e5ffc87210 */ /* 0x000fe400007fe4ff */
.L_x_198:
[----:B------:R-:W-:Y:S04]  /*57e0*/  DEPBAR.LE SB0, 0x0 ;  /* 0x000080000000791a */ /* 0x000fe80000000000 */
[----:B------:R-:W-:Y:S01]  /*57f0*/  BAR.SYNC.DEFER_BLOCKING 0x0 ;  /* 0x0000000000007b1d */ /* 0x000fe20000010000 */
[----:B------:R-:W-:Y:S05]  /*5800*/  ISETP.LT.AND P0, PT, R233, UR6, PT ;  /* 0x00000006e9007c0c */ /* 0x000fea000bf01270 */
[----:B------:R1:W2:Y:S04]  /*5810*/  LDSM.16.M88.4 R152, [R217+0x6080] ;  /* 0x00608000d998783b */ /* 0x0002a80000000200 */
[----:B------:R1:W3:Y:S04]  /*5820*/  LDSM.16.M88.4 R160, [R217+0x7080] ;  /* 0x00708000d9a0783b */ /* 0x0002e80000000200 */
[----:B------:R1:W4:Y:S04]  /*5830*/  LDSM.16.M88.4 R156, [R216+0x3c80] ;  /* 0x003c8000d89c783b */ /* 0x0003280000000200 */
[----:B------:R1:W1:Y:S04]  /*5840*/  LDSM.16.M88.4 R164, [R216+0x4080] ;  /* 0x00408000d8a4783b */ /* 0x0002680000000200 */
[----:B------:R1:W1:Y:S04]  /*5850*/  LDSM.16.M88.4 R168, [R216+0x4480] ;  /* 0x00448000d8a8783b */ /* 0x0002680000000200 */
[----:B------:R1:W1:Y:S04]  /*5860*/  LDSM.16.M88.4 R172, [R213+0x6080] ;  /* 0x00608000d5ac783b */ /* 0x0002680000000200 */
[----:B------:R1:W1:Y:S04]  /*5870*/  LDSM.16.M88.4 R180, [R213+0x7080] ;  /* 0x00708000d5b4783b */ /* 0x0002680000000200 */
[----:B------:R1:W1:Y:S04]  /*5880*/  LDSM.16.M88.4 R176, [R215] ;  /* 0x00000000d7b0783b */ /* 0x0002680000000200 */
[----:B------:R1:W1:Y:S04]  /*5890*/  LDSM.16.M88.4 R184, [R211] ;  /* 0x00000000d3b8783b */ /* 0x0002680000000200 */
[----:B------:R1:W1:Y:S01]  /*58a0*/  LDSM.16.M88.4 R188, [R210] ;  /* 0x00000000d2bc783b */ /* 0x0002620000000200 */
[----:B------:R-:W-:-:S05]  /*58b0*/  @P0 BRA `(.L_x_180) ;  /* 0x000002b000000947 */ /* 0x000fca0003800000 */
[----:B------:R-:W-:Y:S01]  /*58c0*/  SHF.R.S32.HI R3, RZ, 0x1f, R233 ;  /* 0x0000001fff037819 */ /* 0x000fe200000114e9 */
[----:B------:R-:W-:Y:S04]  /*58d0*/  IMAD.WIDE.U32 R4, R233, c[0x0][0x208], RZ ;  /* 0x00008200e9047a25 */ /* 0x000fe800078e00ff */
[----:B------:R-:W-:Y:S04]  /*58e0*/  IMAD R3, R3, c[0x0][0x208], RZ ;  /* 0x0000820003037a24 */ /* 0x000fe800078e02ff */
[----:B------:R-:W-:Y:S04]  /*58f0*/  IMAD R3, R233, c[0x0][0x20c], R3 ;  /* 0x00008300e9037a24 */ /* 0x000fe800078e0203 */
[----:B------:R-:W-:Y:S02]  /*5900*/  IMAD.IADD R3, R5, 0x1, R3 ;  /* 0x0000000105037824 */ /* 0x000fe400078e0203 */
[----:B------:R-:W-:Y:S04]  /*5910*/  IMAD.WIDE.U32 R4, R4, 0x30, RZ ;  /* 0x0000003004047825 */ /* 0x000fe800078e00ff */
[----:B------:R-:W-:Y:S01]  /*5920*/  IMAD R3, R3, 0x30, RZ ;  /* 0x0000003003037824 */ /* 0x000fe200078e02ff */
[-C--:B------:R-:W-:Y:S03]  /*5930*/  IADD3 R7, P0, R234, R4.reuse, RZ ;  /* 0x00000004ea077210 */ /* 0x080fe60007f1e0ff */
[----:B------:R-:W-:Y:S01]  /*5940*/  IMAD.IADD R0, R5, 0x1, R3 ;  /* 0x0000000105007824 */ /* 0x000fe200078e0203 */
[C---:B------:R-:W-:Y:S02]  /*5950*/  LEA R12, P2, R7.reuse, c[0x0][0x1f8], 0x1 ;  /* 0x00007e00070c7a11 */ /* 0x040fe400078408ff */
[-C--:B------:R-:W-:Y:S01]  /*5960*/  IADD3 R5, P1, R240, R4.reuse, RZ ;  /* 0x00000004f0057210 */ /* 0x080fe20007f3e0ff */
[----:B------:R-:W-:Y:S01]  /*5970*/  IMAD.X R2, R0, 0x1, R237, P0 ;  /* 0x0000000100027824 */ /* 0x000fe200000e06ed */
[-C--:B------:R-:W-:Y:S04]  /*5980*/  IADD3 R3, P0, R242, R4.reuse, RZ ;  /* 0x00000004f2037210 */ /* 0x080fe80007f1e0ff */
[----:B------:R-:W-:Y:S01]  /*5990*/  LEA.HI.X R13, R7, c[0x0][0x1fc], R2, 0x1, P2 ;  /* 0x00007f00070d7a11 */ /* 0x000fe200010f0c02 */
[C---:B------:R-:W-:Y:S01]  /*59a0*/  IMAD.X R2, R0.reuse, 0x1, R241, P0 ;  /* 0x0000000100027824 */ /* 0x040fe200000e06f1 */
[----:B------:R-:W-:Y:S02]  /*59b0*/  LEA R10, P2, R3, c[0x0][0x1f8], 0x1 ;  /* 0x00007e00030a7a11 */ /* 0x000fe400078408ff */
[----:B------:R-:W-:Y:S01]  /*59c0*/  @!P3 IADD3 R7, P0, R225, R4, RZ ;  /* 0x00000004e107b210 */ /* 0x000fe20007f1e0ff */
[----:B------:R-:W-:Y:S01]  /*59d0*/  @!PT LDS RZ, [RZ] ;  /* 0x00000000fffff984 */ /* 0x000fe20000000800 */
[----:B------:R-:W-:Y:S01]  /*59e0*/  @!PT LDS RZ, [RZ] ;  /* 0x00000000fffff984 */ /* 0x000fe20000000800 */
[----:B------:R-:W-:Y:S01]  /*59f0*/  @!PT LDS RZ, [RZ] ;  /* 0x00000000fffff984 */ /* 0x000fe20000000800 */
[----:B------:R4:W-:Y:S01]  /*5a00*/  LDGSTS.E.BYPASS.LTC128B.128 [R218+0x1880], [R12.64], !P6 ;  /* 0x018800000cda7fae */ /* 0x0009e2000f101d48 */
[----:B------:R-:W-:Y:S01]  /*5a10*/  LEA.HI.X R11, R3, c[0x0][0x1fc], R2, 0x1, P2 ;  /* 0x00007f00030b7a11 */ /* 0x000fe200010f0c02 */
[C---:B------:R-:W-:Y:S01]  /*5a20*/  IMAD.X R4, R0.reuse, 0x1, R239, P1 ;  /* 0x0000000100047824 */ /* 0x040fe200008e06ef */
[----:B------:R-:W-:Y:S01]  /*5a30*/  @!P3 IADD3 R2, P2, R7, R234, RZ ;  /* 0x000000ea0702b210 */ /* 0x000fe20007f5e0ff */
[----:B------:R-:W-:Y:S01]  /*5a40*/  @!P3 IMAD.X R0, R0, 0x1, R224, P0 ;  /* 0x000000010000b824 */ /* 0x000fe200000e06e0 */
[C---:B------:R-:W-:Y:S01]  /*5a50*/  LEA R8, P1, R5.reuse, c[0x0][0x1f8], 0x1 ;  /* 0x00007e0005087a11 */ /* 0x040fe200078208ff */
[----:B------:R4:W-:Y:S03]  /*5a60*/  LDGSTS.E.BYPASS.LTC128B.128 [R218+0x2480], [R10.64], !P5 ;  /* 0x024800000ada7fae */ /* 0x0009e6000e901d48 */
[----:B------:R-:W-:Y:S01]  /*5a70*/  LEA.HI.X R9, R5, c[0x0][0x1fc], R4, 0x1, P1 ;  /* 0x00007f0005097a11 */ /* 0x000fe200008f0c04 */
[----:B------:R-:W-:Y:S01]  /*5a80*/  @!P3 IMAD.X R5, R0, 0x1, R237, P2 ;  /* 0x000000010005b824 */ /* 0x000fe200010e06ed */
[C---:B------:R-:W-:Y:S02]  /*5a90*/  @!P3 IADD3 R3, P1, R7.reuse, R242, RZ ;  /* 0x000000f20703b210 */ /* 0x040fe40007f3e0ff */
[----:B------:R-:W-:Y:S01]  /*5aa0*/  @!P3 LEA R16, P2, R2, c[0x0][0x1f8], 0x1 ;  /* 0x00007e000210ba11 */ /* 0x000fe200078408ff */
[----:B------:R4:W-:Y:S01]  /*5ab0*/  LDGSTS.E.BYPASS.LTC128B.128 [R218+0x3080], [R8.64], !P4 ;  /* 0x0308000008da7fae */ /* 0x0009e2000e101d48 */
[----:B------:R-:W-:Y:S01]  /*5ac0*/  @!P3 IADD3 R7, P0, R7, R240, RZ ;  /* 0x000000f00707b210 */ /* 0x000fe20007f1e0ff */
[----:B------:R-:W-:Y:S01]  /*5ad0*/  @!P3 IMAD.X R4, R0, 0x1, R241, P1 ;  /* 0x000000010004b824 */ /* 0x000fe200008e06f1 */
[----:B------:R-:W-:Y:S02]  /*5ae0*/  @!P3 LEA.HI.X R17, R2, c[0x0][0x1fc], R5, 0x1, P2 ;  /* 0x00007f000211ba11 */ /* 0x000fe400010f0c05 */
[----:B------:R-:W-:Y:S01]  /*5af0*/  @!P3 LEA R14, P1, R3, c[0x0][0x1f8], 0x1 ;  /* 0x00007e00030eba11 */ /* 0x000fe200078208ff */
[----:B------:R-:W-:Y:S01]  /*5b00*/  @!P3 IMAD.X R0, R0, 0x1, R239, P0 ;  /* 0x000000010000b824 */ /* 0x000fe200000e06ef */
[----:B------:R-:W-:Y:S01]  /*5b10*/  @!P3 LEA R6, P0, R7, c[0x0][0x1f8], 0x1 ;  /* 0x00007e000706ba11 */ /* 0x000fe200078008ff */
[----:B------:R4:W-:Y:S01]  /*5b20*/  @!P3 LDGSTS.E.BYPASS.LTC128B.128 [R218+0x2080], [R16.64], !P6 ;  /* 0x0208000010dabfae */ /* 0x0009e2000f101d48 */
[----:B------:R-:W-:Y:S02]  /*5b30*/  @!P3 LEA.HI.X R15, R3, c[0x0][0x1fc], R4, 0x1, P1 ;  /* 0x00007f00030fba11 */ /* 0x000fe400008f0c04 */
[----:B------:R-:W-:Y:S03]  /*5b40*/  @!P3 LEA.HI.X R7, R7, c[0x0][0x1fc], R0, 0x1, P0 ;  /* 0x00007f000707ba11 */ /* 0x000fe600000f0c00 */
[----:B------:R4:W-:Y:S05]  /*5b50*/  @!P3 LDGSTS.E.BYPASS.LTC128B.128 [R218+0x2c80], [R14.64], !P5 ;  /* 0x02c800000edabfae */ /* 0x0009ea000e901d48 */
[----:B------:R4:W-:Y:S02]  /*5b60*/  @!P3 LDGSTS.E.BYPASS.LTC128B.128 [R218+0x3880], [R6.64], !P4 ;  /* 0x0388000006dabfae */ /* 0x0009e4000e101d48 */
.L_x_180:
[-C--:B--2-4-:R-:W-:Y:S01]  /*5b70*/  HMMA.16816.F32 R4, R152, R156.reuse, RZ ;  /* 0x0000009c9804723c */ /* 0x094fe200000018ff */
[----:B------:R-:W-:Y:S02]  /*5b80*/  LDSM.16.M88.4 R192, [R216+0x4880] ;  /* 0x00488000d8c0783b */ /* 0x000fe40000000200 */
[----:B------:R-:W-:Y:S05]  /*5b90*/  ISETP.GT.AND P0, PT, R233, UR6, PT ;  /* 0x00000006e9007c0c */ /* 0x000fea000bf04270 */
[C---:B---3--:R-:W-:Y:S01]  /*5ba0*/  HMMA.16816.F32 R8, R160.reuse, R156, RZ ;  /* 0x0000009ca008723c */ /* 0x048fe200000018ff */
[----:B------:R-:W0:Y:S07]  /*5bb0*/  LDGDEPBAR ;  /* 0x00000000000079af */ /* 0x000e2e0000000000 */
[-C--:B------:R-:W-:Y:S01]  /*5bc0*/  HMMA.16816.F32 R12, R160, R158.reuse, RZ ;  /* 0x0000009ea00c723c */ /* 0x080fe200000018ff */
[----:B------:R-:W-:Y:S07]  /*5bd0*/  LDSM.16.M88.4 R196, [R217+0x9080] ;  /* 0x00908000d9c4783b */ /* 0x000fee0000000200 */
[C---:B------:R-:W-:Y:S01]  /*5be0*/  HMMA.16816.F32 R16, R152.reuse, R158, RZ ;  /* 0x0000009e9810723c */ /* 0x040fe200000018ff */
[----:B------:R-:W2:Y:S07]  /*5bf0*/  LDSM.16.M88.4 R156, [R217+0x8080] ;  /* 0x00808000d99c783b */ /* 0x000eae0000000200 */
[-C--:B-1----:R-:W-:Y:S08]  /*5c00*/  HMMA.16816.F32 R20, R152, R164.reuse, RZ ;  /* 0x000000a49814723c */ /* 0x082ff000000018ff */
[C---:B------:R-:W-:Y:S08]  /*5c10*/  HMMA.16816.F32 R24, R160.reuse, R164, RZ ;  /* 0x000000a4a018723c */ /* 0x040ff000000018ff */
[-C--:B------:R-:W-:Y:S08]  /*5c20*/  HMMA.16816.F32 R28, R160, R166.reuse, RZ ;  /* 0x000000a6a01c723c */ /* 0x080ff000000018ff */
[C---:B------:R-:W-:Y:S01]  /*5c30*/  HMMA.16816.F32 R32, R152.reuse, R166, RZ ;  /* 0x000000a69820723c */ /* 0x040fe200000018ff */
[----:B------:R-:W1:Y:S07]  /*5c40*/  LDSM.16.M88.4 R164, [R216+0x4c80] ;  /* 0x004c8000d8a4783b */ /* 0x000e6e0000000200 */
[-C--:B------:R-:W-:Y:S08]  /*5c50*/  HMMA.16816.F32 R36, R152, R168.reuse, RZ ;  /* 0x000000a89824723c */ /* 0x080ff000000018ff */
[C---:B------:R-:W-:Y:S08]  /*5c60*/  HMMA.16816.F32 R40, R160.reuse, R168, RZ ;  /* 0x000000a8a028723c */ /* 0x040ff000000018ff */
[-C--:B------:R-:W-:Y:S01]  /*5c70*/  HMMA.16816.F32 R44, R160, R170.reuse, RZ ;  /* 0x000000aaa02c723c */ /* 0x080fe200000018ff */
[----:B------:R-:W-:Y:S07]  /*5c80*/  LDSM.16.M88.4 R160, [R213+0x8080] ;  /* 0x00808000d5a0783b */ /* 0x000fee0000000200 */
[----:B------:R-:W-:Y:S01]  /*5c90*/  HMMA.16816.F32 R48, R152, R170, RZ ;  /* 0x000000aa9830723c */ /* 0x000fe200000018ff */
[----:B------:R-:W3:Y:S07]  /*5ca0*/  LDSM.16.M88.4 R152, [R216+0x5080] ;  /* 0x00508000d898783b */ /* 0x000eee0000000200 */
[-C--:B------:R-:W-:Y:S01]  /*5cb0*/  HMMA.16816.F32 R4, R172, R176.reuse, R4 ;  /* 0x000000b0ac04723c */ /* 0x080fe20000001804 */
[----:B------:R-:W4:Y:S07]  /*5cc0*/  LDSM.16.M88.4 R168, [R209] ;  /* 0x00000000d1a8783b */ /* 0x000f2e0000000200 */
[C---:B------:R-:W-:Y:S08]  /*5cd0*/  HMMA.16816.F32 R8, R180.reuse, R176, R8 ;  /* 0x000000b0b408723c */ /* 0x040ff00000001808 */
[-C--:B------:R-:W-:Y:S08]  /*5ce0*/  HMMA.16816.F32 R12, R180, R178.reuse, R12 ;  /* 0x000000b2b40c723c */ /* 0x080ff0000000180c */
[C---:B------:R-:W-:Y:S01]  /*5cf0*/  HMMA.16816.F32 R16, R172.reuse, R178, R16 ;  /* 0x000000b2ac10723c */ /* 0x040fe20000001810 */
[----:B------:R-:W5:Y:S07]  /*5d00*/  LDSM.16.M88.4 R176, [R213+0x9080] ;  /* 0x00908000d5b0783b */ /* 0x000f6e0000000200 */
[-C--:B------:R-:W-:Y:S08]  /*5d10*/  HMMA.16816.F32 R20, R172, R184.reuse, R20 ;  /* 0x000000b8ac14723c */ /* 0x080ff00000001814 */
[C---:B------:R-:W-:Y:S08]  /*5d20*/  HMMA.16816.F32 R24, R180.reuse, R184, R24 ;  /* 0x000000b8b418723c */ /* 0x040ff00000001818 */
[-C--:B------:R-:W-:Y:S08]  /*5d30*/  HMMA.16816.F32 R28, R180, R186.reuse, R28 ;  /* 0x000000bab41c723c */ /* 0x080ff0000000181c */
[C---:B------:R-:W-:Y:S01]  /*5d40*/  HMMA.16816.F32 R32, R172.reuse, R186, R32 ;  /* 0x000000baac20723c */ /* 0x040fe20000001820 */
[----:B------:R-:W-:Y:S07]  /*5d50*/  LDSM.16.M88.4 R184, [R216+0x5480] ;  /* 0x00548000d8b8783b */ /* 0x000fee0000000200 */
[-C--:B------:R-:W-:Y:S08]  /*5d60*/  HMMA.16816.F32 R36, R172, R188.reuse, R36 ;  /* 0x000000bcac24723c */ /* 0x080ff00000001824 */
[C---:B------:R-:W-:Y:S08]  /*5d70*/  HMMA.16816.F32 R40, R180.reuse, R188, R40 ;  /* 0x000000bcb428723c */ /* 0x040ff00000001828 */
[-C--:B------:R-:W-:Y:S01]  /*5d80*/  HMMA.16816.F32 R44, R180, R190.reuse, R44 ;  /* 0x000000beb42c723c */ /* 0x080fe2000000182c */
[----:B------:R-:W-:Y:S07]  /*5d90*/  LDSM.16.M88.4 R180, [R207] ;  /* 0x00000000cfb4783b */ /* 0x000fee0000000200 */
[----:B------:R-:W-:Y:S01]  /*5da0*/  HMMA.16816.F32 R48, R172, R190, R48 ;  /* 0x000000beac30723c */ /* 0x000fe20000001830 */
[----:B------:R-:W1:Y:S08]  /*5db0*/  LDSM.16.M88.4 R172, [R208] ;  /* 0x00000000d0ac783b */ /* 0x000e700000000200 */
[----:B------:R-:W-:Y:S01]  /*5dc0*/  LDSM.16.M88.4 R188, [R216+0x5c80] ;  /* 0x005c8000d8bc783b */ /* 0x000fe20000000200 */
[-C--:B--2---:R-:W-:Y:S08]  /*5dd0*/  HMMA.16816.F32 R4, R156, R192.reuse, R4 ;  /* 0x000000c09c04723c */ /* 0x084ff00000001804 */
[C---:B------:R-:W-:Y:S08]  /*5de0*/  HMMA.16816.F32 R8, R196.reuse, R192, R8 ;  /* 0x000000c0c408723c */ /* 0x040ff00000001808 */
[-C--:B------:R-:W-:Y:S08]  /*5df0*/  HMMA.16816.F32 R12, R196, R194.reuse, R12 ;  /* 0x000000c2c40c723c */ /* 0x080ff0000000180c */
[C---:B------:R-:W-:Y:S01]  /*5e00*/  HMMA.16816.F32 R16, R156.reuse, R194, R16 ;  /* 0x000000c29c10723c */ /* 0x040fe20000001810 */
[----:B------:R-:W-:Y:S07]  /*5e10*/  LDSM.16.M88.4 R192, [R206] ;  /* 0x00000000cec0783b */ /* 0x000fee0000000200 */
[-C--:B-1----:R-:W-:Y:S08]  /*5e20*/  HMMA.16816.F32 R20, R156, R164.reuse, R20 ;  /* 0x000000a49c14723c */ /* 0x082ff00000001814 */
[C---:B------:R-:W-:Y:S08]  /*5e30*/  HMMA.16816.F32 R24, R196.reuse, R164, R24 ;  /* 0x000000a4c418723c */ /* 0x040ff00000001818 */
[-C--:B------:R-:W-:Y:S08]  /*5e40*/  HMMA.16816.F32 R28, R196, R166.reuse, R28 ;  /* 0x000000a6c41c723c */ /* 0x080ff0000000181c */
[C---:B------:R-:W-:Y:S01]  /*5e50*/  HMMA.16816.F32 R32, R156.reuse, R166, R32 ;  /* 0x000000a69c20723c */ /* 0x040fe20000001820 */
[----:B------:R-:W1:Y:S07]  /*5e60*/  LDSM.16.M88.4 R164, [R217+0xa080] ;  /* 0x00a08000d9a4783b */ /* 0x000e6e0000000200 */
[-C--:B---3--:R-:W-:Y:S08]  /*5e70*/  HMMA.16816.F32 R36, R156, R152.reuse, R36 ;  /* 0x000000989c24723c */ /* 0x088ff00000001824 */
[C---:B------:R-:W-:Y:S08]  /*5e80*/  HMMA.16816.F32 R40, R196.reuse, R152, R40 ;  /* 0x00000098c428723c */ /* 0x040ff00000001828 */
[-C--:B------:R-:W-:Y:S08]  /*5e90*/  HMMA.16816.F32 R44, R196, R154.reuse, R44 ;  /* 0x0000009ac42c723c */ /* 0x080ff0000000182c */
[----:B------:R-:W-:Y:S01]  /*5ea0*/  HMMA.16816.F32 R48, R156, R154, R48 ;  /* 0x0000009a9c30723c */ /* 0x000fe20000001830 */
[----:B------:R-:W2:Y:S07]  /*5eb0*/  LDSM.16.M88.4 R152, [R217+0xb080] ;  /* 0x00b08000d998783b */ /* 0x000eae0000000200 */
[-C--:B----4-:R-:W-:Y:S01]  /*5ec0*/  HMMA.16816.F32 R4, R160, R168.reuse, R4 ;  /* 0x000000a8a004723c */ /* 0x090fe20000001804 */
[----:B------:R-:W3:Y:S07]  /*5ed0*/  LDSM.16.M88.4 R156, [R216+0x5880] ;  /* 0x00588000d89c783b */ /* 0x000eee0000000200 */
[C---:B-----5:R-:W-:Y:S08]  /*5ee0*/  HMMA.16816.F32 R8, R176.reuse, R168, R8 ;  /* 0x000000a8b008723c */ /* 0x060ff00000001808 */
[-C--:B------:R-:W-:Y:S08]  /*5ef0*/  HMMA.16816.F32 R12, R176, R170.reuse, R12 ;  /* 0x000000aab00c723c */ /* 0x080ff0000000180c */
[C---:B------:R-:W-:Y:S01]  /*5f00*/  HMMA.16816.F32 R16, R160.reuse, R170, R16 ;  /* 0x000000aaa010723c */ /* 0x040fe20000001810 */
[----:B------:R-:W4:Y:S07]  /*5f10*/  LDSM.16.M88.4 R168, [R213+0xa080] ;  /* 0x00a08000d5a8783b */ /* 0x000f2e0000000200 */
[-C--:B------:R-:W-:Y:S08]  /*5f20*/  HMMA.16816.F32 R20, R160, R172.reuse, R20 ;  /* 0x000000aca014723c */ /* 0x080ff00000001814 */
[C---:B------:R-:W-:Y:S08]  /*5f30*/  HMMA.16816.F32 R24, R176.reuse, R172, R24 ;  /* 0x000000acb018723c */ /* 0x040ff00000001818 */
[-C--:B------:R-:W-:Y:S08]  /*5f40*/  HMMA.16816.F32 R28, R176, R174.reuse, R28 ;  /* 0x000000aeb01c723c */ /* 0x080ff0000000181c */
[C---:B------:R-:W-:Y:S08]  /*5f50*/  HMMA.16816.F32 R32, R160.reuse, R174, R32 ;  /* 0x000000aea020723c */ /* 0x040ff00000001820 */
[-C--:B------:R-:W-:Y:S08]  /*5f60*/  HMMA.16816.F32 R36, R160, R180.reuse, R36 ;  /* 0x000000b4a024723c */ /* 0x080ff00000001824 */
[C---:B------:R-:W-:Y:S08]  /*5f70*/  HMMA.16816.F32 R40, R176.reuse, R180, R40 ;  /* 0x000000b4b028723c */ /* 0x040ff00000001828 */
[-C--:B------:R-:W-:Y:S08]  /*5f80*/  HMMA.16816.F32 R44, R176, R182.reuse, R44 ;  /* 0x000000b6b02c723c */ /* 0x080ff0000000182c */
[----:B------:R-:W-:Y:S01]  /*5f90*/  HMMA.16816.F32 R48, R160, R182, R48 ;  /* 0x000000b6a030723c */ /* 0x000fe20000001830 */
[----:B------:R-:W5:Y:S07]  /*5fa0*/  LDSM.16.M88.4 R160, [R213+0xb080] ;  /* 0x00b08000d5a0783b */ /* 0x000f6e0000000200 */
[-C--:B-1----:R-:W-:Y:S08]  /*5fb0*/  HMMA.16816.F32 R4, R164, R184.reuse, R4 ;  /* 0x000000b8a404723c */ /* 0x082ff00000001804 */
[C---:B--2---:R-:W-:Y:S08]  /*5fc0*/  HMMA.16816.F32 R8, R152.reuse, R184, R8 ;  /* 0x000000b89808723c */ /* 0x044ff00000001808 */
[-C--:B------:R-:W-:Y:S08]  /*5fd0*/  HMMA.16816.F32 R12, R152, R186.reuse, R12 ;  /* 0x000000ba980c723c */ /* 0x080ff0000000180c */
[C---:B------:R-:W-:Y:S08]  /*5fe0*/  HMMA.16816.F32 R16, R164.reuse, R186, R16 ;  /* 0x000000baa410723c */ /* 0x040ff00000001810 */
[-C--:B---3--:R-:W-:Y:S08]  /*5ff0*/  HMMA.16816.F32 R20, R164, R156.reuse, R20 ;  /* 0x0000009ca414723c */ /* 0x088ff00000001814 */
[C---:B------:R-:W-:Y:S08]  /*6000*/  HMMA.16816.F32 R24, R152.reuse, R156, R24 ;  /* 0x0000009c9818723c */ /* 0x040ff00000001818 */
[-C--:B------:R-:W-:Y:S08]  /*6010*/  HMMA.16816.F32 R28, R152, R158.reuse, R28 ;  /* 0x0000009e981c723c */ /* 0x080ff0000000181c */
[C---:B------:R-:W-:Y:S01]  /*6020*/  HMMA.16816.F32 R32, R164.reuse, R158, R32 ;  /* 0x0000009ea420723c */ /* 0x040fe20000001820 */
[----:B------:R-:W-:Y:S07]  /*6030*/  LDSM.16.M88.4 R156, [R204] ;  /* 0x00000000cc9c783b */ /* 0x000fee0000000200 */
[-C--:B------:R-:W-:Y:S08]  /*6040*/  HMMA.16816.F32 R36, R164, R188.reuse, R36 ;  /* 0x000000bca424723c */ /* 0x080ff00000001824 */
[C---:B------:R-:W-:Y:S08]  /*6050*/  HMMA.16816.F32 R40, R152.reuse, R188, R40 ;  /* 0x000000bc9828723c */ /* 0x040ff00000001828 */
[-C--:B------:R-:W-:Y:S01]  /*6060*/  HMMA.16816.F32 R44, R152, R190.reuse, R44 ;  /* 0x000000be982c723c */ /* 0x080fe2000000182c */
[----:B------:R-:W1:Y:S01]  /*6070*/  LDSM.16.M88.4 R152, [R205] ;  /* 0x00000000cd98783b */ /* 0x000e620000000200 */
[----:B------:R-:W-:Y:S06]  /*6080*/  DEPBAR.LE SB0, 0x0 ;  /* 0x000080000000791a */ /* 0x000fec0000000000 */
[----:B------:R-:W-:Y:S01]  /*6090*/  HMMA.16816.F32 R48, R164, R190, R48 ;  /* 0x000000bea430723c */ /* 0x000fe20000001830 */
[----:B------:R-:W-:Y:S07]  /*60a0*/  BAR.SYNC.DEFER_BLOCKING 0x0 ;  /* 0x0000000000007b1d */ /* 0x000fee0000010000 */
[-C--:B----4-:R-:W-:Y:S08]  /*60b0*/  HMMA.16816.F32 R4, R168, R192.reuse, R4 ;  /* 0x000000c0a804723c */ /* 0x090ff00000001804 */
[C---:B-----5:R-:W-:Y:S08]  /*60c0*/  HMMA.16816.F32 R8, R160.reuse, R192, R8 ;  /* 0x000000c0a008723c */ /* 0x060ff00000001808 */
[-C--:B------:R-:W-:Y:S08]  /*60d0*/  HMMA.16816.F32 R12, R160, R194.reuse, R12 ;  /* 0x000000c2a00c723c */ /* 0x080ff0000000180c */
[C---:B------:R-:W-:Y:S04]  /*60e0*/  HMMA.16816.F32 R16, R168.reuse, R194, R16 ;  /* 0x000000c2a810723c */ /* 0x040fe80000001810 */
[----:B------:R-:W-:Y:S02]  /*60f0*/  FMUL.FTZ R246, R4, c[0x0][0x320] ;  /* 0x0000c80004f67a20 */ /* 0x000fe40000410000 */
[----:B------:R-:W-:Y:S02]  /*6100*/  FMUL.FTZ R248, R5, c[0x0][0x320] ;  /* 0x0000c80005f87a20 */ /* 0x000fe40000410000 */
[-C--:B-1----:R-:W-:Y:S02]  /*6110*/  HMMA.16816.F32 R20, R168, R152.reuse, R20 ;  /* 0x00000098a814723c */ /* 0x082fe40000001814 */
[----:B------:R-:W1:Y:S02]  /*6120*/  MUFU.TANH R246, R246 ;  /* 0x000000f600f67308 */ /* 0x000e640000002400 */
[----:B------:R-:W-:Y:S02]  /*6130*/  FMUL.FTZ R243, R6, c[0x0][0x320] ;  /* 0x0000c80006f37a20 */ /* 0x000fe40000410000 */
[----:B------:R-:W-:Y:S02]  /*6140*/  FMUL.FTZ R244, R7, c[0x0][0x320] ;  /* 0x0000c80007f47a20 */ /* 0x000fe40000410000 */
[C---:B------:R-:W-:Y:S04]  /*6150*/  HMMA.16816.F32 R24, R160.reuse, R152, R24 ;  /* 0x00000098a018723c */ /* 0x040fe80000001818 */
[----:B------:R-:W2:Y:S01]  /*6160*/  MUFU.TANH R248, R248 ;  /* 0x000000f800f87308 */ /* 0x000ea20000002400 */
[----:B------:R-:W-:Y:S02]  /*6170*/  FMUL.FTZ R0, R8, c[0x0][0x320] ;  /* 0x0000c80008007a20 */ /* 0x000fe40000410000 */
[----:B------:R-:W-:Y:S01]  /*6180*/  FMUL.FTZ R245, R9, c[0x0][0x320] ;  /* 0x0000c80009f57a20 */ /* 0x000fe20000410000 */
[-C--:B------:R-:W-:Y:S04]  /*6190*/  HMMA.16816.F32 R28, R160, R154.reuse, R28 ;  /* 0x0000009aa01c723c */ /* 0x080fe8000000181c */
[----:B------:R-:W-:Y:S02]  /*61a0*/  FMUL.FTZ R2, R10, c[0x0][0x320] ;  /* 0x0000c8000a027a20 */ /* 0x000fe40000410000 */
[----:B------:R-:W3:Y:S01]  /*61b0*/  MUFU.TANH R243, R243 ;  /* 0x000000f300f37308 */ /* 0x000ee20000002400 */
[----:B------:R-:W-:Y:S01]  /*61c0*/  FMUL.FTZ R3, R11, c[0x0][0x320] ;  /* 0x0000c8000b037a20 */ /* 0x000fe20000410000 */
[C---:B------:R-:W-:Y:S04]  /*61d0*/  HMMA.16816.F32 R32, R168.reuse, R154, R32 ;  /* 0x0000009aa820723c */ /* 0x040fe80000001820 */
[----:B------:R-:W-:Y:S02]  /*61e0*/  FMUL.FTZ R187, R22, c[0x0][0x320] ;  /* 0x0000c80016bb7a20 */ /* 0x000fe40000410000 */
[----:B------:R-:W-:Y:S02]  /*61f0*/  FMUL.FTZ R251, R12, c[0x0][0x320] ;  /* 0x0000c8000cfb7a20 */ /* 0x000fe40000410000 */
[----:B------:R4:W1:Y:S01]  /*6200*/  MUFU.TANH R22, R187 ;  /* 0x000000bb00167308 */ /* 0x0008620000002400 */
[-C--:B------:R-:W-:Y:S03]  /*6210*/  HMMA.16816.F32 R36, R168, R156.reuse, R36 ;  /* 0x0000009ca824723c */ /* 0x080fe60000001824 */
[----:B------:R-:W-:Y:S02]  /*6220*/  FMUL.FTZ R25, R25, c[0x0][0x320] ;  /* 0x0000c80019197a20 */ /* 0x000fe40000410000 */
[----:B------:R-:W-:Y:S02]  /*6230*/  FMUL.FTZ R252, R13, c[0x0][0x320] ;  /* 0x0000c8000dfc7a20 */ /* 0x000fe40000410000 */
[----:B------:R-:W-:Y:S01]  /*6240*/  FMUL.FTZ R247, R14, c[0x0][0x320] ;  /* 0x0000c8000ef77a20 */ /* 0x000fe20000410000 */
[C---:B------:R-:W-:Y:S01]  /*6250*/  HMMA.16816.F32 R40, R160.reuse, R156, R40 ;  /* 0x0000009ca028723c */ /* 0x040fe20000001828 */
[----:B------:R5:W1:Y:S03]  /*6260*/  MUFU.TANH R199, R25 ;  /* 0x0000001900c77308 */ /* 0x000a660000002400 */
[----:B------:R-:W-:Y:S02]  /*6270*/  FMUL.FTZ R249, R15, c[0x0][0x320] ;  /* 0x0000c8000ff97a20 */ /* 0x000fe40000410000 */
[----:B------:R-:W-:Y:S02]  /*6280*/  FMUL.FTZ R250, R16, c[0x0][0x320] ;  /* 0x0000c80010fa7a20 */ /* 0x000fe40000410000 */
[-C--:B------:R-:W-:Y:S03]  /*6290*/  HMMA.16816.F32 R44, R160, R158.reuse, R44 ;  /* 0x0000009ea02c723c */ /* 0x080fe6000000182c */
[----:B------:R-:W1:Y:S01]  /*62a0*/  MUFU.TANH R244, R244 ;  /* 0x000000f400f47308 */ /* 0x000e620000002400 */
[----:B------:R-:W-:Y:S02]  /*62b0*/  FMUL.FTZ R191, R17, c[0x0][0x320] ;  /* 0x0000c80011bf7a20 */ /* 0x000fe40000410000 */
[----:B------:R-:W-:Y:S02]  /*62c0*/  FMUL.FTZ R185, R18, c[0x0][0x320] ;  /* 0x0000c80012b97a20 */ /* 0x000fe40000410000 */
[----:B------:R-:W-:Y:S04]  /*62d0*/  HMMA.16816.F32 R48, R168, R158, R48 ;  /* 0x0000009ea830723c */ /* 0x000fe80000001830 */
[----:B------:R-:W-:Y:S01]  /*62e0*/  FMUL.FTZ R186, R19, c[0x0][0x320] ;  /* 0x0000c80013ba7a20 */ /* 0x000fe20000410000 */
[----:B------:R-:W1:Y:S01]  /*62f0*/  MUFU.TANH R0, R0 ;  /* 0x0000000000007308 */ /* 0x000e620000002400 */
[----:B------:R-:W-:Y:S02]  /*6300*/  FMUL.FTZ R195, R20, c[0x0][0x320] ;  /* 0x0000c80014c37a20 */ /* 0x000fe40000410000 */
[----:B------:R-:W-:Y:S04]  /*6310*/  FMUL.FTZ R194, R21, c[0x0][0x320] ;  /* 0x0000c80015c27a20 */ /* 0x000fe80000410000 */
[----:B------:R-:W-:Y:S02]  /*6320*/  FMUL.FTZ R21, R23, c[0x0][0x320] ;  /* 0x0000c80017157a20 */ /* 0x000fe40000410000 */
[----:B------:R-:W-:Y:S01]  /*6330*/  FMUL.FTZ R190, R24, c[0x0][0x320] ;  /* 0x0000c80018be7a20 */ /* 0x000fe20000410000 */
[----:B------:R-:W1:Y:S01]  /*6340*/  MUFU.TANH R245, R245 ;  /* 0x000000f500f57308 */ /* 0x000e620000002400 */
[----:B------:R-:W-:Y:S02]  /*6350*/  FMUL.FTZ R189, R26, c[0x0][0x320] ;  /* 0x0000c8001abd7a20 */ /* 0x000fe40000410000 */
[----:B----4-:R-:W-:Y:S02]  /*6360*/  FMUL.FTZ R187, R27, c[0x0][0x320] ;  /* 0x0000c8001bbb7a20 */ /* 0x010fe40000410000 */
[----:B------:R-:W-:Y:S02]  /*6370*/  FMUL.FTZ R19, R28, c[0x0][0x320] ;  /* 0x0000c8001c137a20 */ /* 0x000fe40000410000 */
[----:B------:R-:W-:Y:S02]  /*6380*/  FMUL.FTZ R23, R29, c[0x0][0x320] ;  /* 0x0000c8001d177a20 */ /* 0x000fe40000410000 */
[----:B------:R-:W-:Y:S01]  /*6390*/  FMUL.FTZ R18, R30, c[0x0][0x320] ;  /* 0x0000c8001e127a20 */ /* 0x000fe20000410000 */
[----:B------:R-:W4:Y:S01]  /*63a0*/  MUFU.TANH R2, R2 ;  /* 0x0000000200027308 */ /* 0x000f220000002400 */
[----:B------:R-:W-:Y:S02]  /*63b0*/  FMUL.FTZ R17, R31, c[0x0][0x320] ;  /* 0x0000c8001f117a20 */ /* 0x000fe40000410000 */
[----:B------:R-:W-:Y:S02]  /*63c0*/  FMUL.FTZ R165, R32, c[0x0][0x320] ;  /* 0x0000c80020a57a20 */ /* 0x000fe40000410000 */
[----:B------:R-:W-:Y:S02]  /*63d0*/  FMUL.FTZ R33, R33, c[0x0][0x320] ;  /* 0x0000c80021217a20 */ /* 0x000fe40000410000 */
[----:B------:R-:W-:Y:S02]  /*63e0*/  FMUL.FTZ R26, R34, c[0x0][0x320] ;  /* 0x0000c800221a7a20 */ /* 0x000fe40000410000 */
[----:B-----5:R-:W-:Y:S01]  /*63f0*/  FMUL.FTZ R25, R35, c[0x0][0x320] ;  /* 0x0000c80023197a20 */ /* 0x020fe20000410000 */
[----:B------:R-:W1:Y:S01]  /*6400*/  MUFU.TANH R3, R3 ;  /* 0x0000000300037308 */ /* 0x000e620000002400 */
        /* <DEDUP_REMOVED lines=18> */
[----:B------:R-:W-:Y:S09]  /*6530*/  FMUL.FTZ R50, R50, c[0x0][0x320] ;  /* 0x0000c80032327a20 */ /* 0x000ff20000410000 */
[----:B------:R-:W1:Y:S10]  /*6540*/  MUFU.TANH R249, R249 ;  /* 0x000000f900f97308 */ /* 0x000e740000002400 */
        /* <DEDUP_REMOVED lines=23> */
[----:B------:R1:W1:Y:S10]  /*66c0*/  MUFU.TANH R167, R41 ;  /* 0x0000002900a77308 */ /* 0x0002740000002400 */
        /* <DEDUP_REMOVED lines=9> */
[----:B------:R-:W1:Y:S01]  /*6760*/  MUFU.TANH R49, R49 ;  /* 0x0000003100317308 */ /* 0x000e620000002400 */
[----:B------:R-:W-:-:S05]  /*6770*/  @!P0 BRA `(.L_x_181) ;  /* 0x000002f000008947 */ /* 0x000fca0003800000 */
[----:B--234-:R-:W-:Y:S02]  /*6780*/  IADD3 R6, R233, -0x1, RZ ;  /* 0xffffffffe9067810 */ /* 0x01cfe40007ffe0ff */
[----:B------:R-:W-:Y:S02]  /*6790*/  IADD3 R4, -R238, 0x30, RZ ;  /* 0x00000030ee047810 */ /* 0x000fe40007ffe1ff */
[----:B------:R-:W-:Y:S01]  /*67a0*/  SHF.R.S32.HI R5, RZ, 0x1f, R6 ;  /* 0x0000001fff057819 */ /* 0x000fe20000011406 */
[----:B------:R-:W-:Y:S01]  /*67b0*/  IMAD.WIDE.U32 R14, R6, c[0x0][0x1e0], RZ ;  /* 0x00007800060e7a25 */ /* 0x000fe200078e00ff */
[----:B------:R-:W-:Y:S03]  /*67c0*/  ISETP.GE.AND P1, PT, R4, 0x1, PT ;  /* 0x000000010400780c */ /* 0x000fe60003f26270 */
[----:B------:R-:W-:Y:S04]  /*67d0*/  IMAD R5, R5, c[0x0][0x1e0], RZ ;  /* 0x0000780005057a24 */ /* 0x000fe800078e02ff */
[----:B------:R-:W-:Y:S04]  /*67e0*/  IMAD R5, R6, c[0x0][0x1e4], R5 ;  /* 0x0000790006057a24 */ /* 0x000fe800078e0205 */
[----:B------:R-:W-:Y:S02]  /*67f0*/  IMAD.IADD R5, R15, 0x1, R5 ;  /* 0x000000010f057824 */ /* 0x000fe400078e0205 */
[----:B------:R-:W-:Y:S04]  /*6800*/  IMAD.WIDE.U32 R14, R14, 0x30, RZ ;  /* 0x000000300e0e7825 */ /* 0x000fe800078e00ff */
[----:B------:R-:W-:Y:S01]  /*6810*/  IMAD R5, R5, 0x30, RZ ;  /* 0x0000003005057824 */ /* 0x000fe200078e02ff */
[-C--:B------:R-:W-:Y:S02]  /*6820*/  @P1 IADD3 R7, P0, R220, R14.reuse, RZ ;  /* 0x0000000edc071210 */ /* 0x080fe40007f1e0ff */
[-C--:B------:R-:W-:Y:S01]  /*6830*/  @P1 IADD3 R9, P2, R203, R14.reuse, RZ ;  /* 0x0000000ecb091210 */ /* 0x080fe20007f5e0ff */
[----:B------:R-:W-:Y:S04]  /*6840*/  IMAD.IADD R5, R15, 0x1, R5 ;  /* 0x000000010f057824 */ /* 0x000fe800078e0205 */
[----:B------:R-:W-:Y:S01]  /*6850*/  @P1 IMAD.X R6, R5, 0x1, R229, P0 ;  /* 0x0000000105061824 */ /* 0x000fe200000e06e5 */
[----:B------:R-:W-:Y:S01]  /*6860*/  @P1 LEA R12, P0, R7, c[0x0][0x1c8], 0x1 ;  /* 0x00007200070c1a11 */ /* 0x000fe200078008ff */
[----:B------:R-:W-:Y:S01]  /*6870*/  @P1 IMAD.X R8, R5, 0x1, R202, P2 ;  /* 0x0000000105081824 */ /* 0x000fe200010e06ca */
[----:B------:R-:W-:Y:S02]  /*6880*/  @P1 LEA R10, P2, R9, c[0x0][0x1c8], 0x1 ;  /* 0x00007200090a1a11 */ /* 0x000fe400078408ff */
[----:B------:R-:W-:Y:S02]  /*6890*/  @P1 LEA.HI.X R13, R7, c[0x0][0x1cc], R6, 0x1, P0 ;  /* 0x00007300070d1a11 */ /* 0x000fe400000f0c06 */
[----:B------:R-:W-:Y:S02]  /*68a0*/  ISETP.GE.AND P0, PT, R4, 0x21, PT ;  /* 0x000000210400780c */ /* 0x000fe40003f06270 */
[----:B------:R-:W-:Y:S01]  /*68b0*/  @P1 LEA.HI.X R11, R9, c[0x0][0x1cc], R8, 0x1, P2 ;  /* 0x00007300090b1a11 */ /* 0x000fe200010f0c08 */
[----:B------:R-:W-:Y:S01]  /*68c0*/  @!PT LDS RZ, [RZ] ;  /* 0x00000000fffff984 */ /* 0x000fe20000000800 */
[----:B------:R-:W-:Y:S01]  /*68d0*/  @!PT LDS RZ, [RZ] ;  /* 0x00000000fffff984 */ /* 0x000fe20000000800 */
[----:B------:R-:W-:Y:S01]  /*68e0*/  @!PT LDS RZ, [RZ] ;  /* 0x00000000fffff984 */ /* 0x000fe20000000800 */
[----:B------:R2:W-:Y:S01]  /*68f0*/  @P1 LDGSTS.E.BYPASS.LTC128B.128 [R218+0x3c80], [R12.64], !P6 ;  /* 0x03c800000cda1fae */ /* 0x0005e2000f101d48 */
[-C--:B------:R-:W-:Y:S04]  /*6900*/  @P1 IADD3 R7, P2, R201, R14.reuse, RZ ;  /* 0x0000000ec9071210 */ /* 0x080fe80007f5e0ff */
[----:B------:R2:W-:Y:S01]  /*6910*/  @P1 LDGSTS.E.BYPASS.LTC128B.128 [R218+0x4880], [R10.64], !P5 ;  /* 0x048800000ada1fae */ /* 0x0005e2000e901d48 */
[----:B------:R-:W-:Y:S01]  /*6920*/  @P1 IMAD.X R4, R5, 0x1, R200, P2 ;  /* 0x0000000105041824 */ /* 0x000fe200010e06c8 */
[C---:B------:R-:W-:Y:S04]  /*6930*/  @P1 LEA R8, P2, R7.reuse, c[0x0][0x1c8], 0x1 ;  /* 0x0000720007081a11 */ /* 0x040fe800078408ff */
[----:B------:R-:W-:Y:S02]  /*6940*/  @P1 LEA.HI.X R9, R7, c[0x0][0x1cc], R4, 0x1, P2 ;  /* 0x0000730007091a11 */ /* 0x000fe400010f0c04 */
[----:B------:R-:W-:Y:S03]  /*6950*/  @P0 IADD3 R4, P2, R222, R14, RZ ;  /* 0x0000000ede040210 */ /* 0x000fe60007f5e0ff */
[----:B------:R2:W-:Y:S02]  /*6960*/  @P1 LDGSTS.E.BYPASS.LTC128B.128 [R218+0x5480], [R8.64], !P4 ;  /* 0x0548000008da1fae */ /* 0x0005e4000e101d48 */
[----:B------:R-:W-:Y:S01]  /*6970*/  @P0 IMAD.X R5, R223, 0x1, R5, P2 ;  /* 0x00000001df050824 */ /* 0x000fe200010e0605 */
[C---:B------:R-:W-:Y:S05]  /*6980*/  @P0 IADD3 R7, P2, R4.reuse, R220, RZ ;  /* 0x000000dc04070210 */ /* 0x040fea0007f5e0ff */
[----:B------:R-:W-:Y:S01]  /*6990*/  @P0 IMAD.X R6, R5, 0x1, R229, P2 ;  /* 0x0000000105060824 */ /* 0x000fe200010e06e5 */
[C---:B------:R-:W-:Y:S04]  /*69a0*/  @P0 LEA R14, P2, R7.reuse, c[0x0][0x1c8], 0x1 ;  /* 0x00007200070e0a11 */ /* 0x040fe800078408ff */
[----:B------:R-:W-:Y:S02]  /*69b0*/  @P0 LEA.HI.X R15, R7, c[0x0][0x1cc], R6, 0x1, P2 ;  /* 0x00007300070f0a11 */ /* 0x000fe400010f0c06 */
[C---:B------:R-:W-:Y:S03]  /*69c0*/  @P0 IADD3 R7, P2, R4.reuse, R203, RZ ;  /* 0x000000cb04070210 */ /* 0x040fe60007f5e0ff */
[----:B------:R2:W-:Y:S02]  /*69d0*/  @P0 LDGSTS.E.BYPASS.LTC128B.128 [R218+0x4480], [R14.64], !P6 ;  /* 0x044800000eda0fae */ /* 0x0005e4000f101d48 */
[----:B------:R-:W-:Y:S01]  /*69e0*/  @P0 IMAD.X R6, R5, 0x1, R202, P2 ;  /* 0x0000000105060824 */ /* 0x000fe200010e06ca */
[C---:B------:R-:W-:Y:S04]  /*69f0*/  @P0 LEA R40, P2, R7.reuse, c[0x0][0x1c8], 0x1 ;  /* 0x0000720007280a11 */ /* 0x040fe800078408ff */
[----:B-1----:R-:W-:Y:S02]  /*6a00*/  @P0 LEA.HI.X R41, R7, c[0x0][0x1cc], R6, 0x1, P2 ;  /* 0x0000730007290a11 */ /* 0x002fe400010f0c06 */
[----:B------:R-:W-:Y:S03]  /*6a10*/  @P0 IADD3 R4, P2, R4, R201, RZ ;  /* 0x000000c904040210 */ /* 0x000fe60007f5e0ff */
[----:B------:R2:W-:Y:S02]  /*6a20*/  @P0 LDGSTS.E.BYPASS.LTC128B.128 [R218+0x5080], [R40.64], !P5 ;  /* 0x0508000028da0fae */ /* 0x0005e4000e901d48 */
[----:B------:R-:W-:Y:S01]  /*6a30*/  @P0 IMAD.X R5, R5, 0x1, R200, P2 ;  /* 0x0000000105050824 */ /* 0x000fe200010e06c8 */
[C---:B------:R-:W-:Y:S04]  /*6a40*/  @P0 LEA R6, P2, R4.reuse, c[0x0][0x1c8], 0x1 ;  /* 0x0000720004060a11 */ /* 0x040fe800078408ff */
[----:B------:R-:W-:Y:S05]  /*6a50*/  @P0 LEA.HI.X R7, R4, c[0x0][0x1cc], R5, 0x1, P2 ;  /* 0x0000730004070a11 */ /* 0x000fea00010f0c05 */
[----:B------:R2:W-:Y:S04]  /*6a60*/  @P0 LDGSTS.E.BYPASS.LTC128B.128 [R218+0x5c80], [R6.64], !P4 ;  /* 0x05c8000006da0fae */ /* 0x0005e8000e101d48 */
.L_x_181:
[----:B--234-:R-:W-:Y:S01]  /*6a70*/  PLOP3.LUT P1, PT, PT, PT, UP2, 0x80, 0x0 ;  /* 0x000000000000781c */ /* 0x01cfe20003f2f028 */
[----:B------:R-:W0:Y:S01]  /*6a80*/  LDGDEPBAR ;  /* 0x00000000000079af */ /* 0x000e220000000000 */
[----:B------:R-:W-:Y:S01]  /*6a90*/  PLOP3.LUT P0, PT, PT, PT, UP2, 0x80, 0x0 ;  /* 0x000000000000781c */ /* 0x000fe20003f0f028 */
[----:B------:R-:W-:Y:S02]  /*6aa0*/  IMAD.MOV.U32 R10, RZ, RZ, R219 ;  /* 0x000000ffff0a7224 */ /* 0x000fe400078e00db */
[----:B------:R-:W-:Y:S05]  /*6ab0*/  IMAD R9, R233, -0x30, RZ ;  /* 0xffffffd0e9097824 */ /* 0x000fea00078e02ff */
[----:B------:R-:W-:Y:S03]  /*6ac0*/  IADD3 R5, -R226, 0x1, R9 ;  /* 0x00000001e2057810 */ /* 0x000fe60007ffe109 */
[----:B------:R-:W-:Y:S01]  /*6ad0*/  @P1 IMAD.HI.U32 R4, R219, c[0x0][0x2c8], RZ ;  /* 0x0000b200db041a27 */ /* 0x000fe200078e00ff */
[----:B------:R-:W-:Y:S04]  /*6ae0*/  IADD3 R5, R5, c[0x0][0x1d0], RZ ;  /* 0x0000740005057a10 */ /* 0x000fe80007ffe0ff */
[----:B------:R-:W-:Y:S02]  /*6af0*/  @P0 SHF.R.U32.HI R10, RZ, c[0x0][0x2cc], R4 ;  /* 0x0000b300ff0a0a19 */ /* 0x000fe40000011604 */
[----:B------:R-:W-:Y:S02]  /*6b00*/  PLOP3.LUT P0, PT, PT, PT, UP1, 0x40, 0x0 ;  /* 0x000000000000781c */ /* 0x000fe40003f0e818 */
[----:B------:R-:W-:Y:S01]  /*6b10*/  IADD3 R5, R5, -c[0x0][0x168], RZ ;  /* 0x80005a0005057a10 */ /* 0x000fe20007ffe0ff */
[----:B------:R-:W2:Y:S03]  /*6b20*/  SHFL.IDX PT, R4, R10, RZ, 0x1c1f ;  /* 0x001c1fff0a047589 */ /* 0x000ea600000e0000 */
[C---:B------:R-:W-:Y:S02]  /*6b30*/  IADD3 R8, R5.reuse, c[0x0][0x328], RZ ;  /* 0x0000ca0005087a10 */ /* 0x040fe40007ffe0ff */
[----:B------:R-:W-:Y:S03]  /*6b40*/  IADD3 R5, R5, UR7, RZ ;  /* 0x0000000705057c10 */ /* 0x000fe6000fffe0ff */
[----:B--2---:R-:W-:Y:S02]  /*6b50*/  IMAD.IADD R7, R8, 0x1, R4 ;  /* 0x0000000108077824 */ /* 0x004fe400078e0204 */
[----:B------:R-:W-:Y:S01]  /*6b60*/  IMAD.IADD R6, R4, 0x1, R5 ;  /* 0x0000000104067824 */ /* 0x000fe200078e0205 */
[----:B------:R-:W-:-:S05]  /*6b70*/  @P0 BRA `(.L_x_182) ;  /* 0x0000019000000947 */ /* 0x000fca0003800000 */
[----:B------:R-:W-:Y:S01]  /*6b80*/  IADD3 R4, R4, c[0x0][0x1d0], RZ ;  /* 0x0000740004047a10 */ /* 0x000fe20007ffe0ff */
[----:B------:R-:W-:Y:S03]  /*6b90*/  BSSY B0, `(.L_x_183) ;  /* 0x0000012000007945 */ /* 0x000fe60003800000 */
[----:B------:R-:W-:Y:S04]  /*6ba0*/  IADD3 R11, R4, -c[0x0][0x168], RZ ;  /* 0x80005a00040b7a10 */ /* 0x000fe80007ffe0ff */
[----:B------:R-:W-:Y:S11]  /*6bb0*/  ISETP.GT.AND P0, PT, R11, -0x1, PT ;  /* 0xffffffff0b00780c */ /* 0x000ff60003f04270 */
[----:B------:R-:W-:Y:S02]  /*6bc0*/  @!UPT UIADD3 URZ, URZ, URZ, URZ ;  /* 0x0000003f3f3ff290 */ /* 0x000fe4000fffe03f */
[----:B------:R-:W-:-:S05]  /*6bd0*/  @P0 BRA `(.L_x_184) ;  /* 0x0000008000000947 */ /* 0x000fca0003800000 */
[----:B------:R-:W-:Y:S01]  /*6be0*/  LOP3.LUT R11, RZ, R11, RZ, 0x33, !PT ;  /* 0x0000000bff0b7212 */ /* 0x000fe200078e33ff */
[----:B------:R-:W-:Y:S05]  /*6bf0*/  IMAD.MOV.U32 R4, RZ, RZ, c[0x0][0x32c] ;  /* 0x0000cb00ff047624 */ /* 0x000fea00078e00ff */
[----:B------:R-:W-:Y:S11]  /*6c00*/  ISETP.NE.AND P0, PT, R4, 0x1, PT ;  /* 0x000000010400780c */ /* 0x000ff60003f05270 */
[----:B------:R-:W-:Y:S02]  /*6c10*/  @!UPT UIADD3 URZ, URZ, URZ, URZ ;  /* 0x0000003f3f3ff290 */ /* 0x000fe4000fffe03f */
[----:B------:R-:W-:Y:S05]  /*6c20*/  @P0 IMAD.HI.U32 R4, R11, c[0x0][0x330], RZ ;  /* 0x0000cc000b040a27 */ /* 0x000fea00078e00ff */
[----:B------:R-:W-:Y:S04]  /*6c30*/  @P0 SHF.R.U32.HI R11, RZ, c[0x0][0x334], R4 ;  /* 0x0000cd00ff0b0a19 */ /* 0x000fe80000011604 */
[----:B------:R-:W-:Y:S01]  /*6c40*/  LOP3.LUT R11, RZ, R11, RZ, 0x33, !PT ;  /* 0x0000000bff0b7212 */ /* 0x000fe200078e33ff */
[----:B------:R-:W-:-:S05]  /*6c50*/  BRA `(.L_x_185) ;  /* 0x0000005000007947 */ /* 0x000fca0003800000 */
.L_x_184:
[----:B------:R-:W-:Y:S04]  /*6c60*/  MOV R4, c[0x0][0x32c] ;  /* 0x0000cb0000047a02 */ /* 0x000fe80000000f00 */
[----:B------:R-:W-:Y:S11]  /*6c70*/  ISETP.NE.AND P0, PT, R4, 0x1, PT ;  /* 0x000000010400780c */ /* 0x000ff60003f05270 */
[----:B------:R-:W-:Y:S02]  /*6c80*/  @!UPT UIADD3 URZ, URZ, URZ, URZ ;  /* 0x0000003f3f3ff290 */ /* 0x000fe4000fffe03f */
[----:B------:R-:W-:Y:S05]  /*6c90*/  @P0 IMAD.HI.U32 R4, R11, c[0x0][0x330], RZ ;  /* 0x0000cc000b040a27 */ /* 0x000fea00078e00ff */
[----:B------:R-:W-:Y:S02]  /*6ca0*/  @P0 SHF.R.U32.HI R11, RZ, c[0x0][0x334], R4 ;  /* 0x0000cd00ff0b0a19 */ /* 0x000fe40000011604 */
.L_x_185:
[----:B------:R-:W-:Y:S05]  /*6cb0*/  BSYNC B0 ;  /* 0x0000000000007941 */ /* 0x000fea0003800000 */
.L_x_183:
[----:B------:R-:W-:Y:S04]  /*6cc0*/  IMAD.IADD R4, R9, 0x1, -R226 ;  /* 0x0000000109047824 */ /* 0x000fe800078e0ae2 */
[----:B------:R-:W-:Y:S05]  /*6cd0*/  IMAD R11, R11, c[0x0][0x32c], R4 ;  /* 0x0000cb000b0b7a24 */ /* 0x000fea00078e0204 */
[----:B------:R-:W-:Y:S02]  /*6ce0*/  IADD3 R4, R11, c[0x0][0x32c], RZ ;  /* 0x0000cb000b047a10 */ /* 0x000fe40007ffe0ff */
[----:B------:R-:W-:Y:S02]  /*6cf0*/  IMNMX R6, R6, R11, !PT ;  /* 0x0000000b06067217 */ /* 0x000fe40007800200 */
[----:B------:R-:W-:Y:S02]  /*6d00*/  IMNMX R7, R7, R4, PT ;  /* 0x0000000407077217 */ /* 0x000fe40003800200 */
.L_x_182:
[C---:B------:R-:W-:Y:S02]  /*6d10*/  ISETP.GE.AND P0, PT, R9.reuse, 0x1, PT ;  /* 0x000000010900780c */ /* 0x040fe40003f06270 */
[----:B------:R-:W-:Y:S02]  /*6d20*/  ISETP.GE.AND P1, PT, R9, 0x2, PT ;  /* 0x000000020900780c */ /* 0x000fe40003f26270 */
[----:B------:R-:W-:Y:S02]  /*6d30*/  P2R R48, PR, RZ, 0x1 ;  /* 0x00000001ff307803 */ /* 0x000fe40000000000 */
[----:B------:R-:W-:Y:S02]  /*6d40*/  ISETP.GT.AND P0, PT, R6, RZ, !P0 ;  /* 0x000000ff0600720c */ /* 0x000fe40004704270 */
[----:B------:R-:W-:Y:S02]  /*6d50*/  P2R R12, PR, RZ, 0x2 ;  /* 0x00000002ff0c7803 */ /* 0x000fe40000000000 */
[----:B------:R-:W-:Y:S04]  /*6d60*/  ISETP.LT.OR P0, PT, R7, 0x1, P0 ;  /* 0x000000010700780c */ /* 0x000fe80000701670 */
[----:B-1----:R-:W-:Y:S02]  /*6d70*/  FSEL R20, R246, -INF , !P0 ;  /* 0xff800000f6147808 */ /* 0x002fe40004000000 */
[----:B------:R-:W-:Y:S02]  /*6d80*/  ISETP.GT.AND P0, PT, R6, 0x1, !P1 ;  /* 0x000000010600780c */ /* 0x000fe40004f04270 */
[----:B------:R-:W-:Y:S02]  /*6d90*/  ISETP.GE.AND P1, PT, R9, 0x9, PT ;  /* 0x000000090900780c */ /* 0x000fe40003f26270 */
[----:B------:R-:W-:Y:S02]  /*6da0*/  ISETP.LT.OR P0, PT, R7, 0x2, P0 ;  /* 0x000000020700780c */ /* 0x000fe40000701670 */
[----:B------:R-:W-:Y:S02]  /*6db0*/  P2R R47, PR, RZ, 0x2 ;  /* 0x00000002ff2f7803 */ /* 0x000fe40000000000 */
[----:B------:R-:W-:Y:S02]  /*6dc0*/  FSEL R16, R248, -INF , !P0 ;  /* 0xff800000f8107808 */ /* 0x000fe40004000000 */
[----:B------:R-:W-:Y:S02]  /*6dd0*/  ISETP.GT.AND P0, PT, R6, 0x8, !P1 ;  /* 0x000000080600780c */ /* 0x000fe40004f04270 */
[----:B------:R-:W-:Y:S02]  /*6de0*/  ISETP.GE.AND P1, PT, R9, 0xa, PT ;  /* 0x0000000a0900780c */ /* 0x000fe40003f26270 */
[----:B------:R-:W-:Y:S02]  /*6df0*/  ISETP.LT.OR P0, PT, R7, 0x9, P0 ;  /* 0x000000090700780c */ /* 0x000fe40000701670 */
[----:B------:R-:W-:Y:S02]  /*6e00*/  P2R R45, PR, RZ, 0x2 ;  /* 0x00000002ff2d7803 */ /* 0x000fe40000000000 */
[----:B------:R-:W-:Y:S02]  /*6e10*/  FSEL R14, R250, -INF , !P0 ;  /* 0xff800000fa0e7808 */ /* 0x000fe40004000000 */
[C---:B------:R-:W-:Y:S02]  /*6e20*/  ISETP.GT.AND P0, PT, R6.reuse, 0x9, !P1 ;  /* 0x000000090600780c */ /* 0x040fe40004f04270 */
        /* <DEDUP_REMOVED lines=31> */
[----:B------:R-:W-:Y:S04]  /*7020*/  ISETP.LT.OR P0, PT, R7, 0x22, P0 ;  /* 0x000000220700780c */ /* 0x000fe80000701670 */
[----:B------:R-:W-:Y:S02]  /*7030*/  FSEL R250, R177, -INF , !P0 ;  /* 0xff800000b1fa7808 */ /* 0x000fe40004000000 */
[C---:B------:R-:W-:Y:S04]  /*7040*/  ISETP.GT.AND P0, PT, R6.reuse, 0x28, !P1 ;  /* 0x000000280600780c */ /* 0x040fe80004f04270 */
[----:B------:R-:W-:Y:S04]  /*7050*/  ISETP.LT.OR P0, PT, R7, 0x29, P0 ;  /* 0x000000290700780c */ /* 0x000fe80000701670 */
[----:B------:R-:W-:Y:S02]  /*7060*/  FSEL R174, R169, -INF , !P0 ;  /* 0xff800000a9ae7808 */ /* 0x000fe40004000000 */
[----:B------:R-:W-:Y:S04]  /*7070*/  ISETP.GE.AND P0, PT, R9, 0x2a, PT ;  /* 0x0000002a0900780c */ /* 0x000fe80003f06270 */
[----:B------:R-:W-:Y:S02]  /*7080*/  ISETP.GT.AND P2, PT, R6, 0x29, !P0 ;  /* 0x000000290600780c */ /* 0x000fe40004744270 */
[----:B------:R-:W1:Y:S02]  /*7090*/  SHFL.IDX PT, R6, R10, 0x1, 0x1c1f ;  /* 0x003c1f000a067f89 */ /* 0x000e6400000e0000 */
[----:B------:R-:W-:Y:S04]  /*70a0*/  ISETP.LT.OR P2, PT, R7, 0x2a, P2 ;  /* 0x0000002a0700780c */ /* 0x000fe80001741670 */
[----:B------:R-:W-:Y:S02]  /*70b0*/  FSEL R172, R46, -INF , !P2 ;  /* 0xff8000002eac7808 */ /* 0x000fe40005000000 */
[----:B------:R-:W-:Y:S01]  /*70c0*/  PLOP3.LUT P2, PT, PT, PT, UP1, 0x40, 0x0 ;  /* 0x000000000000781c */ /* 0x000fe20003f4e818 */
[--C-:B-1----:R-:W-:Y:S02]  /*70d0*/  IMAD.IADD R11, R8, 0x1, R6.reuse ;  /* 0x00000001080b7824 */ /* 0x102fe400078e0206 */
[----:B------:R-:W-:Y:S10]  /*70e0*/  IMAD.IADD R7, R5, 0x1, R6 ;  /* 0x0000000105077824 */ /* 0x000ff400078e0206 */
        /* <DEDUP_REMOVED lines=15> */
.L_x_188:
[----:B------:R-:W-:Y:S04]  /*71e0*/  MOV R6, c[0x0][0x32c] ;  /* 0x0000cb0000067a02 */ /* 0x000fe80000000f00 */
[----:B------:R-:W-:Y:S11]  /*71f0*/  ISETP.NE.AND P2, PT, R6, 0x1, PT ;  /* 0x000000010600780c */ /* 0x000ff60003f45270 */
[----:B------:R-:W-:Y:S02]  /*7200*/  @!UPT UIADD3 URZ, URZ, URZ, URZ ;  /* 0x0000003f3f3ff290 */ /* 0x000fe4000fffe03f */
[----:B------:R-:W-:Y:S05]  /*7210*/  @P2 IMAD.HI.U32 R6, R13, c[0x0][0x330], RZ ;  /* 0x0000cc000d062a27 */ /* 0x000fea00078e00ff */
[----:B------:R-:W-:Y:S02]  /*7220*/  @P2 SHF.R.U32.HI R13, RZ, c[0x0][0x334], R6 ;  /* 0x0000cd00ff0d2a19 */ /* 0x000fe40000011606 */
.L_x_189:
[----:B------:R-:W-:Y:S05]  /*7230*/  BSYNC B0 ;  /* 0x0000000000007941 */ /* 0x000fea0003800000 */
.L_x_187:
[----:B------:R-:W-:Y:S04]  /*7240*/  IMAD.IADD R6, R9, 0x1, -R226 ;  /* 0x0000000109067824 */ /* 0x000fe800078e0ae2 */
[----:B------:R-:W-:Y:S05]  /*7250*/  IMAD R6, R13, c[0x0][0x32c], R6 ;  /* 0x0000cb000d067a24 */ /* 0x000fea00078e0206 */
[----:B------:R-:W-:Y:S02]  /*7260*/  IADD3 R24, R6, c[0x0][0x32c], RZ ;  /* 0x0000cb0006187a10 */ /* 0x000fe40007ffe0ff */
[----:B------:R-:W-:Y:S02]  /*7270*/  IMNMX R7, R7, R6, !PT ;  /* 0x0000000607077217 */ /* 0x000fe40007800200 */
[----:B------:R-:W-:Y:S02]  /*7280*/  IMNMX R11, R11, R24, PT ;  /* 0x000000180b0b7217 */ /* 0x000fe40003800200 */
.L_x_186:
[----:B------:R-:W-:Y:S04]  /*7290*/  ISETP.NE.AND P2, PT, R12, RZ, PT ;  /* 0x000000ff0c00720c */ /* 0x000fe80003f45270 */
[----:B------:R-:W-:Y:S04]  /*72a0*/  ISETP.GT.AND P2, PT, R7, 0x1, !P2 ;  /* 0x000000010700780c */ /* 0x000fe80005744270 */
[----:B------:R-:W-:Y:S04]  /*72b0*/  ISETP.LT.OR P2, PT, R11, 0x2, P2 ;  /* 0x000000020b00780c */ /* 0x000fe80001741670 */
[----:B------:R-:W-:Y:S02]  /*72c0*/  FSEL R24, R244, -INF , !P2 ;  /* 0xff800000f4187808 */ /* 0x000fe40005000000 */
        /* <DEDUP_REMOVED lines=32> */
[----:B------:R-:W-:Y:S04]  /*74d0*/  ISETP.GT.AND P2, PT, R7, 0x28, !P1 ;  /* 0x000000280700780c */ /* 0x000fe80004f44270 */
[----:B------:R-:W-:Y:S04]  /*74e0*/  ISETP.LT.OR P2, PT, R11, 0x29, P2 ;  /* 0x000000290b00780c */ /* 0x000fe80001741670 */
[----:B------:R-:W-:Y:S02]  /*74f0*/  FSEL R170, R170, -INF , !P2 ;  /* 0xff800000aaaa7808 */ /* 0x000fe40005000000 */
[----:B------:R-:W-:Y:S04]  /*7500*/  ISETP.NE.AND P2, PT, R48, RZ, PT ;  /* 0x000000ff3000720c */ /* 0x000fe80003f45270 */
[----:B------:R-:W-:Y:S04]  /*7510*/  ISETP.GT.AND P2, PT, R7, RZ, !P2 ;  /* 0x000000ff0700720c */ /* 0x000fe80005744270 */
[----:B------:R-:W-:Y:S04]  /*7520*/  ISETP.LT.OR P2, PT, R11, 0x1, P2 ;  /* 0x000000010b00780c */ /* 0x000fe80001741670 */
[----:B------:R-:W-:Y:S02]  /*7530*/  FSEL R21, R243, -INF , !P2 ;  /* 0xff800000f3157808 */ /* 0x000fe40005000000 */
        /* <DEDUP_REMOVED lines=22> */
.L_x_192:
[----:B------:R-:W-:Y:S04]  /*76a0*/  MOV R7, c[0x0][0x32c] ;  /* 0x0000cb0000077a02 */ /* 0x000fe80000000f00 */
[----:B------:R-:W-:Y:S11]  /*76b0*/  ISETP.NE.AND P2, PT, R7, 0x1, PT ;  /* 0x000000010700780c */ /* 0x000ff60003f45270 */
[----:B------:R-:W-:Y:S02]  /*76c0*/  @!UPT UIADD3 URZ, URZ, URZ, URZ ;  /* 0x0000003f3f3ff290 */ /* 0x000fe4000fffe03f */
[----:B------:R-:W-:Y:S05]  /*76d0*/  @P2 IMAD.HI.U32 R7, R26, c[0x0][0x330], RZ ;  /* 0x0000cc001a072a27 */ /* 0x000fea00078e00ff */
[----:B------:R-:W-:Y:S02]  /*76e0*/  @P2 SHF.R.U32.HI R26, RZ, c[0x0][0x334], R7 ;  /* 0x0000cd00ff1a2a19 */ /* 0x000fe40000011607 */
.L_x_193:
[----:B------:R-:W-:Y:S05]  /*76f0*/  BSYNC B0 ;  /* 0x0000000000007941 */ /* 0x000fea0003800000 */
.L_x_191:
[----:B------:R-:W-:Y:S04]  /*7700*/  IMAD.IADD R7, R9, 0x1, -R226 ;  /* 0x0000000109077824 */ /* 0x000fe800078e0ae2 */
[----:B------:R-:W-:Y:S05]  /*7710*/  IMAD R7, R26, c[0x0][0x32c], R7 ;  /* 0x0000cb001a077a24 */ /* 0x000fea00078e0207 */
[----:B------:R-:W-:Y:S02]  /*7720*/  IADD3 R26, R7, c[0x0][0x32c], RZ ;  /* 0x0000cb00071a7a10 */ /* 0x000fe40007ffe0ff */
[----:B------:R-:W-:Y:S02]  /*7730*/  IMNMX R22, R22, R7, !PT ;  /* 0x0000000716167217 */ /* 0x000fe40007800200 */
[----:B------:R-:W-:Y:S02]  /*7740*/  IMNMX R25, R25, R26, PT ;  /* 0x0000001a19197217 */ /* 0x000fe40003800200 */
.L_x_190:
[----:B------:R-:W-:Y:S01]  /*7750*/  ISETP.NE.AND P2, PT, R12, RZ, PT ;  /* 0x000000ff0c00720c */ /* 0x000fe20003f45270 */
[----:B------:R-:W1:Y:S03]  /*7760*/  SHFL.IDX PT, R10, R10, 0x3, 0x1c1f ;  /* 0x007c1f000a0a7f89 */ /* 0x000e6600000e0000 */
[C---:B------:R-:W-:Y:S04]  /*7770*/  ISETP.GT.AND P2, PT, R22.reuse, 0x1, !P2 ;  /* 0x000000011600780c */ /* 0x040fe80005744270 */
[----:B------:R-:W-:Y:S04]  /*7780*/  ISETP.LT.OR P2, PT, R25, 0x2, P2 ;  /* 0x000000021900780c */ /* 0x000fe80001741670 */
[----:B------:R-:W-:Y:S02]  /*7790*/  FSEL R13, R245, -INF , !P2 ;  /* 0xff800000f50d7808 */ /* 0x000fe40005000000 */
[----:B------:R-:W-:Y:S04]  /*77a0*/  ISETP.NE.AND P2, PT, R47, RZ, PT ;  /* 0x000000ff2f00720c */ /* 0x000fe80003f45270 */
[C---:B------:R-:W-:Y:S04]  /*77b0*/  ISETP.GT.AND P2, PT, R22.reuse, 0x8, !P2 ;  /* 0x000000081600780c */ /* 0x040fe80005744270 */
[----:B------:R-:W-:Y:S01]  /*77c0*/  ISETP.LT.OR P2, PT, R25, 0x9, P2 ;  /* 0x000000091900780c */ /* 0x000fe20001741670 */
[--C-:B-1----:R-:W-:Y:S03]  /*77d0*/  IMAD.IADD R5, R5, 0x1, R10.reuse ;  /* 0x0000000105057824 */ /* 0x102fe600078e020a */
        /* <DEDUP_REMOVED lines=22> */
[C---:B------:R-:W-:Y:S04]  /*7940*/  ISETP.GT.AND P2, PT, R22.reuse, 0x20, !P2 ;  /* 0x000000201600780c */ /* 0x040fe80005744270 */
[----:B------:R-:W-:Y:S04]  /*7950*/  ISETP.LT.OR P2, PT, R25, 0x21, P2 ;  /* 0x000000211900780c */ /* 0x000fe80001741670 */
[----:B------:R-:W-:Y:S02]  /*7960*/  FSEL R169, R37, -INF , !P2 ;  /* 0xff80000025a97808 */ /* 0x000fe40005000000 */
[----:B------:R-:W-:Y:S04]  /*7970*/  ISETP.NE.AND P2, PT, R15, RZ, PT ;  /* 0x000000ff0f00720c */ /* 0x000fe80003f45270 */
[C---:B------:R-:W-:Y:S04]  /*7980*/  ISETP.GT.AND P2, PT, R22.reuse, 0x21, !P2 ;  /* 0x000000211600780c */ /* 0x040fe80005744270 */
[----:B------:R-:W-:Y:S04]  /*7990*/  ISETP.LT.OR P2, PT, R25, 0x22, P2 ;  /* 0x000000221900780c */ /* 0x000fe80001741670 */
[----:B------:R-:W-:Y:S02]  /*79a0*/  FSEL R167, R167, -INF , !P2 ;  /* 0xff800000a7a77808 */ /* 0x000fe40005000000 */
[----:B------:R-:W-:Y:S04]  /*79b0*/  ISETP.GT.AND P2, PT, R22, 0x28, !P1 ;  /* 0x000000281600780c */ /* 0x000fe80004f44270 */
[C---:B------:R-:W-:Y:S04]  /*79c0*/  ISETP.LT.OR P2, PT, R25.reuse, 0x29, P2 ;  /* 0x000000291900780c */ /* 0x040fe80001741670 */
[----:B------:R-:W-:Y:S02]  /*79d0*/  FSEL R165, R38, -INF , !P2 ;  /* 0xff80000026a57808 */ /* 0x000fe40005000000 */
[----:B------:R-:W-:Y:S04]  /*79e0*/  ISETP.NE.AND P2, PT, R48, RZ, PT ;  /* 0x000000ff3000720c */ /* 0x000fe80003f45270 */
[----:B------:R-:W-:Y:S04]  /*79f0*/  ISETP.GT.AND P2, PT, R22, RZ, !P2 ;  /* 0x000000ff1600720c */ /* 0x000fe80005744270 */
[C---:B------:R-:W-:Y:S04]  /*7a00*/  ISETP.LT.OR P2, PT, R25.reuse, 0x1, P2 ;  /* 0x000000011900780c */ /* 0x040fe80001741670 */
[----:B------:R-:W-:Y:S01]  /*7a10*/  FSEL R19, R0, -INF , !P2 ;  /* 0xff80000000137808 */ /* 0x000fe20005000000 */
[----:B------:R-:W-:Y:S01]  /*7a20*/  IMAD.IADD R0, R8, 0x1, R10 ;  /* 0x0000000108007824 */ /* 0x000fe200078e020a */
[----:B------:R-:W-:Y:S04]  /*7a30*/  ISETP.GT.AND P2, PT, R22, 0x29, !P0 ;  /* 0x000000291600780c */ /* 0x000fe80004744270 */
[----:B------:R-:W-:Y:S04]  /*7a40*/  ISETP.LT.OR P2, PT, R25, 0x2a, P2 ;  /* 0x0000002a1900780c */ /* 0x000fe80001741670 */
[----:B------:R-:W-:Y:S02]  /*7a50*/  FSEL R163, R39, -INF , !P2 ;  /* 0xff80000027a37808 */ /* 0x000fe40005000000 */
[----:B------:R-:W-:Y:S11]  /*7a60*/  PLOP3.LUT P2, PT, PT, PT, UP1, 0x40, 0x0 ;  /* 0x000000000000781c */ /* 0x000ff60003f4e818 */
[----:B------:R-:W-:Y:S02]  /*7a70*/  @!UPT UIADD3 URZ, URZ, URZ, URZ ;  /* 0x0000003f3f3ff290 */ /* 0x000fe4000fffe03f */
        /* <DEDUP_REMOVED lines=15> */
.L_x_196:
[----:B------:R-:W-:Y:S04]  /*7b70*/  MOV R8, c[0x0][0x32c] ;  /* 0x0000cb0000087a02 */ /* 0x000fe80000000f00 */
[----:B------:R-:W-:Y:S11]  /*7b80*/  ISETP.NE.AND P2, PT, R8, 0x1, PT ;  /* 0x000000010800780c */ /* 0x000ff60003f45270 */
[----:B------:R-:W-:Y:S02]  /*7b90*/  @!UPT UIADD3 URZ, URZ, URZ, URZ ;  /* 0x0000003f3f3ff290 */ /* 0x000fe4000fffe03f */
[----:B------:R-:W-:Y:S05]  /*7ba0*/  @P2 IMAD.HI.U32 R8, R10, c[0x0][0x330], RZ ;  /* 0x0000cc000a082a27 */ /* 0x000fea00078e00ff */
[----:B------:R-:W-:Y:S02]  /*7bb0*/  @P2 SHF.R.U32.HI R10, RZ, c[0x0][0x334], R8 ;  /* 0x0000cd00ff0a2a19 */ /* 0x000fe40000011608 */
.L_x_197:
[----:B------:R-:W-:Y:S05]  /*7bc0*/  BSYNC B0 ;  /* 0x0000000000007941 */ /* 0x000fea0003800000 */
.L_x_195:
[----:B------:R-:W-:Y:S04]  /*7bd0*/  IMAD.IADD R9, R9, 0x1, -R226 ;  /* 0x0000000109097824 */ /* 0x000fe800078e0ae2 */
[----:B------:R-:W-:Y:S05]  /*7be0*/  IMAD R9, R10, c[0x0][0x32c], R9 ;  /* 0x0000cb000a097a24 */ /* 0x000fea00078e0209 */
[----:B------:R-:W-:Y:S02]  /*7bf0*/  IADD3 R23, R9, c[0x0][0x32c], RZ ;  /* 0x0000cb0009177a10 */ /* 0x000fe40007ffe0ff */
[----:B------:R-:W-:Y:S02]  /*7c00*/  IMNMX R5, R5, R9, !PT ;  /* 0x0000000905057217 */ /* 0x000fe40007800200 */
[----:B------:R-:W-:Y:S02]  /*7c10*/  IMNMX R0, R0, R23, PT ;  /* 0x0000001700007217 */ /* 0x000fe40003800200 */
.L_x_194:
[----:B------:R-:W-:Y:S02]  /*7c20*/  ISETP.NE.AND P2, PT, R48, RZ, PT ;  /* 0x000000ff3000720c */ /* 0x000fe40003f45270 */
[C---:B------:R-:W-:Y:S02]  /*7c30*/  ISETP.GT.AND P1, PT, R5.reuse, 0x28, !P1 ;  /* 0x000000280500780c */ /* 0x040fe40004f24270 */
[C---:B------:R-:W-:Y:S02]  /*7c40*/  ISETP.GT.AND P2, PT, R5.reuse, RZ, !P2 ;  /* 0x000000ff0500720c */ /* 0x040fe40005744270 */
[----:B------:R-:W-:Y:S02]  /*7c50*/  ISETP.GT.AND P0, PT, R5, 0x29, !P0 ;  /* 0x000000290500780c */ /* 0x000fe40004704270 */
[C---:B------:R-:W-:Y:S02]  /*7c60*/  ISETP.LT.OR P2, PT, R0.reuse, 0x1, P2 ;  /* 0x000000010000780c */ /* 0x040fe40001741670 */
[----:B------:R-:W-:Y:S02]  /*7c70*/  ISETP.LT.OR P1, PT, R0, 0x29, P1 ;  /* 0x000000290000780c */ /* 0x000fe40000f21670 */
[----:B------:R-:W-:Y:S02]  /*7c80*/  FSEL R9, R2, -INF , !P2 ;  /* 0xff80000002097808 */ /* 0x000fe40005000000 */
[----:B------:R-:W-:Y:S02]  /*7c90*/  ISETP.NE.AND P2, PT, R12, RZ, PT ;  /* 0x000000ff0c00720c */ /* 0x000fe40003f45270 */
[----:B------:R-:W-:Y:S02]  /*7ca0*/  FMNMX.FTZ R23, R9, R148, !PT ;  /* 0x0000009409177209 */ /* 0x000fe40007810000 */
[----:B------:R-:W-:Y:S02]  /*7cb0*/  ISETP.GT.AND P2, PT, R5, 0x1, !P2 ;  /* 0x000000010500780c */ /* 0x000fe40005744270 */
[----:B------:R-:W-:Y:S02]  /*7cc0*/  FSEL R160, R31, -INF , !P1 ;  /* 0xff8000001fa07808 */ /* 0x000fe40004800000 */
[C---:B------:R-:W-:Y:S02]  /*7cd0*/  ISETP.LT.OR P2, PT, R0.reuse, 0x2, P2 ;  /* 0x000000020000780c */ /* 0x040fe40001741670 */
[----:B------:R-:W-:Y:S02]  /*7ce0*/  ISETP.LT.OR P0, PT, R0, 0x2a, P0 ;  /* 0x0000002a0000780c */ /* 0x000fe40000701670 */
[----:B------:R-:W-:Y:S02]  /*7cf0*/  FSEL R12, R3, -INF , !P2 ;  /* 0xff800000030c7808 */ /* 0x000fe40005000000 */
[----:B------:R-:W-:Y:S02]  /*7d00*/  ISETP.NE.AND P2, PT, R47, RZ, PT ;  /* 0x000000ff2f00720c */ /* 0x000fe40003f45270 */
[----:B------:R-:W-:Y:S02]  /*7d10*/  FMNMX.FTZ R3, R20, R151, !PT ;  /* 0x0000009714037209 */ /* 0x000fe40007810000 */
[----:B------:R-:W-:Y:S02]  /*7d20*/  ISETP.GT.AND P2, PT, R5, 0x8, !P2 ;  /* 0x000000080500780c */ /* 0x000fe40005744270 */
[----:B------:R-:W-:Y:S02]  /*7d30*/  FMNMX.FTZ R3, R16, R3, !PT ;  /* 0x0000000310037209 */ /* 0x000fe40007810000 */
[----:B------:R-:W-:Y:S02]  /*7d40*/  ISETP.LT.OR P2, PT, R0, 0x9, P2 ;  /* 0x000000090000780c */ /* 0x000fe40001741670 */
[----:B------:R-:W-:Y:S02]  /*7d50*/  FMNMX.FTZ R3, R14, R3, !PT ;  /* 0x000000030e037209 */ /* 0x000fe40007810000 */
        /* <DEDUP_REMOVED lines=18> */
[----:B------:R-:W-:Y:S02]  /*7e80*/  FSEL R153, R30, -INF , !P0 ;  /* 0xff8000001e997808 */ /* 0x000fe40004000000 */
[----:B------:R-:W-:Y:S04]  /*7e90*/  ISETP.LT.OR P2, PT, R0, 0x12, P2 ;  /* 0x000000120000780c */ /* 0x000fe80001741670 */
[----:B------:R-:W-:Y:S02]  /*7ea0*/  FSEL R252, R187, -INF , !P2 ;  /* 0xff800000bbfc7808 */ /* 0x000fe40005000000 */
[----:B------:R-:W-:Y:S02]  /*7eb0*/  ISETP.NE.AND P2, PT, R36, RZ, PT ;  /* 0x000000ff2400720c */ /* 0x000fe40003f45270 */
[----:B------:R-:W-:Y:S02]  /*7ec0*/  LDSM.16.MT88.4 R36, [R212+0x1880] ;  /* 0x00188000d424783b */ /* 0x000fe40000004200 */
[C---:B------:R-:W-:Y:S04]  /*7ed0*/  ISETP.GT.AND P2, PT, R5.reuse, 0x18, !P2 ;  /* 0x000000180500780c */ /* 0x040fe80005744270 */
[----:B------:R-:W-:Y:S04]  /*7ee0*/  ISETP.LT.OR P2, PT, R0, 0x19, P2 ;  /* 0x000000190000780c */ /* 0x000fe80001741670 */
[----:B------:R-:W-:Y:S02]  /*7ef0*/  FSEL R249, R18, -INF , !P2 ;  /* 0xff80000012f97808 */ /* 0x000fe40005000000 */
[----:B------:R-:W-:Y:S04]  /*7f00*/  ISETP.NE.AND P2, PT, R32, RZ, PT ;  /* 0x000000ff2000720c */ /* 0x000fe80003f45270 */
[----:B------:R-:W-:Y:S04]  /*7f10*/  ISETP.GT.AND P2, PT, R5, 0x19, !P2 ;  /* 0x000000190500780c */ /* 0x000fe80005744270 */
[----:B------:R-:W-:Y:S04]  /*7f20*/  ISETP.LT.OR P2, PT, R0, 0x1a, P2 ;  /* 0x0000001a0000780c */ /* 0x000fe80001741670 */
[----:B------:R-:W-:Y:S02]  /*7f30*/  FSEL R247, R17, -INF , !P2 ;  /* 0xff80000011f77808 */ /* 0x000fe40005000000 */
[----:B------:R-:W-:Y:S02]  /*7f40*/  FMNMX.FTZ R17, R21, R150, !PT ;  /* 0x0000009615117209 */ /* 0x000fe40007810000 */
        /* <DEDUP_REMOVED lines=9> */
[----:B------:R-:W-:Y:S02]  /*7fe0*/  FMNMX.FTZ R17, R46, R17, !PT ;  /* 0x000000112e117209 */ /* 0x000fe40007810000 */
[----:B------:R-:W-:Y:S02]  /*7ff0*/  FMNMX.FTZ R15, R250, R15, !PT ;  /* 0x0000000ffa0f7209 */ /* 0x000fe40007810000 */
[----:B------:R-:W-:Y:S02]  /*8000*/  FMNMX.FTZ R17, R44, R17, !PT ;  /* 0x000000112c117209 */ /* 0x000fe40007810000 */
[----:B------:R-:W-:Y:S02]  /*8010*/  FMNMX.FTZ R15, R174, R15, !PT ;  /* 0x0000000fae0f7209 */ /* 0x000fe40007810000 */
[----:B------:R-:W-:Y:S02]  /*8020*/  FMNMX.FTZ R17, R196, R17, !PT ;  /* 0x00000011c4117209 */ /* 0x000fe40007810000 */
[----:B------:R-:W-:Y:S02]  /*8030*/  FMNMX.FTZ R3, R172, R15, !PT ;  /* 0x0000000fac037209 */ /* 0x000fe40007810000 */
[----:B------:R-:W-:Y:S02]  /*8040*/  FMNMX.FTZ R17, R246, R17, !PT ;  /* 0x00000011f6117209 */ /* 0x000fe40007810000 */
[----:B------:R-:W-:Y:S01]  /*8050*/  FMNMX.FTZ R2, R19, R149, !PT ;  /* 0x0000009513027209 */ /* 0x000fe20007810000 */
[----:B------:R-:W-:Y:S01]  /*8060*/  SHFL.BFLY PT, R22, R3, 0x2, 0x1f ;  /* 0x0c401f0003167f89 */ /* 0x000fe200000e0000 */
[----:B------:R-:W-:Y:S02]  /*8070*/  FMNMX.FTZ R17, R248, R17, !PT ;  /* 0x00000011f8117209 */ /* 0x000fe40007810000 */
[----:B------:R-:W-:Y:S02]  /*8080*/  FMNMX.FTZ R18, R13, R2, !PT ;  /* 0x000000020d127209 */ /* 0x000fe40007810000 */
[----:B------:R-:W-:Y:S02]  /*8090*/  FMNMX.FTZ R17, R244, R17, !PT ;  /* 0x00000011f4117209 */ /* 0x000fe40007810000 */
[----:B------:R-:W-:Y:S02]  /*80a0*/  FMNMX.FTZ R18, R11, R18, !PT ;  /* 0x000000120b127209 */ /* 0x000fe40007810000 */
[----:B------:R-:W-:Y:S02]  /*80b0*/  FMNMX.FTZ R17, R170, R17, !PT ;  /* 0x00000011aa117209 */ /* 0x000fe40007810000 */
[----:B------:R-:W-:Y:S02]  /*80c0*/  ISETP.GT.AND P2, PT, R5, 0x21, !P2 ;  /* 0x000000210500780c */ /* 0x000fe40005744270 */
[----:B------:R-:W-:Y:S02]  /*80d0*/  FMNMX.FTZ R15, R168, R17, !PT ;  /* 0x00000011a80f7209 */ /* 0x000fe40007810000 */
[----:B------:R-:W-:Y:S02]  /*80e0*/  FMNMX.FTZ R17, R7, R18, !PT ;  /* 0x0000001207117209 */ /* 0x000fe40007810000 */
[----:B------:R-:W-:Y:S01]  /*80f0*/  ISETP.LT.OR P2, PT, R0, 0x22, P2 ;  /* 0x000000220000780c */ /* 0x000fe20001741670 */
[----:B------:R-:W1:Y:S01]  /*8100*/  SHFL.BFLY PT, R2, R15, 0x2, 0x1f ;  /* 0x0c401f000f027f89 */ /* 0x000e6200000e0000 */
[----:B------:R-:W-:Y:S02]  /*8110*/  FMNMX.FTZ R18, R198, R17, !PT ;  /* 0x00000011c6127209 */ /* 0x000fe40007810000 */
[----:B------:R-:W-:Y:S02]  /*8120*/  FSEL R162, R27, -INF , !P2 ;  /* 0xff8000001ba27808 */ /* 0x000fe40005000000 */
[----:B------:R-:W-:Y:S04]  /*8130*/  FMNMX.FTZ R18, R199, R18, !PT ;  /* 0x00000012c7127209 */ /* 0x000fe80007810000 */
[----:B------:R-:W-:Y:S04]  /*8140*/  FMNMX.FTZ R18, R243, R18, !PT ;  /* 0x00000012f3127209 */ /* 0x000fe80007810000 */
[----:B------:R-:W-:Y:S04]  /*8150*/  FMNMX.FTZ R18, R251, R18, !PT ;  /* 0x00000012fb127209 */ /* 0x000fe80007810000 */
[----:B------:R-:W-:Y:S04]  /*8160*/  FMNMX.FTZ R18, R169, R18, !PT ;  /* 0x00000012a9127209 */ /* 0x000fe80007810000 */
[----:B------:R-:W-:Y:S02]  /*8170*/  FMNMX.FTZ R18, R167, R18, !PT ;  /* 0x00000012a7127209 */ /* 0x000fe40007810000 */
[----:B-1----:R-:W-:Y:S02]  /*8180*/  FMNMX.FTZ R2, R15, R2, !PT ;  /* 0x000000020f027209 */ /* 0x002fe40007810000 */
[----:B------:R-:W-:Y:S02]  /*8190*/  FMNMX.FTZ R22, R3, R22, !PT ;  /* 0x0000001603167209 */ /* 0x000fe40007810000 */
[----:B------:R-:W-:Y:S01]  /*81a0*/  FMNMX.FTZ R18, R165, R18, !PT ;  /* 0x00000012a5127209 */ /* 0x000fe20007810000 */
[----:B------:R-:W1:Y:S03]  /*81b0*/  SHFL.BFLY PT, R17, R2, 0x1, 0x1f ;  /* 0x0c201f0002117f89 */ /* 0x000e6600000e0000 */
[----:B------:R-:W-:Y:S05]  /*81c0*/  FMNMX.FTZ R15, R163, R18, !PT ;  /* 0x00000012a30f7209 */ /* 0x000fea0007810000 */
[----:B------:R-:W2:Y:S08]  /*81d0*/  SHFL.BFLY PT, R3, R22, 0x1, 0x1f ;  /* 0x0c201f0016037f89 */ /* 0x000eb000000e0000 */
[----:B------:R-:W3:Y:S01]  /*81e0*/  SHFL.BFLY PT, R18, R15, 0x2, 0x1f ;  /* 0x0c401f000f127f89 */ /* 0x000ee200000e0000 */
[----:B-1----:R-:W-:Y:S04]  /*81f0*/  FMNMX.FTZ R2, R2, R17, !PT ;  /* 0x0000001102027209 */ /* 0x002fe80007810000 */
[C---:B------:R-:W-:Y:S01]  /*8200*/  FSETP.NEU.FTZ.AND P1, PT, R2.reuse, -INF , PT ;  /* 0xff8000000200780b */ /* 0x040fe20003f3d000 */
[----:B------:R-:W-:Y:S01]  /*8210*/  FMUL.FTZ R171, R2, c[0x0][0x2d0] ;  /* 0x0000b40002ab7a20 */ /* 0x000fe20000410000 */
[----:B--2---:R-:W-:Y:S04]  /*8220*/  FMNMX.FTZ R3, R22, R3, !PT ;  /* 0x0000000316037209 */ /* 0x004fe80007810000 */
[----:B------:R-:W-:Y:S02]  /*8230*/  FSEL R171, R171, RZ, P1 ;  /* 0x000000ffabab7208 */ /* 0x000fe40000800000 */
[C---:B------:R-:W-:Y:S01]  /*8240*/  FSETP.NEU.FTZ.AND P2, PT, R3.reuse, -INF , PT ;  /* 0xff8000000300780b */ /* 0x040fe20003f5d000 */
[----:B------:R-:W-:Y:S02]  /*8250*/  FMUL.FTZ R173, R3, c[0x0][0x2d0] ;  /* 0x0000b40003ad7a20 */ /* 0x000fe40000410000 */
[--C-:B------:R-:W-:Y:S01]  /*8260*/  FFMA.FTZ R155, R21, c[0x0][0x2d0], -R171.reuse ;  /* 0x0000b400159b7a23 */ /* 0x100fe200000108ab */
[----:B---3--:R-:W-:Y:S01]  /*8270*/  FMNMX.FTZ R15, R15, R18, !PT ;  /* 0x000000120f0f7209 */ /* 0x008fe20007810000 */
[--C-:B------:R-:W-:Y:S01]  /*8280*/  FFMA.FTZ R183, R6, c[0x0][0x2d0], -R171.reuse ;  /* 0x0000b40006b77a23 */ /* 0x100fe200000108ab */
[----:B------:R-:W-:Y:S01]  /*8290*/  FSEL R173, R173, RZ, P2 ;  /* 0x000000ffadad7208 */ /* 0x000fe20001000000 */
[--C-:B------:R-:W-:Y:S02]  /*82a0*/  FFMA.FTZ R154, R24, c[0x0][0x2d0], -R171.reuse ;  /* 0x0000b400189a7a23 */ /* 0x100fe400000108ab */
[----:B------:R-:W-:Y:S01]  /*82b0*/  FFMA.FTZ R182, R186, c[0x0][0x2d0], -R171 ;  /* 0x0000b400bab67a23 */ /* 0x000fe200000108ab */
[----:B------:R-:W-:Y:S01]  /*82c0*/  MUFU.EX2 R155, R155 ;  /* 0x0000009b009b7308 */ /* 0x000fe20000000800 */
[--C-:B------:R-:W-:Y:S01]  /*82d0*/  FFMA.FTZ R177, R14, c[0x0][0x2d0], -R173.reuse ;  /* 0x0000b4000eb17a23 */ /* 0x100fe200000108ad */
[----:B------:R-:W-:Y:S01]  /*82e0*/  FMNMX.FTZ R14, R8, R23, !PT ;  /* 0x00000017080e7209 */ /* 0x000fe20007810000 */
[--C-:B------:R-:W-:Y:S02]  /*82f0*/  FFMA.FTZ R176, R4, c[0x0][0x2d0], -R173.reuse ;  /* 0x0000b40004b07a23 */ /* 0x100fe400000108ad */
[--C-:B------:R-:W-:Y:S01]  /*8300*/  FFMA.FTZ R179, R20, c[0x0][0x2d0], -R173.reuse ;  /* 0x0000b40014b37a23 */ /* 0x100fe200000108ad */
[----:B------:R-:W-:Y:S01]  /*8310*/  FMNMX.FTZ R17, R245, R14, !PT ;  /* 0x0000000ef5117209 */ /* 0x000fe20007810000 */
[----:B------:R-:W-:Y:S01]  /*8320*/  LDSM.16.MT88.4 R20, [R214+0x1880] ;  /* 0x00188000d614783b */ /* 0x000fe20000004200 */
[--C-:B------:R-:W-:Y:S02]  /*8330*/  FFMA.FTZ R178, R16, c[0x0][0x2d0], -R173.reuse ;  /* 0x0000b40010b27a23 */ /* 0x100fe400000108ad */
[----:B------:R-:W-:Y:S01]  /*8340*/  FMNMX.FTZ R4, R252, R17, !PT ;  /* 0x00000011fc047209 */ /* 0x000fe20007810000 */
[----:B------:R-:W-:Y:S01]  /*8350*/  MUFU.EX2 R179, R179 ;  /* 0x000000b300b37308 */ /* 0x000fe20000000800 */
[----:B------:R-:W-:Y:S02]  /*8360*/  FFMA.FTZ R174, R174, c[0x0][0x2d0], -R173 ;  /* 0x0000b400aeae7a23 */ /* 0x000fe400000108ad */
[----:B------:R-:W-:Y:S01]  /*8370*/  FMNMX.FTZ R4, R249, R4, !PT ;  /* 0x00000004f9047209 */ /* 0x000fe20007810000 */
[----:B------:R-:W1:Y:S01]  /*8380*/  SHFL.BFLY PT, R14, R15, 0x1, 0x1f ;  /* 0x0c201f000f0e7f89 */ /* 0x000e6200000e0000 */
[----:B------:R-:W-:Y:S02]  /*8390*/  FFMA.FTZ R170, R170, c[0x0][0x2d0], -R171 ;  /* 0x0000b400aaaa7a23 */ /* 0x000fe400000108ab */
[----:B------:R-:W-:Y:S01]  /*83a0*/  FMNMX.FTZ R17, R247, R4, !PT ;  /* 0x00000004f7117209 */ /* 0x000fe20007810000 */
[--C-:B------:R-:W-:Y:S02]  /*83b0*/  FFMA.FTZ R190, R42, c[0x0][0x2d0], -R173.reuse ;  /* 0x0000b4002abe7a23 */ /* 0x100fe400000108ad */
[----:B------:R-:W2:Y:S01]  /*83c0*/  MUFU.EX2 R178, R178 ;  /* 0x000000b200b27308 */ /* 0x000ea20000000800 */
[----:B------:R-:W-:Y:S01]  /*83d0*/  FMNMX.FTZ R5, R164, R17, !PT ;  /* 0x00000011a4057209 */ /* 0x000fe20007810000 */
[----:B------:R-:W-:Y:S02]  /*83e0*/  FFMA.FTZ R191, R40, c[0x0][0x2d0], -R173 ;  /* 0x0000b40028bf7a23 */ /* 0x000fe400000108ad */
[--C-:B------:R-:W-:Y:S01]  /*83f0*/  FFMA.FTZ R192, R46, c[0x0][0x2d0], -R171.reuse ;  /* 0x0000b4002ec07a23 */ /* 0x100fe200000108ab */
[----:B------:R-:W-:Y:S01]  /*8400*/  FMNMX.FTZ R5, R162, R5, !PT ;  /* 0x00000005a2057209 */ /* 0x000fe20007810000 */
[----:B------:R-:W-:Y:S02]  /*8410*/  FFMA.FTZ R193, R44, c[0x0][0x2d0], -R171 ;  /* 0x0000b4002cc17a23 */ /* 0x000fe400000108ab */
[--C-:B------:R-:W-:Y:S01]  /*8420*/  FFMA.FTZ R194, R194, c[0x0][0x2d0], -R173.reuse ;  /* 0x0000b400c2c27a23 */ /* 0x100fe200000108ad */
[----:B------:R-:W-:Y:S01]  /*8430*/  FMNMX.FTZ R0, R160, R5, !PT ;  /* 0x00000005a0007209 */ /* 0x000fe20007810000 */
[----:B------:R-:W-:Y:S01]  /*8440*/  MUFU.EX2 R177, R177 ;  /* 0x000000b100b17308 */ /* 0x000fe20000000800 */
[----:B------:R-:W-:Y:S02]  /*8450*/  FFMA.FTZ R195, R195, c[0x0][0x2d0], -R173 ;  /* 0x0000b400c3c37a23 */ /* 0x000fe400000108ad */
[----:B------:R-:W-:Y:S01]  /*8460*/  FMNMX.FTZ R4, R153, R0, !PT ;  /* 0x0000000099047209 */ /* 0x000fe20007810000 */
[--C-:B------:R-:W-:Y:S02]  /*8470*/  FFMA.FTZ R196, R196, c[0x0][0x2d0], -R171.reuse ;  /* 0x0000b400c4c47a23 */ /* 0x100fe400000108ab */
[----:B------:R-:W-:Y:S02]  /*8480*/  FFMA.FTZ R197, R246, c[0x0][0x2d0], -R171 ;  /* 0x0000b400f6c57a23 */ /* 0x000fe400000108ab */
[----:B------:R-:W3:Y:S01]  /*8490*/  SHFL.BFLY PT, R5, R4, 0x2, 0x1f ;  /* 0x0c401f0004057f89 */ /* 0x000ee200000e0000 */
[----:B-1----:R-:W-:Y:S01]  /*84a0*/  FMNMX.FTZ R0, R15, R14, !PT ;  /* 0x0000000e0f007209 */ /* 0x002fe20007810000 */
[----:B------:R-:W1:Y:S01]  /*84b0*/  MUFU.EX2 R176, R176 ;  /* 0x000000b000b07308 */ /* 0x000e620000000800 */
[----:B------:R-:W-:Y:S02]  /*84c0*/  FFMA.FTZ R250, R250, c[0x0][0x2d0], -R173 ;  /* 0x0000b400fafa7a23 */ /* 0x000fe400000108ad */
[C---:B------:R-:W-:Y:S01]  /*84d0*/  FSETP.NEU.FTZ.AND P0, PT, R0.reuse, -INF , PT ;  /* 0xff8000000000780b */ /* 0x040fe20003f1d000 */
[----:B------:R-:W-:Y:S01]  /*84e0*/  FMUL.FTZ R166, R0, c[0x0][0x2d0] ;  /* 0x0000b40000a67a20 */ /* 0x000fe20000410000 */
[----:B--2---:R-:W-:Y:S01]  /*84f0*/  F2FP.PACK_AB R156, R178, R179 ;  /* 0x000000b3b29c723e */ /* 0x004fe200000000ff */
[--C-:B------:R-:W-:Y:S02]  /*8500*/  FFMA.FTZ R248, R248, c[0x0][0x2d0], -R171.reuse ;  /* 0x0000b400f8f87a23 */ /* 0x100fe400000108ab */
[--C-:B------:R-:W-:Y:S01]  /*8510*/  FFMA.FTZ R244, R244, c[0x0][0x2d0], -R171.reuse ;  /* 0x0000b400f4f47a23 */ /* 0x100fe200000108ab */
[----:B------:R-:W-:Y:S01]  /*8520*/  FSEL R166, R166, RZ, P0 ;  /* 0x000000ffa6a67208 */ /* 0x000fe20000000000 */
[----:B------:R-:W2:Y:S01]  /*8530*/  MUFU.EX2 R154, R154 ;  /* 0x0000009a009a7308 */ /* 0x000ea20000000800 */
[----:B------:R-:W-:Y:S03]  /*8540*/  FFMA.FTZ R171, R168, c[0x0][0x2d0], -R171 ;  /* 0x0000b400a8ab7a23 */ /* 0x000fe600000108ab */
[--C-:B------:R-:W-:Y:S01]  /*8550*/  FFMA.FTZ R184, R7, c[0x0][0x2d0], -R166.reuse ;  /* 0x0000b40007b87a23 */ /* 0x100fe200000108a6 */
[----:B------:R-:W-:Y:S01]  /*8560*/  FSEL R7, R2, RZ, P1 ;  /* 0x000000ff02077208 */ /* 0x000fe20000800000 */
[--C-:B------:R-:W-:Y:S02]  /*8570*/  FFMA.FTZ R181, R19, c[0x0][0x2d0], -R166.reuse ;  /* 0x0000b40013b57a23 */ /* 0x100fe400000108a6 */
[----:B------:R-:W-:Y:S02]  /*8580*/  FFMA.FTZ R180, R13, c[0x0][0x2d0], -R166 ;  /* 0x0000b4000db47a23 */ /* 0x000fe400000108a6 */
[----:B------:R-:W-:Y:S01]  /*8590*/  FADD.FTZ R6, -R7, R150 ;  /* 0x0000009607067221 */ /* 0x000fe20000010100 */
[----:B------:R-:W-:Y:S01]  /*85a0*/  MUFU.EX2 R183, R183 ;  /* 0x000000b700b77308 */ /* 0x000fe20000000800 */
[----:B---3--:R-:W-:Y:S01]  /*85b0*/  FMNMX.FTZ R5, R4, R5, !PT ;  /* 0x0000000504057209 */ /* 0x008fe20007810000 */
[--C-:B------:R-:W-:Y:S01]  /*85c0*/  FFMA.FTZ R185, R11, c[0x0][0x2d0], -R166.reuse ;  /* 0x0000b4000bb97a23 */ /* 0x100fe200000108a6 */
[----:B------:R-:W-:Y:S01]  /*85d0*/  FSEL R4, R3, RZ, P2 ;  /* 0x000000ff03047208 */ /* 0x000fe20001000000 */
[----:B------:R-:W-:Y:S01]  /*85e0*/  FMUL.FTZ R150, R6, c[0x0][0x2d0] ;  /* 0x0000b40006967a20 */ /* 0x000fe20000410000 */
[----:B-1----:R-:W-:Y:S01]  /*85f0*/  F2FP.PACK_AB R158, R176, R177 ;  /* 0x000000b1b09e723e */ /* 0x002fe200000000ff */
[----:B------:R-:W1:Y:S01]  /*8600*/  SHFL.BFLY PT, R152, R5, 0x1, 0x1f ;  /* 0x0c201f0005987f89 */ /* 0x000e6200000e0000 */
[--C-:B------:R-:W-:Y:S02]  /*8610*/  FFMA.FTZ R169, R169, c[0x0][0x2d0], -R166.reuse ;  /* 0x0000b400a9a97a23 */ /* 0x100fe400000108a6 */
[----:B------:R-:W-:Y:S01]  /*8620*/  FADD.FTZ R4, -R4, R151 ;  /* 0x0000009704047221 */ /* 0x000fe20000010100 */
[----:B------:R-:W3:Y:S01]  /*8630*/  MUFU.EX2 R150, R150 ;  /* 0x0000009600967308 */ /* 0x000ee20000000800 */
[--C-:B------:R-:W-:Y:S02]  /*8640*/  FFMA.FTZ R167, R167, c[0x0][0x2d0], -R166.reuse ;  /* 0x0000b400a7a77a23 */ /* 0x100fe400000108a6 */
[----:B------:R-:W-:Y:S01]  /*8650*/  FMUL.FTZ R151, R4, c[0x0][0x2d0] ;  /* 0x0000b40004977a20 */ /* 0x000fe20000410000 */
[----:B------:R-:W-:Y:S01]  /*8660*/  FSEL R4, R0, RZ, P0 ;  /* 0x000000ff00047208 */ /* 0x000fe20000000000 */
[--C-:B------:R-:W-:Y:S01]  /*8670*/  FFMA.FTZ R165, R165, c[0x0][0x2d0], -R166.reuse ;  /* 0x0000b400a5a57a23 */ /* 0x100fe200000108a6 */
[----:B--2---:R-:W-:Y:S01]  /*8680*/  F2FP.PACK_AB R157, R154, R155 ;  /* 0x0000009b9a9d723e */ /* 0x004fe200000000ff */
[--C-:B------:R-:W-:Y:S02]  /*8690*/  FFMA.FTZ R198, R198, c[0x0][0x2d0], -R166.reuse ;  /* 0x0000b400c6c67a23 */ /* 0x100fe400000108a6 */
[----:B------:R-:W-:Y:S01]  /*86a0*/  FADD.FTZ R4, -R4, R149 ;  /* 0x0000009504047221 */ /* 0x000fe20000010100 */
[----:B------:R-:W-:Y:S01]  /*86b0*/  MUFU.EX2 R151, R151 ;  /* 0x0000009700977308 */ /* 0x000fe20000000800 */
[--C-:B------:R-:W-:Y:S02]  /*86c0*/  FFMA.FTZ R199, R199, c[0x0][0x2d0], -R166.reuse ;  /* 0x0000b400c7c77a23 */ /* 0x100fe400000108a6 */
[----:B------:R-:W-:Y:S02]  /*86d0*/  FMUL.FTZ R149, R4, c[0x0][0x2d0] ;  /* 0x0000b40004957a20 */ /* 0x000fe40000410000 */
[--C-:B------:R-:W-:Y:S02]  /*86e0*/  FFMA.FTZ R243, R243, c[0x0][0x2d0], -R166.reuse ;  /* 0x0000b400f3f37a23 */ /* 0x100fe400000108a6 */
[----:B------:R-:W-:Y:S02]  /*86f0*/  FFMA.FTZ R246, R251, c[0x0][0x2d0], -R166 ;  /* 0x0000b400fbf67a23 */ /* 0x000fe400000108a6 */
[--C-:B------:R-:W-:Y:S01]  /*8700*/  FFMA.FTZ R251, R175, c[0x0][0x2d0], -R173.reuse ;  /* 0x0000b400affb7a23 */ /* 0x100fe200000108ad */
[----:B-1----:R-:W-:Y:S01]  /*8710*/  FMNMX.FTZ R152, R5, R152, !PT ;  /* 0x0000009805987209 */ /* 0x002fe20007810000 */
[----:B------:R-:W1:Y:S01]  /*8720*/  MUFU.EX2 R182, R182 ;  /* 0x000000b600b67308 */ /* 0x000e620000000800 */
[----:B------:R-:W-:Y:S02]  /*8730*/  FFMA.FTZ R173, R172, c[0x0][0x2d0], -R173 ;  /* 0x0000b400acad7a23 */ /* 0x000fe400000108ad */
[C---:B------:R-:W-:Y:S01]  /*8740*/  FSETP.NEU.FTZ.AND P0, PT, R152.reuse, -INF , PT ;  /* 0xff8000009800780b */ /* 0x040fe20003f1d000 */
[----:B------:R-:W-:Y:S02]  /*8750*/  FMUL.FTZ R161, R152, c[0x0][0x2d0] ;  /* 0x0000b40098a17a20 */ /* 0x000fe40000410000 */
[----:B---3--:R-:W-:Y:S01]  /*8760*/  FMUL.FTZ R6, R150, R146 ;  /* 0x0000009296067220 */ /* 0x008fe20000410000 */
[----:B------:R-:W-:Y:S01]  /*8770*/  FSEL R5, R152, RZ, P0 ;  /* 0x000000ff98057208 */ /* 0x000fe20000000000 */
[C---:B------:R-:W-:Y:S01]  /*8780*/  FMUL.FTZ R7, R150.reuse, R147 ;  /* 0x0000009396077220 */ /* 0x040fe20000410000 */
[----:B------:R-:W-:Y:S01]  /*8790*/  FSEL R161, R161, RZ, P0 ;  /* 0x000000ffa1a17208 */ /* 0x000fe20000000000 */
[----:B------:R-:W2:Y:S01]  /*87a0*/  MUFU.EX2 R149, R149 ;  /* 0x0000009500957308 */ /* 0x000ea20000000800 */
[----:B------:R-:W-:Y:S01]  /*87b0*/  FMUL.FTZ R18, R150, R134 ;  /* 0x0000008696127220 */ /* 0x000fe20000410000 */
[----:B------:R-:W-:Y:S01]  /*87c0*/  ISETP.GT.AND P0, PT, R233, UR4, PT ;  /* 0x00000004e9007c0c */ /* 0x000fe2000bf04270 */
[----:B------:R-:W-:Y:S01]  /*87d0*/  FADD.FTZ R5, -R5, R148 ;  /* 0x0000009405057221 */ /* 0x000fe20000010100 */
[----:B------:R-:W-:Y:S01]  /*87e0*/  IADD3 R233, R233, -0x1, RZ ;  /* 0xffffffffe9e97810 */ /* 0x000fe20007ffe0ff */
[--C-:B------:R-:W-:Y:S02]  /*87f0*/  FFMA.FTZ R188, R12, c[0x0][0x2d0], -R161.reuse ;  /* 0x0000b4000cbc7a23 */ /* 0x100fe400000108a1 */
[--C-:B------:R-:W-:Y:S02]  /*8800*/  FFMA.FTZ R189, R9, c[0x0][0x2d0], -R161.reuse ;  /* 0x0000b40009bd7a23 */ /* 0x100fe400000108a1 */
[--C-:B------:R-:W-:Y:S01]  /*8810*/  FFMA.FTZ R187, R10, c[0x0][0x2d0], -R161.reuse ;  /* 0x0000b4000abb7a23 */ /* 0x100fe200000108a1 */
[----:B------:R-:W-:Y:S01]  /*8820*/  MUFU.EX2 R181, R181 ;  /* 0x000000b500b57308 */ /* 0x000fe20000000800 */
[--C-:B------:R-:W-:Y:S02]  /*8830*/  FFMA.FTZ R186, R8, c[0x0][0x2d0], -R161.reuse ;  /* 0x0000b40008ba7a23 */ /* 0x100fe400000108a1 */
[----:B------:R-:W-:Y:S01]  /*8840*/  FMUL.FTZ R8, R5, c[0x0][0x2d0] ;  /* 0x0000b40005087a20 */ /* 0x000fe20000410000 */
[----:B-1----:R-:W-:Y:S01]  /*8850*/  F2FP.PACK_AB R159, R182, R183 ;  /* 0x000000b7b69f723e */ /* 0x002fe200000000ff */
[C---:B------:R-:W-:Y:S02]  /*8860*/  FMUL.FTZ R4, R151.reuse, R144 ;  /* 0x0000009097047220 */ /* 0x040fe40000410000 */
[C---:B------:R-:W-:Y:S02]  /*8870*/  FMUL.FTZ R5, R151.reuse, R145 ;  /* 0x0000009197057220 */ /* 0x040fe40000410000 */
[C---:B------:R-:W-:Y:S01]  /*8880*/  FMUL.FTZ R16, R151.reuse, R132 ;  /* 0x0000008497107220 */ /* 0x040fe20000410000 */
[----:B------:R1:W3:Y:S01]  /*8890*/  MUFU.EX2 R148, R8 ;  /* 0x0000000800947308 */ /* 0x0002e20000000800 */
[----:B------:R-:W-:Y:S02]  /*88a0*/  FMUL.FTZ R17, R151, R133 ;  /* 0x0000008597117220 */ /* 0x000fe40000410000 */
[C---:B------:R-:W-:Y:S01]  /*88b0*/  FMUL.FTZ R19, R150.reuse, R135 ;  /* 0x0000008796137220 */ /* 0x040fe20000410000 */
[-C--:B------:R-:W-:Y:S01]  /*88c0*/  HMMA.16816.F32 R4, R156, R20.reuse, R4 ;  /* 0x000000149c04723c */ /* 0x080fe20000001804 */
[C---:B--2---:R-:W-:Y:S01]  /*88d0*/  FMUL.FTZ R9, R149.reuse, R141 ;  /* 0x0000008d95097220 */ /* 0x044fe20000410000 */
[----:B------:R-:W-:Y:S01]  /*88e0*/  LDSM.16.MT88.4 R132, [R214+0x2080] ;  /* 0x00208000d684783b */ /* 0x000fe20000004200 */
[C---:B------:R-:W-:Y:S02]  /*88f0*/  FMUL.FTZ R12, R149.reuse, R136 ;  /* 0x00000088950c7220 */ /* 0x040fe40000410000 */
[----:B------:R-:W-:Y:S01]  /*8900*/  FMUL.FTZ R13, R149, R137 ;  /* 0x00000089950d7220 */ /* 0x000fe20000410000 */
[----:B------:R-:W2:Y:S01]  /*8910*/  MUFU.EX2 R180, R180 ;  /* 0x000000b400b47308 */ /* 0x000ea20000000800 */
[C---:B------:R-:W-:Y:S02]  /*8920*/  FMUL.FTZ R32, R151.reuse, R116 ;  /* 0x0000007497207220 */ /* 0x040fe40000410000 */
[----:B------:R-:W-:Y:S03]  /*8930*/  FMUL.FTZ R33, R151, R117 ;  /* 0x0000007597217220 */ /* 0x000fe60000410000 */
[C---:B------:R-:W-:Y:S02]  /*8940*/  FMUL.FTZ R34, R150.reuse, R118 ;  /* 0x0000007696227220 */ /* 0x040fe40000410000 */
[----:B------:R-:W-:Y:S02]  /*8950*/  FMUL.FTZ R35, R150, R119 ;  /* 0x0000007796237220 */ /* 0x000fe40000410000 */
[----:B------:R-:W-:Y:S01]  /*8960*/  MUFU.EX2 R185, R185 ;  /* 0x000000b900b97308 */ /* 0x000fe20000000800 */
[----:B------:R-:W-:Y:S01]  /*8970*/  LDSM.16.MT88.4 R116, [R214+0x2880] ;  /* 0x00288000d674783b */ /* 0x000fe20000004200 */
[C---:B------:R-:W-:Y:S02]  /*8980*/  FMUL.FTZ R40, R149.reuse, R108 ;  /* 0x0000006c95287220 */ /* 0x040fe40000410000 */
[C---:B-1----:R-:W-:Y:S02]  /*8990*/  FMUL.FTZ R8, R149.reuse, R140 ;  /* 0x0000008c95087220 */ /* 0x042fe40000410000 */
[C---:B---3--:R-:W-:Y:S02]  /*89a0*/  FMUL.FTZ R10, R148.reuse, R142 ;  /* 0x0000008e940a7220 */ /* 0x048fe40000410000 */
[C---:B------:R-:W-:Y:S02]  /*89b0*/  FMUL.FTZ R11, R148.reuse, R143 ;  /* 0x0000008f940b7220 */ /* 0x040fe40000410000 */
[----:B------:R-:W1:Y:S01]  /*89c0*/  MUFU.EX2 R184, R184 ;  /* 0x000000b800b87308 */ /* 0x000e620000000800 */
[C---:B------:R-:W-:Y:S02]  /*89d0*/  FMUL.FTZ R14, R148.reuse, R138 ;  /* 0x0000008a940e7220 */ /* 0x040fe40000410000 */
[----:B------:R-:W-:Y:S01]  /*89e0*/  FMUL.FTZ R15, R148, R139 ;  /* 0x0000008b940f7220 */ /* 0x000fe20000410000 */
[----:B--2---:R-:W-:Y:S01]  /*89f0*/  F2FP.PACK_AB R144, R180, R181 ;  /* 0x000000b5b490723e */ /* 0x004fe200000000ff */
[C---:B------:R-:W-:Y:S02]  /*8a00*/  FMUL.FTZ R41, R149.reuse, R109 ;  /* 0x0000006d95297220 */ /* 0x040fe40000410000 */
[C---:B------:R-:W-:Y:S02]  /*8a10*/  FMUL.FTZ R42, R148.reuse, R110 ;  /* 0x0000006e942a7220 */ /* 0x040fe40000410000 */
[C---:B------:R-:W-:Y:S01]  /*8a20*/  FMUL.FTZ R43, R148.reuse, R111 ;  /* 0x0000006f942b7220 */ /* 0x040fe20000410000 */
[----:B------:R-:W-:Y:S01]  /*8a30*/  MUFU.EX2 R189, R189 ;  /* 0x000000bd00bd7308 */ /* 0x000fe20000000800 */
[----:B------:R-:W-:Y:S01]  /*8a40*/  LDSM.16.MT88.4 R108, [R214+0x1c80] ;  /* 0x001c8000d66c783b */ /* 0x000fe20000004200 */
[C---:B------:R-:W-:Y:S02]  /*8a50*/  FMUL.FTZ R44, R149.reuse, R104 ;  /* 0x00000068952c7220 */ /* 0x040fe40000410000 */
[----:B------:R-:W-:Y:S02]  /*8a60*/  FMUL.FTZ R45, R149, R105 ;  /* 0x00000069952d7220 */ /* 0x000fe40000410000 */
[C---:B------:R-:W-:Y:S02]  /*8a70*/  FMUL.FTZ R46, R148.reuse, R106 ;  /* 0x0000006a942e7220 */ /* 0x040fe40000410000 */
[----:B------:R-:W-:Y:S02]  /*8a80*/  FMUL.FTZ R47, R148, R107 ;  /* 0x0000006b942f7220 */ /* 0x000fe40000410000 */
[----:B------:R-:W2:Y:S01]  /*8a90*/  MUFU.EX2 R188, R188 ;  /* 0x000000bc00bc7308 */ /* 0x000ea20000000800 */
[----:B------:R-:W-:Y:S01]  /*8aa0*/  LDSM.16.MT88.4 R104, [R212+0x3080] ;  /* 0x00308000d468783b */ /* 0x000fe20000004200 */
[C---:B------:R-:W-:Y:S01]  /*8ab0*/  FMUL.FTZ R48, R151.reuse, R100 ;  /* 0x0000006497307220 */ /* 0x040fe20000410000 */
[----:B-1----:R-:W-:Y:S01]  /*8ac0*/  F2FP.PACK_AB R146, R184, R185 ;  /* 0x000000b9b892723e */ /* 0x002fe200000000ff */
[----:B------:R-:W-:Y:S02]  /*8ad0*/  FMUL.FTZ R49, R151, R101 ;  /* 0x0000006597317220 */ /* 0x000fe40000410000 */
[C---:B------:R-:W-:Y:S02]  /*8ae0*/  FMUL.FTZ R50, R150.reuse, R102 ;  /* 0x0000006696327220 */ /* 0x040fe40000410000 */
[----:B------:R-:W-:Y:S02]  /*8af0*/  FMUL.FTZ R51, R150, R103 ;  /* 0x0000006796337220 */ /* 0x000fe40000410000 */
[----:B------:R-:W-:Y:S01]  /*8b00*/  MUFU.EX2 R187, R187 ;  /* 0x000000bb00bb7308 */ /* 0x000fe20000000800 */
[----:B------:R-:W-:Y:S01]  /*8b10*/  LDSM.16.MT88.4 R100, [R214+0x3080] ;  /* 0x00308000d664783b */ /* 0x000fe20000004200 */
[----:B------:R-:W-:Y:S02]  /*8b20*/  FFMA.FTZ R166, R163, c[0x0][0x2d0], -R166 ;  /* 0x0000b400a3a67a23 */ /* 0x000fe400000108a6 */
[--C-:B------:R-:W-:Y:S02]  /*8b30*/  FFMA.FTZ R164, R164, c[0x0][0x2d0], -R161.reuse ;  /* 0x0000b400a4a47a23 */ /* 0x100fe400000108a1 */
[C---:B------:R-:W-:Y:S02]  /*8b40*/  FMUL.FTZ R24, R149.reuse, R124 ;  /* 0x0000007c95187220 */ /* 0x040fe40000410000 */
[C---:B------:R-:W-:Y:S02]  /*8b50*/  FMUL.FTZ R25, R149.reuse, R125 ;  /* 0x0000007d95197220 */ /* 0x040fe40000410000 */
[----:B------:R-:W1:Y:S01]  /*8b60*/  MUFU.EX2 R186, R186 ;  /* 0x000000ba00ba7308 */ /* 0x000e620000000800 */
[C---:B------:R-:W-:Y:S02]  /*8b70*/  FMUL.FTZ R26, R148.reuse, R126 ;  /* 0x0000007e941a7220 */ /* 0x040fe40000410000 */
[----:B------:R-:W-:Y:S01]  /*8b80*/  FMUL.FTZ R27, R148, R127 ;  /* 0x0000007f941b7220 */ /* 0x000fe20000410000 */
[----:B--2---:R-:W-:Y:S01]  /*8b90*/  F2FP.PACK_AB R145, R188, R189 ;  /* 0x000000bdbc91723e */ /* 0x004fe200000000ff */
[----:B------:R-:W-:Y:S02]  /*8ba0*/  FMUL.FTZ R29, R149, R121 ;  /* 0x00000079951d7220 */ /* 0x000fe40000410000 */
[----:B------:R-:W-:Y:S02]  /*8bb0*/  FMUL.FTZ R30, R148, R122 ;  /* 0x0000007a941e7220 */ /* 0x000fe40000410000 */
[C---:B------:R-:W-:Y:S01]  /*8bc0*/  FMUL.FTZ R52, R151.reuse, R52 ;  /* 0x0000003497347220 */ /* 0x040fe20000410000 */
[----:B------:R-:W-:Y:S01]  /*8bd0*/  MUFU.EX2 R127, R174 ;  /* 0x000000ae007f7308 */ /* 0x000fe20000000800 */
[----:B------:R-:W-:Y:S02]  /*8be0*/  FMUL.FTZ R53, R151, R53 ;  /* 0x0000003597357220 */ /* 0x000fe40000410000 */
[C---:B------:R-:W-:Y:S02]  /*8bf0*/  FMUL.FTZ R54, R150.reuse, R54 ;  /* 0x0000003696367220 */ /* 0x040fe40000410000 */
[----:B------:R-:W-:Y:S02]  /*8c00*/  FMUL.FTZ R55, R150, R55 ;  /* 0x0000003796377220 */ /* 0x000fe40000410000 */
[C---:B------:R-:W-:Y:S02]  /*8c10*/  FMUL.FTZ R56, R149.reuse, R56 ;  /* 0x0000003895387220 */ /* 0x040fe40000410000 */
[C---:B------:R-:W-:Y:S01]  /*8c20*/  FMUL.FTZ R57, R149.reuse, R57 ;  /* 0x0000003995397220 */ /* 0x040fe20000410000 */
[----:B------:R2:W-:Y:S01]  /*8c30*/  MUFU.EX2 R136, R173 ;  /* 0x000000ad00887308 */ /* 0x0005e20000000800 */
[C---:B------:R-:W-:Y:S02]  /*8c40*/  FMUL.FTZ R58, R148.reuse, R58 ;  /* 0x0000003a943a7220 */ /* 0x040fe40000410000 */
[----:B------:R-:W-:Y:S01]  /*8c50*/  FMUL.FTZ R59, R148, R59 ;  /* 0x0000003b943b7220 */ /* 0x000fe20000410000 */
[----:B-1----:R-:W-:Y:S01]  /*8c60*/  F2FP.PACK_AB R147, R186, R187 ;  /* 0x000000bbba93723e */ /* 0x002fe200000000ff */
[C---:B------:R-:W-:Y:S02]  /*8c70*/  FMUL.FTZ R60, R149.reuse, R60 ;  /* 0x0000003c953c7220 */ /* 0x040fe40000410000 */
[----:B------:R-:W-:Y:S02]  /*8c80*/  FMUL.FTZ R61, R149, R61 ;  /* 0x0000003d953d7220 */ /* 0x000fe40000410000 */
[C---:B------:R-:W-:Y:S01]  /*8c90*/  FMUL.FTZ R62, R148.reuse, R62 ;  /* 0x0000003e943e7220 */ /* 0x040fe20000410000 */
[----:B------:R-:W-:Y:S01]  /*8ca0*/  MUFU.EX2 R121, R170 ;  /* 0x000000aa00797308 */ /* 0x000fe20000000800 */
[C---:B------:R-:W-:Y:S01]  /*8cb0*/  HMMA.16816.F32 R8, R144.reuse, R20, R8 ;  /* 0x000000149008723c */ /* 0x040fe20000001808 */
[----:B------:R-:W-:Y:S02]  /*8cc0*/  FMUL.FTZ R63, R148, R63 ;  /* 0x0000003f943f7220 */ /* 0x000fe40000410000 */
[C---:B------:R-:W-:Y:S02]  /*8cd0*/  FMUL.FTZ R64, R151.reuse, R64 ;  /* 0x0000004097407220 */ /* 0x040fe40000410000 */
[C---:B------:R-:W-:Y:S02]  /*8ce0*/  FMUL.FTZ R65, R151.reuse, R65 ;  /* 0x0000004197417220 */ /* 0x040fe40000410000 */
[C---:B------:R-:W-:Y:S01]  /*8cf0*/  FMUL.FTZ R20, R151.reuse, R128 ;  /* 0x0000008097147220 */ /* 0x040fe20000410000 */
[-C--:B------:R-:W-:Y:S01]  /*8d00*/  HMMA.16816.F32 R12, R144, R22.reuse, R12 ;  /* 0x00000016900c723c */ /* 0x080fe2000000180c */
[----:B------:R-:W-:Y:S01]  /*8d10*/  FMUL.FTZ R21, R151, R129 ;  /* 0x0000008197157220 */ /* 0x000fe20000410000 */
[----:B------:R-:W-:Y:S02]  /*8d20*/  MUFU.EX2 R138, R171 ;  /* 0x000000ab008a7308 */ /* 0x000fe40000000800 */
[C---:B------:R-:W-:Y:S01]  /*8d30*/  FMUL.FTZ R66, R150.reuse, R66 ;  /* 0x0000004296427220 */ /* 0x040fe20000410000 */
[----:B--2---:R-:W-:Y:S01]  /*8d40*/  LDSM.16.MT88.4 R172, [R214+0x3880] ;  /* 0x00388000d6ac783b */ /* 0x004fe20000004200 */
[----:B------:R-:W-:Y:S02]  /*8d50*/  FMUL.FTZ R67, R150, R67 ;  /* 0x0000004396437220 */ /* 0x000fe40000410000 */
[C---:B------:R-:W-:Y:S01]  /*8d60*/  HMMA.16816.F32 R16, R156.reuse, R22, R16 ;  /* 0x000000169c10723c */ /* 0x040fe20000001810 */
[C---:B------:R-:W-:Y:S03]  /*8d70*/  FMUL.FTZ R28, R149.reuse, R120 ;  /* 0x00000078951c7220 */ /* 0x040fe60000410000 */
[----:B------:R-:W-:Y:S01]  /*8d80*/  FMUL.FTZ R31, R148, R123 ;  /* 0x0000007b941f7220 */ /* 0x000fe20000410000 */
[----:B------:R1:W-:Y:S01]  /*8d90*/  MUFU.EX2 R124, R169 ;  /* 0x000000a9007c7308 */ /* 0x0003e20000000800 */
[C---:B------:R-:W-:Y:S02]  /*8da0*/  FMUL.FTZ R72, R149.reuse, R72 ;  /* 0x0000004895487220 */ /* 0x040fe40000410000 */
[C---:B------:R-:W-:Y:S04]  /*8db0*/  FMUL.FTZ R22, R150.reuse, R130 ;  /* 0x0000008296167220 */ /* 0x040fe80000410000 */
[----:B------:R-:W-:Y:S02]  /*8dc0*/  FMUL.FTZ R23, R150, R131 ;  /* 0x0000008396177220 */ /* 0x000fe40000410000 */
[----:B------:R-:W2:Y:S01]  /*8dd0*/  LDSM.16.MT88.4 R128, [R214+0x2480] ;  /* 0x00248000d680783b */ /* 0x000ea20000004200 */
[----:B------:R-:W-:Y:S01]  /*8de0*/  MUFU.EX2 R126, R167 ;  /* 0x000000a7007e7308 */ /* 0x000fe20000000800 */
[C---:B------:R-:W-:Y:S02]  /*8df0*/  FMUL.FTZ R73, R149.reuse, R73 ;  /* 0x0000004995497220 */ /* 0x040fe40000410000 */
[C---:B------:R-:W-:Y:S01]  /*8e00*/  FMUL.FTZ R74, R148.reuse, R74 ;  /* 0x0000004a944a7220 */ /* 0x040fe20000410000 */
[-C--:B------:R-:W-:Y:S01]  /*8e10*/  HMMA.16816.F32 R20, R156, R36.reuse, R20 ;  /* 0x000000249c14723c */ /* 0x080fe20000001814 */
[C---:B------:R-:W-:Y:S02]  /*8e20*/  FMUL.FTZ R75, R148.reuse, R75 ;  /* 0x0000004b944b7220 */ /* 0x040fe40000410000 */
[C---:B------:R-:W-:Y:S02]  /*8e30*/  FMUL.FTZ R76, R149.reuse, R76 ;  /* 0x0000004c954c7220 */ /* 0x040fe40000410000 */
[C---:B------:R-:W-:Y:S01]  /*8e40*/  FMUL.FTZ R77, R149.reuse, R77 ;  /* 0x0000004d954d7220 */ /* 0x040fe20000410000 */
[----:B------:R-:W-:Y:S01]  /*8e50*/  MUFU.EX2 R122, R165 ;  /* 0x000000a5007a7308 */ /* 0x000fe20000000800 */
[C---:B------:R-:W-:Y:S01]  /*8e60*/  FMUL.FTZ R78, R148.reuse, R78 ;  /* 0x0000004e944e7220 */ /* 0x040fe20000410000 */
[C---:B------:R-:W-:Y:S01]  /*8e70*/  HMMA.16816.F32 R24, R144.reuse, R36, R24 ;  /* 0x000000249018723c */ /* 0x040fe20000001818 */
[C---:B------:R-:W-:Y:S01]  /*8e80*/  FMUL.FTZ R79, R148.reuse, R79 ;  /* 0x0000004f944f7220 */ /* 0x040fe20000410000 */
[----:B-1----:R-:W-:Y:S02]  /*8e90*/  LDSM.16.MT88.4 R168, [R212+0x2c80] ;  /* 0x002c8000d4a8783b */ /* 0x002fe40000004200 */
[C---:B------:R-:W-:Y:S02]  /*8ea0*/  FMUL.FTZ R88, R149.reuse, R88 ;  /* 0x0000005895587220 */ /* 0x040fe40000410000 */
[----:B------:R-:W-:Y:S02]  /*8eb0*/  FMUL.FTZ R89, R149, R89 ;  /* 0x0000005995597220 */ /* 0x000fe40000410000 */
[-C--:B------:R-:W-:Y:S01]  /*8ec0*/  HMMA.16816.F32 R28, R144, R38.reuse, R28 ;  /* 0x00000026901c723c */ /* 0x080fe2000000181c */
[C---:B------:R-:W-:Y:S01]  /*8ed0*/  FMUL.FTZ R36, R151.reuse, R112 ;  /* 0x0000007097247220 */ /* 0x040fe20000410000 */
[----:B------:R-:W-:Y:S02]  /*8ee0*/  MUFU.EX2 R139, R166 ;  /* 0x000000a6008b7308 */ /* 0x000fe40000000800 */
[----:B------:R-:W-:Y:S02]  /*8ef0*/  FMUL.FTZ R37, R151, R113 ;  /* 0x0000007197257220 */ /* 0x000fe40000410000 */
[C---:B------:R-:W-:Y:S02]  /*8f00*/  FMUL.FTZ R90, R148.reuse, R90 ;  /* 0x0000005a945a7220 */ /* 0x040fe40000410000 */
[C---:B------:R-:W-:Y:S01]  /*8f10*/  HMMA.16816.F32 R32, R156.reuse, R38, R32 ;  /* 0x000000269c20723c */ /* 0x040fe20000001820 */
[----:B------:R-:W-:Y:S03]  /*8f20*/  FMUL.FTZ R91, R148, R91 ;  /* 0x0000005b945b7220 */ /* 0x000fe60000410000 */
[----:B------:R1:W-:Y:S01]  /*8f30*/  MUFU.EX2 R125, R164 ;  /* 0x000000a4007d7308 */ /* 0x0003e20000000800 */
[C---:B------:R-:W-:Y:S02]  /*8f40*/  FMUL.FTZ R92, R149.reuse, R92 ;  /* 0x0000005c955c7220 */ /* 0x040fe40000410000 */
[C---:B------:R-:W-:Y:S02]  /*8f50*/  FMUL.FTZ R38, R150.reuse, R114 ;  /* 0x0000007296267220 */ /* 0x040fe40000410000 */
[----:B------:R-:W-:Y:S02]  /*8f60*/  FMUL.FTZ R39, R150, R115 ;  /* 0x0000007396277220 */ /* 0x000fe40000410000 */
[----:B------:R-:W3:Y:S01]  /*8f70*/  LDSM.16.MT88.4 R112, [R212+0x2480] ;  /* 0x00248000d470783b */ /* 0x000ee20000004200 */
[----:B------:R-:W-:Y:S02]  /*8f80*/  FMUL.FTZ R93, R149, R93 ;  /* 0x0000005d955d7220 */ /* 0x000fe40000410000 */
[----:B------:R-:W-:Y:S01]  /*8f90*/  MUFU.EX2 R190, R190 ;  /* 0x000000be00be7308 */ /* 0x000fe20000000800 */
[C---:B------:R-:W-:Y:S01]  /*8fa0*/  FMUL.FTZ R94, R148.reuse, R94 ;  /* 0x0000005e945e7220 */ /* 0x040fe20000410000 */
[-C--:B--2---:R-:W-:Y:S01]  /*8fb0*/  HMMA.16816.F32 R36, R156, R128.reuse, R36 ;  /* 0x000000809c24723c */ /* 0x084fe20000001824 */
[----:B------:R-:W-:Y:S02]  /*8fc0*/  FMUL.FTZ R95, R148, R95 ;  /* 0x0000005f945f7220 */ /* 0x000fe40000410000 */
[C---:B------:R-:W-:Y:S02]  /*8fd0*/  FMUL.FTZ R96, R151.reuse, R96 ;  /* 0x0000006097607220 */ /* 0x040fe40000410000 */
[C---:B------:R-:W-:Y:S02]  /*8fe0*/  FMUL.FTZ R97, R151.reuse, R97 ;  /* 0x0000006197617220 */ /* 0x040fe40000410000 */
[C---:B------:R-:W-:Y:S01]  /*8ff0*/  FMUL.FTZ R98, R150.reuse, R98 ;  /* 0x0000006296627220 */ /* 0x040fe20000410000 */
[C---:B------:R-:W-:Y:S01]  /*9000*/  HMMA.16816.F32 R40, R144.reuse, R128, R40 ;  /* 0x000000809028723c */ /* 0x040fe20000001828 */
[----:B------:R-:W2:Y:S01]  /*9010*/  MUFU.EX2 R191, R191 ;  /* 0x000000bf00bf7308 */ /* 0x000ea20000000800 */
[----:B-1----:R-:W-:Y:S02]  /*9020*/  LDSM.16.MT88.4 R164, [R214+0x2c80] ;  /* 0x002c8000d6a4783b */ /* 0x002fe40000004200 */
[C---:B------:R-:W-:Y:S02]  /*9030*/  FMUL.FTZ R99, R150.reuse, R99 ;  /* 0x0000006396637220 */ /* 0x040fe40000410000 */
[C---:B------:R-:W-:Y:S02]  /*9040*/  FMUL.FTZ R68, R151.reuse, R68 ;  /* 0x0000004497447220 */ /* 0x040fe40000410000 */
[-C--:B------:R-:W-:Y:S01]  /*9050*/  HMMA.16816.F32 R44, R144, R130.reuse, R44 ;  /* 0x00000082902c723c */ /* 0x080fe2000000182c */
[C---:B------:R-:W-:Y:S02]  /*9060*/  FMUL.FTZ R69, R151.reuse, R69 ;  /* 0x0000004597457220 */ /* 0x040fe40000410000 */
[----:B------:R-:W-:Y:S01]  /*9070*/  MUFU.EX2 R192, R192 ;  /* 0x000000c000c07308 */ /* 0x000fe20000000800 */
[C---:B------:R-:W-:Y:S02]  /*9080*/  FMUL.FTZ R70, R150.reuse, R70 ;  /* 0x0000004696467220 */ /* 0x040fe40000410000 */
[C---:B------:R-:W-:Y:S02]  /*9090*/  FMUL.FTZ R71, R150.reuse, R71 ;  /* 0x0000004796477220 */ /* 0x040fe40000410000 */
[C---:B------:R-:W-:Y:S01]  /*90a0*/  HMMA.16816.F32 R48, R156.reuse, R130, R48 ;  /* 0x000000829c30723c */ /* 0x040fe20000001830 */
[C---:B------:R-:W-:Y:S03]  /*90b0*/  FMUL.FTZ R80, R151.reuse, R80 ;  /* 0x0000005097507220 */ /* 0x040fe60000410000 */
[C---:B------:R-:W-:Y:S01]  /*90c0*/  FMUL.FTZ R81, R151.reuse, R81 ;  /* 0x0000005197517220 */ /* 0x040fe20000410000 */
[----:B------:R-:W1:Y:S01]  /*90d0*/  MUFU.EX2 R193, R193 ;  /* 0x000000c100c17308 */ /* 0x000e620000000800 */
[C---:B------:R-:W-:Y:S02]  /*90e0*/  FMUL.FTZ R82, R150.reuse, R82 ;  /* 0x0000005296527220 */ /* 0x040fe40000410000 */
[C---:B------:R-:W-:Y:S01]  /*90f0*/  FMUL.FTZ R83, R150.reuse, R83 ;  /* 0x0000005396537220 */ /* 0x040fe20000410000 */
[-C--:B---3--:R-:W-:Y:S03]  /*9100*/  HMMA.16816.F32 R52, R156, R112.reuse, R52 ;  /* 0x000000709c34723c */ /* 0x088fe60000001834 */
[C---:B------:R-:W-:Y:S02]  /*9110*/  FMUL.FTZ R84, R151.reuse, R84 ;  /* 0x0000005497547220 */ /* 0x040fe40000410000 */
[----:B------:R-:W-:Y:S01]  /*9120*/  FMUL.FTZ R85, R151, R85 ;  /* 0x0000005597557220 */ /* 0x000fe20000410000 */
[----:B------:R-:W-:Y:S01]  /*9130*/  MUFU.EX2 R194, R194 ;  /* 0x000000c200c27308 */ /* 0x000fe20000000800 */
[C---:B------:R-:W-:Y:S02]  /*9140*/  FMUL.FTZ R86, R150.reuse, R86 ;  /* 0x0000005696567220 */ /* 0x040fe40000410000 */
[----:B------:R-:W-:Y:S01]  /*9150*/  FMUL.FTZ R87, R150, R87 ;  /* 0x0000005796577220 */ /* 0x000fe20000410000 */
[C---:B------:R-:W-:Y:S02]  /*9160*/  HMMA.16816.F32 R56, R144.reuse, R112, R56 ;  /* 0x000000709038723c */ /* 0x040fe40000001838 */
[--C-:B------:R-:W-:Y:S02]  /*9170*/  FFMA.FTZ R245, R245, c[0x0][0x2d0], -R161.reuse ;  /* 0x0000b400f5f57a23 */ /* 0x100fe400000108a1 */
[--C-:B------:R-:W-:Y:S02]  /*9180*/  FFMA.FTZ R252, R252, c[0x0][0x2d0], -R161.reuse ;  /* 0x0000b400fcfc7a23 */ /* 0x100fe400000108a1 */
[----:B------:R-:W3:Y:S01]  /*9190*/  MUFU.EX2 R195, R195 ;  /* 0x000000c300c37308 */ /* 0x000ee20000000800 */
[--C-:B------:R-:W-:Y:S01]  /*91a0*/  FFMA.FTZ R249, R249, c[0x0][0x2d0], -R161.reuse ;  /* 0x0000b400f9f97a23 */ /* 0x100fe200000108a1 */
[-C--:B------:R-:W-:Y:S01]  /*91b0*/  HMMA.16816.F32 R60, R144, R114.reuse, R60 ;  /* 0x00000072903c723c */ /* 0x080fe2000000183c */
[--C-:B------:R-:W-:Y:S03]  /*91c0*/  FFMA.FTZ R247, R247, c[0x0][0x2d0], -R161.reuse ;  /* 0x0000b400f7f77a23 */ /* 0x100fe600000108a1 */
[--C-:B------:R-:W-:Y:S02]  /*91d0*/  FFMA.FTZ R162, R162, c[0x0][0x2d0], -R161.reuse ;  /* 0x0000b400a2a27a23 */ /* 0x100fe400000108a1 */
[--C-:B------:R-:W-:Y:S02]  /*91e0*/  FFMA.FTZ R160, R160, c[0x0][0x2d0], -R161.reuse ;  /* 0x0000b400a0a07a23 */ /* 0x100fe400000108a1 */
[C---:B------:R-:W-:Y:S01]  /*91f0*/  HMMA.16816.F32 R64, R156.reuse, R114, R64 ;  /* 0x000000729c40723c */ /* 0x040fe20000001840 */
[----:B------:R-:W4:Y:S01]  /*9200*/  LDSM.16.MT88.4 R112, [R212+0x1c80] ;  /* 0x001c8000d470783b */ /* 0x000f220000004200 */
[----:B------:R-:W-:Y:S02]  /*9210*/  MUFU.EX2 R196, R196 ;  /* 0x000000c400c47308 */ /* 0x000fe40000000800 */
[----:B------:R-:W-:Y:S02]  /*9220*/  FFMA.FTZ R161, R153, c[0x0][0x2d0], -R161 ;  /* 0x0000b40099a17a23 */ /* 0x000fe400000108a1 */
[----:B------:R-:W-:Y:S01]  /*9230*/  FFMA.FTZ R179, R151, R232, R179 ;  /* 0x000000e897b37223 */ /* 0x000fe200000100b3 */
[----:B------:R-:W-:Y:S01]  /*9240*/  MOV R151, R3 ;  /* 0x0000000300977202 */ /* 0x000fe20000000f00 */
[-C--:B------:R-:W-:Y:S01]  /*9250*/  HMMA.16816.F32 R68, R156, R100.reuse, R68 ;  /* 0x000000649c44723c */ /* 0x080fe20000001844 */
[----:B------:R-:W-:Y:S03]  /*9260*/  FFMA.FTZ R155, R150, R231, R155 ;  /* 0x000000e7969b7223 */ /* 0x000fe6000001009b */
[----:B------:R-:W5:Y:S01]  /*9270*/  MUFU.EX2 R197, R197 ;  /* 0x000000c500c57308 */ /* 0x000f620000000800 */
[----:B------:R-:W-:Y:S01]  /*9280*/  FFMA.FTZ R181, R149, R230, R181 ;  /* 0x000000e695b57223 */ /* 0x000fe200000100b5 */
[----:B------:R-:W-:Y:S01]  /*9290*/  MOV R150, R2 ;  /* 0x0000000200967202 */ /* 0x000fe20000000f00 */
[----:B------:R-:W-:Y:S01]  /*92a0*/  FFMA.FTZ R189, R148, R227, R189 ;  /* 0x000000e394bd7223 */ /* 0x000fe200000100bd */
[C---:B------:R-:W-:Y:S01]  /*92b0*/  HMMA.16816.F32 R72, R144.reuse, R100, R72 ;  /* 0x000000649048723c */ /* 0x040fe20000001848 */
[----:B------:R-:W-:Y:S03]  /*92c0*/  FADD.FTZ R178, R178, R179 ;  /* 0x000000b3b2b27221 */ /* 0x000fe60000010000 */
[----:B------:R-:W-:Y:S01]  /*92d0*/  FADD.FTZ R154, R154, R155 ;  /* 0x0000009b9a9a7221 */ /* 0x000fe20000010000 */
[----:B------:R-:W-:Y:S01]  /*92e0*/  MOV R149, R0 ;  /* 0x0000000000957202 */ /* 0x000fe20000000f00 */
[----:B------:R-:W-:Y:S01]  /*92f0*/  MUFU.EX2 R198, R198 ;  /* 0x000000c600c67308 */ /* 0x000fe20000000800 */
[----:B--2---:R-:W-:Y:S01]  /*9300*/  F2FP.PACK_AB R100, R191, R190 ;  /* 0x000000bebf64723e */ /* 0x004fe200000000ff */
[-C--:B------:R-:W-:Y:S01]  /*9310*/  HMMA.16816.F32 R76, R144, R102.reuse, R76 ;  /* 0x00000066904c723c */ /* 0x080fe2000000184c */
[----:B-1----:R-:W-:Y:S03]  /*9320*/  F2FP.PACK_AB R101, R193, R192 ;  /* 0x000000c0c165723e */ /* 0x002fe600000000ff */
[----:B------:R-:W-:Y:S01]  /*9330*/  MOV R148, R152 ;  /* 0x0000009800947202 */ /* 0x000fe20000000f00 */
[----:B------:R-:W-:Y:S02]  /*9340*/  FADD.FTZ R180, R180, R181 ;  /* 0x000000b5b4b47221 */ /* 0x000fe40000010000 */
[----:B------:R-:W-:Y:S01]  /*9350*/  FADD.FTZ R188, R188, R189 ;  /* 0x000000bdbcbc7221 */ /* 0x000fe20000010000 */
[C---:B------:R-:W-:Y:S01]  /*9360*/  HMMA.16816.F32 R80, R156.reuse, R102, R80 ;  /* 0x000000669c50723c */ /* 0x040fe20000001850 */
[----:B------:R-:W1:Y:S03]  /*9370*/  MUFU.EX2 R199, R199 ;  /* 0x000000c700c77308 */ /* 0x000e660000000800 */
[----:B------:R-:W-:Y:S02]  /*9380*/  FADD.FTZ R177, R177, R178 ;  /* 0x000000b2b1b17221 */ /* 0x000fe40000010000 */
[----:B------:R-:W-:Y:S01]  /*9390*/  FADD.FTZ R183, R183, R154 ;  /* 0x0000009ab7b77221 */ /* 0x000fe20000010000 */
[----:B---3--:R-:W-:Y:S01]  /*93a0*/  F2FP.PACK_AB R102, R195, R194 ;  /* 0x000000c2c366723e */ /* 0x008fe200000000ff */
[-C--:B------:R-:W-:Y:S01]  /*93b0*/  HMMA.16816.F32 R84, R156, R104.reuse, R84 ;  /* 0x000000689c54723c */ /* 0x080fe20000001854 */
[----:B-----5:R-:W-:Y:S02]  /*93c0*/  F2FP.PACK_AB R103, R197, R196 ;  /* 0x000000c4c567723e */ /* 0x020fe400000000ff */
[----:B------:R-:W-:Y:S01]  /*93d0*/  MUFU.EX2 R243, R243 ;  /* 0x000000f300f37308 */ /* 0x000fe20000000800 */
[----:B------:R-:W-:Y:S02]  /*93e0*/  FADD.FTZ R185, R185, R180 ;  /* 0x000000b4b9b97221 */ /* 0x000fe40000010000 */
[----:B------:R-:W-:Y:S02]  /*93f0*/  FADD.FTZ R187, R187, R188 ;  /* 0x000000bcbbbb7221 */ /* 0x000fe40000010000 */
[C---:B------:R-:W-:Y:S01]  /*9400*/  HMMA.16816.F32 R88, R144.reuse, R104, R88 ;  /* 0x000000689058723c */ /* 0x040fe20000001858 */
[----:B------:R-:W-:Y:S03]  /*9410*/  FADD.FTZ R177, R176, R177 ;  /* 0x000000b1b0b17221 */ /* 0x000fe60000010000 */
[----:B------:R-:W-:Y:S01]  /*9420*/  FADD.FTZ R183, R182, R183 ;  /* 0x000000b7b6b77221 */ /* 0x000fe20000010000 */
[----:B------:R-:W2:Y:S01]  /*9430*/  MUFU.EX2 R246, R246 ;  /* 0x000000f600f67308 */ /* 0x000ea20000000800 */
[----:B------:R-:W-:Y:S02]  /*9440*/  FADD.FTZ R185, R184, R185 ;  /* 0x000000b9b8b97221 */ /* 0x000fe40000010000 */
[-C--:B------:R-:W-:Y:S01]  /*9450*/  HMMA.16816.F32 R92, R144, R106.reuse, R92 ;  /* 0x0000006a905c723c */ /* 0x080fe2000000185c */
[----:B-1----:R-:W-:Y:S03]  /*9460*/  F2FP.PACK_AB R104, R199, R198 ;  /* 0x000000c6c768723e */ /* 0x002fe600000000ff */
[----:B------:R-:W-:Y:S02]  /*9470*/  FADD.FTZ R186, R186, R187 ;  /* 0x000000bbbaba7221 */ /* 0x000fe40000010000 */
[----:B------:R-:W-:Y:S01]  /*9480*/  FADD.FTZ R190, R190, R177 ;  /* 0x000000b1bebe7221 */ /* 0x000fe20000010000 */
[----:B------:R-:W-:Y:S01]  /*9490*/  MUFU.EX2 R245, R245 ;  /* 0x000000f500f57308 */ /* 0x000fe20000000800 */
[----:B------:R-:W-:Y:S01]  /*94a0*/  HMMA.16816.F32 R96, R156, R106, R96 ;  /* 0x0000006a9c60723c */ /* 0x000fe20000001860 */
[----:B------:R-:W-:Y:S03]  /*94b0*/  FADD.FTZ R192, R192, R183 ;  /* 0x000000b7c0c07221 */ /* 0x000fe60000010000 */
[----:B------:R-:W-:Y:S02]  /*94c0*/  FADD.FTZ R198, R198, R185 ;  /* 0x000000b9c6c67221 */ /* 0x000fe40000010000 */
[----:B------:R-:W-:Y:S01]  /*94d0*/  FADD.FTZ R191, R191, R190 ;  /* 0x000000bebfbf7221 */ /* 0x000fe20000010000 */
[----:B------:R-:W-:Y:S01]  /*94e0*/  F2FP.PACK_AB R158, R136, R127 ;  /* 0x0000007f889e723e */ /* 0x000fe200000000ff */
[-C--:B------:R-:W-:Y:S01]  /*94f0*/  HMMA.16816.F32 R4, R100, R108.reuse, R4 ;  /* 0x0000006c6404723c */ /* 0x080fe20000001804 */
[----:B------:R-:W1:Y:S03]  /*9500*/  MUFU.EX2 R252, R252 ;  /* 0x000000fc00fc7308 */ /* 0x000e660000000800 */
[----:B------:R-:W-:Y:S01]  /*9510*/  F2FP.PACK_AB R159, R138, R121 ;  /* 0x000000798a9f723e */ /* 0x000fe200000000ff */
[----:B------:R-:W-:Y:S01]  /*9520*/  FADD.FTZ R193, R193, R192 ;  /* 0x000000c0c1c17221 */ /* 0x000fe20000010000 */
[----:B--2---:R-:W-:Y:S01]  /*9530*/  F2FP.PACK_AB R106, R246, R243 ;  /* 0x000000f3f66a723e */ /* 0x004fe200000000ff */
[----:B------:R-:W-:Y:S02]  /*9540*/  FADD.FTZ R198, R199, R198 ;  /* 0x000000c6c7c67221 */ /* 0x000fe40000010000 */
[----:B------:R-:W-:Y:S02]  /*9550*/  FADD.FTZ R194, R194, R191 ;  /* 0x000000bfc2c27221 */ /* 0x000fe40000010000 */
[----:B------:R-:W2:Y:S01]  /*9560*/  MUFU.EX2 R249, R249 ;  /* 0x000000f900f97308 */ /* 0x000ea20000000800 */
[----:B------:R-:W-:Y:S02]  /*9570*/  FADD.FTZ R196, R196, R193 ;  /* 0x000000c1c4c47221 */ /* 0x000fe40000010000 */
[----:B------:R-:W-:Y:S02]  /*9580*/  FADD.FTZ R243, R243, R198 ;  /* 0x000000c6f3f37221 */ /* 0x000fe40000010000 */
[----:B------:R-:W-:Y:S02]  /*9590*/  FADD.FTZ R194, R195, R194 ;  /* 0x000000c2c3c27221 */ /* 0x000fe40000010000 */
[----:B------:R-:W-:Y:S02]  /*95a0*/  FADD.FTZ R197, R197, R196 ;  /* 0x000000c4c5c57221 */ /* 0x000fe40000010000 */
[----:B------:R-:W-:Y:S01]  /*95b0*/  FADD.FTZ R243, R246, R243 ;  /* 0x000000f3f6f37221 */ /* 0x000fe20000010000 */
[----:B------:R-:W3:Y:S01]  /*95c0*/  MUFU.EX2 R247, R247 ;  /* 0x000000f700f77308 */ /* 0x000ee20000000800 */
[C---:B-1----:R-:W-:Y:S01]  /*95d0*/  F2FP.PACK_AB R105, R252.reuse, R245 ;  /* 0x000000f5fc69723e */ /* 0x042fe200000000ff */
[----:B------:R-:W-:Y:S04]  /*95e0*/  FADD.FTZ R245, R245, R186 ;  /* 0x000000baf5f57221 */ /* 0x000fe80000010000 */
[----:B------:R-:W-:Y:S04]  /*95f0*/  FADD.FTZ R252, R252, R245 ;  /* 0x000000f5fcfc7221 */ /* 0x000fe80000010000 */
[----:B------:R-:W-:Y:S01]  /*9600*/  MUFU.EX2 R251, R251 ;  /* 0x000000fb00fb7308 */ /* 0x000fe20000000800 */
[----:B--2---:R-:W-:Y:S09]  /*9610*/  FADD.FTZ R252, R249, R252 ;  /* 0x000000fcf9fc7221 */ /* 0x004ff20000010000 */
[----:B------:R-:W1:Y:S01]  /*9620*/  MUFU.EX2 R250, R250 ;  /* 0x000000fa00fa7308 */ /* 0x000e620000000800 */
[C---:B---3--:R-:W-:Y:S01]  /*9630*/  F2FP.PACK_AB R107, R247.reuse, R249 ;  /* 0x000000f9f76b723e */ /* 0x048fe200000000ff */
[----:B------:R-:W-:Y:S08]  /*9640*/  FADD.FTZ R252, R247, R252 ;  /* 0x000000fcf7fc7221 */ /* 0x000ff00000010000 */
[----:B------:R-:W2:Y:S01]  /*9650*/  MUFU.EX2 R248, R248 ;  /* 0x000000f800f87308 */ /* 0x000ea20000000800 */
[C---:B------:R-:W-:Y:S08]  /*9660*/  HMMA.16816.F32 R8, R104.reuse, R108, R8 ;  /* 0x0000006c6808723c */ /* 0x040ff00000001808 */
[-C--:B------:R-:W-:Y:S01]  /*9670*/  HMMA.16816.F32 R12, R104, R110.reuse, R12 ;  /* 0x0000006e680c723c */ /* 0x080fe2000000180c */
[----:B------:R-:W3:Y:S03]  /*9680*/  MUFU.EX2 R244, R244 ;  /* 0x000000f400f47308 */ /* 0x000ee60000000800 */
[C---:B-1----:R-:W-:Y:S01]  /*9690*/  F2FP.PACK_AB R156, R250.reuse, R251 ;  /* 0x000000fbfa9c723e */ /* 0x042fe200000000ff */
[----:B------:R-:W-:Y:S03]  /*96a0*/  FADD.FTZ R251, R251, R194 ;  /* 0x000000c2fbfb7221 */ /* 0x000fe60000010000 */
[C---:B------:R-:W-:Y:S01]  /*96b0*/  HMMA.16816.F32 R16, R100.reuse, R110, R16 ;  /* 0x0000006e6410723c */ /* 0x040fe20000001810 */
[----:B------:R-:W1:Y:S02]  /*96c0*/  LDSM.16.MT88.4 R108, [R212+0x2880] ;  /* 0x00288000d46c783b */ /* 0x000e640000004200 */
[----:B------:R5:W1:Y:S01]  /*96d0*/  MUFU.EX2 R120, R162 ;  /* 0x000000a200787308 */ /* 0x000a620000000800 */
[----:B------:R-:W-:Y:S02]  /*96e0*/  FADD.FTZ R251, R250, R251 ;  /* 0x000000fbfafb7221 */ /* 0x000fe40000010000 */
[----:B--2---:R-:W-:Y:S02]  /*96f0*/  FADD.FTZ R197, R248, R197 ;  /* 0x000000c5f8c57221 */ /* 0x004fe40000010000 */
[-C--:B----4-:R-:W-:Y:S05]  /*9700*/  HMMA.16816.F32 R20, R100, R112.reuse, R20 ;  /* 0x000000706414723c */ /* 0x090fea0000001814 */
[----:B------:R2:W-:Y:S03]  /*9710*/  MUFU.EX2 R137, R160 ;  /* 0x000000a000897308 */ /* 0x0005e60000000800 */
[C---:B------:R-:W-:Y:S01]  /*9720*/  HMMA.16816.F32 R24, R104.reuse, R112, R24 ;  /* 0x000000706818723c */ /* 0x040fe20000001818 */
[C---:B---3--:R-:W-:Y:S03]  /*9730*/  F2FP.PACK_AB R157, R244.reuse, R248 ;  /* 0x000000f8f49d723e */ /* 0x048fe600000000ff */
[----:B------:R-:W-:Y:S03]  /*9740*/  FADD.FTZ R197, R244, R197 ;  /* 0x000000c5f4c57221 */ /* 0x000fe60000010000 */
[----:B------:R1:W3:Y:S01]  /*9750*/  MUFU.EX2 R153, R161 ;  /* 0x000000a100997308 */ /* 0x0002e20000000800 */
[-C--:B------:R-:W-:Y:S01]  /*9760*/  HMMA.16816.F32 R28, R104, R114.reuse, R28 ;  /* 0x00000072681c723c */ /* 0x080fe2000000181c */
[----:B-----5:R-:W-:Y:S07]  /*9770*/  F2FP.PACK_AB R162, R139, R122 ;  /* 0x0000007a8ba2723e */ /* 0x020fee00000000ff */
[C---:B------:R-:W-:Y:S01]  /*9780*/  HMMA.16816.F32 R32, R100.reuse, R114, R32 ;  /* 0x000000726420723c */ /* 0x040fe20000001820 */
[----:B------:R-:W4:Y:S03]  /*9790*/  LDSM.16.MT88.4 R112, [R214+0x3480] ;  /* 0x00348000d670783b */ /* 0x000f260000004200 */
[----:B--2---:R-:W-:Y:S04]  /*97a0*/  F2FP.PACK_AB R160, R126, R124 ;  /* 0x0000007c7ea0723e */ /* 0x004fe800000000ff */
[-C--:B------:R-:W-:Y:S01]  /*97b0*/  HMMA.16816.F32 R36, R100, R116.reuse, R36 ;  /* 0x000000746424723c */ /* 0x080fe20000001824 */
[----:B-1----:R-:W-:Y:S07]  /*97c0*/  F2FP.PACK_AB R161, R120, R125 ;  /* 0x0000007d78a1723e */ /* 0x002fee00000000ff */
[C---:B------:R-:W-:Y:S01]  /*97d0*/  HMMA.16816.F32 R40, R104.reuse, R116, R40 ;  /* 0x000000746828723c */ /* 0x040fe20000001828 */
[----:B---3--:R-:W-:Y:S07]  /*97e0*/  F2FP.PACK_AB R163, R153, R137 ;  /* 0x0000008999a3723e */ /* 0x008fee00000000ff */
[-C--:B------:R-:W-:Y:S08]  /*97f0*/  HMMA.16816.F32 R44, R104, R118.reuse, R44 ;  /* 0x00000076682c723c */ /* 0x080ff0000000182c */
[C---:B------:R-:W-:Y:S01]  /*9800*/  HMMA.16816.F32 R48, R100.reuse, R118, R48 ;  /* 0x000000766430723c */ /* 0x040fe20000001830 */
[----:B------:R-:W1:Y:S07]  /*9810*/  LDSM.16.MT88.4 R116, [R212+0x3480] ;  /* 0x00348000d474783b */ /* 0x000e6e0000004200 */
[-C--:B------:R-:W-:Y:S08]  /*9820*/  HMMA.16816.F32 R52, R100, R108.reuse, R52 ;  /* 0x0000006c6434723c */ /* 0x080ff00000001834 */
[C---:B------:R-:W-:Y:S08]  /*9830*/  HMMA.16816.F32 R56, R104.reuse, R108, R56 ;  /* 0x0000006c6838723c */ /* 0x040ff00000001838 */
[-C--:B------:R-:W-:Y:S08]  /*9840*/  HMMA.16816.F32 R60, R104, R110.reuse, R60 ;  /* 0x0000006e683c723c */ /* 0x080ff0000000183c */
[C---:B------:R-:W-:Y:S01]  /*9850*/  HMMA.16816.F32 R64, R100.reuse, R110, R64 ;  /* 0x0000006e6440723c */ /* 0x040fe20000001840 */
[----:B------:R-:W2:Y:S07]  /*9860*/  LDSM.16.MT88.4 R108, [R212+0x2080] ;  /* 0x00208000d46c783b */ /* 0x000eae0000004200 */
[-C--:B----4-:R-:W-:Y:S08]  /*9870*/  HMMA.16816.F32 R68, R100, R112.reuse, R68 ;  /* 0x000000706444723c */ /* 0x090ff00000001844 */
[C---:B------:R-:W-:Y:S08]  /*9880*/  HMMA.16816.F32 R72, R104.reuse, R112, R72 ;  /* 0x000000706848723c */ /* 0x040ff00000001848 */
[-C--:B------:R-:W-:Y:S08]  /*9890*/  HMMA.16816.F32 R76, R104, R114.reuse, R76 ;  /* 0x00000072684c723c */ /* 0x080ff0000000184c */
[C---:B------:R-:W-:Y:S08]  /*98a0*/  HMMA.16816.F32 R80, R100.reuse, R114, R80 ;  /* 0x000000726450723c */ /* 0x040ff00000001850 */
[-C--:B-1----:R-:W-:Y:S08]  /*98b0*/  HMMA.16816.F32 R84, R100, R116.reuse, R84 ;  /* 0x000000746454723c */ /* 0x082ff00000001854 */
[C---:B------:R-:W-:Y:S08]  /*98c0*/  HMMA.16816.F32 R88, R104.reuse, R116, R88 ;  /* 0x000000746858723c */ /* 0x040ff00000001858 */
[-C--:B------:R-:W-:Y:S08]  /*98d0*/  HMMA.16816.F32 R92, R104, R118.reuse, R92 ;  /* 0x00000076685c723c */ /* 0x080ff0000000185c */
[----:B------:R-:W-:Y:S08]  /*98e0*/  HMMA.16816.F32 R96, R100, R118, R96 ;  /* 0x000000766460723c */ /* 0x000ff00000001860 */
[-C--:B------:R-:W-:Y:S01]  /*98f0*/  HMMA.16816.F32 R144, R156, R132.reuse, R4 ;  /* 0x000000849c90723c */ /* 0x080fe20000001804 */
[----:B------:R-:W1:Y:S07]  /*9900*/  LDSM.16.MT88.4 R4, [R212+0x3880] ;  /* 0x00388000d404783b */ /* 0x000e6e0000004200 */
[C---:B------:R-:W-:Y:S07]  /*9910*/  HMMA.16816.F32 R140, R160.reuse, R132, R8 ;  /* 0x00000084a08c723c */ /* 0x040fee0000001808 */
[----:B------:R-:W-:Y:S02]  /*9920*/  MOV R11, R139 ;  /* 0x0000008b000b7202 */ /* 0x000fe40000000f00 */
[----:B------:R-:W-:Y:S03]  /*9930*/  MOV R10, R138 ;  /* 0x0000008a000a7202 */ /* 0x000fe60000000f00 */
[----:B------:R-:W-:Y:S02]  /*9940*/  MOV R9, R137 ;  /* 0x0000008900097202 */ /* 0x000fe40000000f00 */
[----:B------:R-:W-:Y:S02]  /*9950*/  MOV R8, R136 ;  /* 0x0000008800087202 */ /* 0x000fe40000000f00 */
[-C--:B------:R-:W-:Y:S07]  /*9960*/  HMMA.16816.F32 R136, R160, R134.reuse, R12 ;  /* 0x00000086a088723c */ /* 0x080fee000000180c */
[----:B------:R-:W-:Y:S01]  /*9970*/  MOV R12, R127 ;  /* 0x0000007f000c7202 */ /* 0x000fe20000000f00 */
[C---:B------:R-:W-:Y:S01]  /*9980*/  HMMA.16816.F32 R132, R156.reuse, R134, R16 ;  /* 0x000000869c84723c */ /* 0x040fe20000001810 */
[----:B------:R-:W-:Y:S03]  /*9990*/  MOV R15, R122 ;  /* 0x0000007a000f7202 */ /* 0x000fe60000000f00 */
[----:B------:R-:W-:Y:S01]  /*99a0*/  MOV R14, R121 ;  /* 0x00000079000e7202 */ /* 0x000fe20000000f00 */
[----:B------:R-:W-:Y:S01]  /*99b0*/  FADD.FTZ R251, R12, R251 ;  /* 0x000000fb0cfb7221 */ /* 0x000fe20000010000 */
[----:B------:R-:W-:Y:S02]  /*99c0*/  MOV R13, R120 ;  /* 0x00000078000d7202 */ /* 0x000fe40000000f00 */
[-C--:B--2---:R-:W-:Y:S01]  /*99d0*/  HMMA.16816.F32 R128, R156, R108.reuse, R20 ;  /* 0x0000006c9c80723c */ /* 0x084fe20000001814 */
[----:B------:R-:W-:Y:S03]  /*99e0*/  MOV R19, R126 ;  /* 0x0000007e00137202 */ /* 0x000fe60000000f00 */
[----:B------:R-:W-:Y:S01]  /*99f0*/  MOV R18, R125 ;  /* 0x0000007d00127202 */ /* 0x000fe20000000f00 */
[----:B------:R-:W-:Y:S01]  /*9a00*/  FADD.FTZ R197, R14, R197 ;  /* 0x000000c50ec57221 */ /* 0x000fe20000010000 */
[----:B------:R-:W-:Y:S01]  /*9a10*/  MOV R17, R124 ;  /* 0x0000007c00117202 */ /* 0x000fe20000000f00 */
[----:B------:R-:W-:Y:S01]  /*9a20*/  FADD.FTZ R232, R8, R251 ;  /* 0x000000fb08e87221 */ /* 0x000fe20000010000 */
[C---:B------:R-:W-:Y:S01]  /*9a30*/  HMMA.16816.F32 R124, R160.reuse, R108, R24 ;  /* 0x0000006ca07c723c */ /* 0x040fe20000001818 */
[----:B------:R-:W-:Y:S03]  /*9a40*/  FADD.FTZ R252, R18, R252 ;  /* 0x000000fc12fc7221 */ /* 0x000fe60000010000 */
[----:B------:R-:W-:Y:S02]  /*9a50*/  FADD.FTZ R243, R17, R243 ;  /* 0x000000f311f37221 */ /* 0x000fe40000010000 */
[----:B------:R-:W-:Y:S02]  /*9a60*/  FADD.FTZ R252, R13, R252 ;  /* 0x000000fc0dfc7221 */ /* 0x000fe40000010000 */
[-C--:B------:R-:W-:Y:S01]  /*9a70*/  HMMA.16816.F32 R120, R160, R110.reuse, R28 ;  /* 0x0000006ea078723c */ /* 0x080fe2000000181c */
[----:B------:R-:W-:Y:S03]  /*9a80*/  FADD.FTZ R243, R19, R243 ;  /* 0x000000f313f37221 */ /* 0x000fe60000010000 */
[----:B------:R-:W-:Y:S02]  /*9a90*/  FADD.FTZ R252, R9, R252 ;  /* 0x000000fc09fc7221 */ /* 0x000fe40000010000 */
[----:B------:R-:W-:Y:S02]  /*9aa0*/  FADD.FTZ R243, R15, R243 ;  /* 0x000000f30ff37221 */ /* 0x000fe40000010000 */
[C---:B------:R-:W-:Y:S01]  /*9ab0*/  HMMA.16816.F32 R116, R156.reuse, R110, R32 ;  /* 0x0000006e9c74723c */ /* 0x040fe20000001820 */
[----:B------:R-:W-:Y:S03]  /*9ac0*/  FADD.FTZ R231, R10, R197 ;  /* 0x000000c50ae77221 */ /* 0x000fe60000010000 */
[----:B------:R-:W-:Y:S02]  /*9ad0*/  FADD.FTZ R230, R11, R243 ;  /* 0x000000f30be67221 */ /* 0x000fe40000010000 */
[----:B------:R-:W-:Y:S02]  /*9ae0*/  FADD.FTZ R227, R153, R252 ;  /* 0x000000fc99e37221 */ /* 0x000fe40000010000 */
        /* <DEDUP_REMOVED lines=12> */
[-C--:B-1----:R-:W-:Y:S08]  /*9bb0*/  HMMA.16816.F32 R84, R156, R4.reuse, R84 ;  /* 0x000000049c54723c */ /* 0x082ff00000001854 */
[C---:B------:R-:W-:Y:S08]  /*9bc0*/  HMMA.16816.F32 R88, R160.reuse, R4, R88 ;  /* 0x00000004a058723c */ /* 0x040ff00000001858 */
[-C--:B------:R-:W-:Y:S08]  /*9bd0*/  HMMA.16816.F32 R92, R160, R6.reuse, R92 ;  /* 0x00000006a05c723c */ /* 0x080ff0000000185c */
[----:B------:R-:W-:Y:S01]  /*9be0*/  HMMA.16816.F32 R96, R156, R6, R96 ;  /* 0x000000069c60723c */ /* 0x000fe20000001860 */
[----:B------:R-:W-:-:S07]  /*9bf0*/  @P0 BRA `(.L_x_198) ;  /* 0xffffbbe000000947 */ /* 0x000fce000383ffff */
.L_x_179:
[----:B------:R-:W1:Y:S01]  /*9c00*/  S2UR UR10, SR_CTAID.X ;  /* 0x00000000000a79c3 */ /* 0x000e620000002500 */
[----:B------:R-:W-:Y:S01]  /*9c10*/  ULDC.64 UR4, c[0x0][0x2c8] ;  /* 0x0000b20000047ab9 */ /* 0x000fe20000000a00 */
[----:B------:R-:W-:Y:S01]  /*9c20*/  PLOP3.LUT P0, PT, PT, PT, UP1, 0x40, 0x0 ;  /* 0x000000000000781c */ /* 0x000fe20003f0e818 */
[----:B-1----:R-:W-:-:S04]  /*9c30*/  ULEA UR10, UR10, 0x7f, 0x7 ;  /* 0x0000007f0a0a7891 */ /* 0x002fc8000f8e383f */
[----:B------:R-:W-:-:S03]  /*9c40*/  UIMAD.WIDE.U32 UR12, UR10, UR4, URZ ;  /* 0x000000040a0c72a5 */ /* 0x000fc6000f8e003f */
[----:B------:R-:W-:Y:S02]  /*9c50*/  ULDC UR4, c[0x0][0x168] ;  /* 0x00005a0000047ab9 */ /* 0x000fe40000000800 */
[----:B------:R-:W-:Y:S02]  /*9c60*/  @UP2 USHF.R.U32.HI UR10, URZ, UR5, UR13 ;  /* 0x000000053f0a2299 */ /* 0x000fe4000801160d */
[----:B------:R-:W-:Y:S02]  /*9c70*/  UIADD3 UR4, -UR4, 0x1, URZ ;  /* 0x0000000104047890 */ /* 0x000fe4000fffe13f */
[----:B------:R-:W-:Y:S02]  /*9c80*/  ULDC UR5, c[0x0][0x1d0] ;  /* 0x0000740000057ab9 */ /* 0x000fe40000000800 */
[----:B------:R-:W-:-:S03]  /*9c90*/  UIADD3 UR11, UR10, UR5, UR4 ;  /* 0x000000050a0b7290 */ /* 0x000fc6000fffe004 */
[----:B------:R-:W-:Y:S02]  /*9ca0*/  ULDC UR10, c[0x0][0x324] ;  /* 0x0000c900000a7ab9 */ /* 0x000fe40000000800 */
[----:B------:R-:W-:Y:S01]  /*9cb0*/  UIADD3 UR10, UR11, -UR10, URZ ;  /* 0x8000000a0b0a7290 */ /* 0x000fe2000fffe03f */
[----:B------:R-:W-:Y:S05]  /*9cc0*/  @P0 BRA `(.L_x_199) ;  /* 0x0000014000000947 */ /* 0x000fea0003800000 */
        /* <DEDUP_REMOVED lines=11> */
.L_x_200:
[----:B------:R-:W-:Y:S02]  /*9d80*/  ULDC UR4, c[0x0][0x32c] ;  /* 0x0000cb0000047ab9 */ /* 0x000fe40000000800 */
[----:B------:R-:W-:-:S03]  /*9d90*/  UISETP.NE.AND UP0, UPT, UR4, 0x1, UPT ;  /* 0x000000010400788c */ /* 0x000fc6000bf05270 */
[----:B------:R-:W-:Y:S02]  /*9da0*/  ULDC.64 UR4, c[0x0][0x330] ;  /* 0x0000cc0000047ab9 */ /* 0x000fe40000000a00 */
[----:B------:R-:W-:-:S06]  /*9db0*/  UIMAD.WIDE.U32 UR12, UR11, UR4, URZ ;  /* 0x000000040b0c72a5 */ /* 0x000fcc000f8e003f */
[----:B------:R-:W-:Y:S02]  /*9dc0*/  @UP0 USHF.R.U32.HI UR11, URZ, UR5, UR13 ;  /* 0x000000053f0b0299 */ /* 0x000fe4000801160d */
.L_x_201:
[----:B------:R-:W-:Y:S02]  /*9dd0*/  ULDC UR4, c[0x0][0x32c] ;  /* 0x0000cb0000047ab9 */ /* 0x000fe40000000800 */
[----:B------:R-:W-:-:S04]  /*9de0*/  UIMAD UR4, UR11, UR4, URZ ;  /* 0x000000040b0472a4 */ /* 0x000fc8000f8e023f */
[----:B------:R-:W-:-:S04]  /*9df0*/  UISETP.LT.AND UP0, UPT, UR10, UR4, UPT ;  /* 0x000000040a00728c */ /* 0x000fc8000bf01270 */
[----:B------:R-:W-:-:S04]  /*9e00*/  USEL UR10, UR10, UR4, !UP0 ;  /* 0x000000040a0a7287 */ /* 0x000fc8000c000000 */
.L_x_199:
[----:B------:R-:W-:-:S04]  /*9e10*/  UIADD3 UR10, UR10, 0x2f, URZ ;  /* 0x0000002f0a0a7890 */ /* 0x000fc8000fffe03f */
[----:B------:R-:W-:-:S04]  /*9e20*/  UIMAD.WIDE UR4, UR10, 0x2aaaaaab, URZ ;  /* 0x2aaaaaab0a0478a5 */ /* 0x000fc8000f8e023f */
[----:B------:R-:W-:-:S04]  /*9e30*/  USHF.R.U32.HI UR4, URZ, 0x1f, UR5 ;  /* 0x0000001f3f047899 */ /* 0x000fc80008011605 */
[----:B------:R-:W-:-:S04]  /*9e40*/  ULEA.HI.SX32 UR4, UR5, UR4, 0x1d ;  /* 0x0000000405047291 */ /* 0x000fc8000f8fea3f */
[----:B------:R-:W-:-:S04]  /*9e50*/  UISETP.LT.AND UP0, UPT, UR6, UR4, UPT ;  /* 0x000000040600728c */ /* 0x000fc8000bf01270 */
[----:B------:R-:W-:-:S06]  /*9e60*/  USEL UR4, UR6, UR4, !UP0 ;  /* 0x0000000406047287 */ /* 0x000fcc000c000000 */
[----:B------:R-:W-:-:S13]  /*9e70*/  ISETP.GE.AND P0, PT, R233, UR4, PT ;  /* 0x00000004e9007c0c */ /* 0x000fda000bf06270 */
[----:B------:R-:W-:Y:S05]  /*9e80*/  @!P0 BRA `(.L_x_202) ;  /* 0x0000303000008947 */ /* 0x000fea0003800000 */
[C---:B------:R-:W-:Y:S02]  /*9e90*/  IADD3 R246, P0, R234.reuse, 0x20, RZ ;  /* 0x00000020eaf67810 */ /* 0x040fe40007f1e0ff */
[----:B------:R-:W-:Y:S02]  /*9ea0*/  IADD3 R244, P2, R234, 0x40, RZ ;  /* 0x00000040eaf47810 */ /* 0x000fe40007f5e0ff */
[C---:B------:R-:W-:Y:S01]  /*9eb0*/  IADD3 R242, P1, R220.reuse, 0x20, RZ ;  /* 0x00000020dcf27810 */ /* 0x040fe20007f3e0ff */
[--C-:B------:R-:W-:Y:S01]  /*9ec0*/  IMAD.X R245, RZ, RZ, R237.reuse, P0 ;  /* 0x000000fffff57224 */ /* 0x100fe200000e06ed */
[----:B------:R-:W-:Y:S01]  /*9ed0*/  IADD3 R240, P0, R220, 0x40, RZ ;  /* 0x00000040dcf07810 */ /* 0x000fe20007f1e0ff */
[----:B------:R-:W-:Y:S02]  /*9ee0*/  IMAD.X R243, RZ, RZ, R237, P2 ;  /* 0x000000fffff37224 */ /* 0x000fe400010e06ed */
[--C-:B------:R-:W-:Y:S02]  /*9ef0*/  IMAD.X R241, RZ, RZ, R229.reuse, P1 ;  /* 0x000000fffff17224 */ /* 0x100fe400008e06e5 */
[----:B------:R-:W-:-:S02]  /*9f00*/  IMAD.X R239, RZ, RZ, R229, P0 ;  /* 0x000000ffffef7224 */ /* 0x000fc400000e06e5 */
.L_x_205:
[----:B------:R-:W-:Y:S04]  /*9f10*/  DEPBAR.LE SB0, 0x0 ;  /* 0x000080000000791a */ /* 0x000fe80000000000 */
[----:B------:R-:W-:Y:S01]  /*9f20*/  BAR.SYNC.DEFER_BLOCKING 0x0 ;  /* 0x0000000000007b1d */ /* 0x000fe20000010000 */
[----:B------:R-:W-:Y:S01]  /*9f30*/  ISETP.LT.AND P0, PT, R233, UR6, PT ;  /* 0x00000006e9007c0c */ /* 0x000fe2000bf01270 */
[----:B------:R-:W-:Y:S01]  /*9f40*/  IMAD.MOV.U32 R148, RZ, RZ, R3 ;  /* 0x000000ffff947224 */ /* 0x000fe200078e0003 */
[----:B------:R-:W-:Y:S01]  /*9f50*/  MOV R153, R2 ;  /* 0x0000000200997202 */ /* 0x000fe20000000f00 */
[----:B------:R-:W-:Y:S02]  /*9f60*/  IMAD.MOV.U32 R149, RZ, RZ, R0 ;  /* 0x000000ffff957224 */ /* 0x000fe400078e0000 */
        /* <DEDUP_REMOVED lines=18> */
[-C--:B------:R-:W-:Y:S02]  /*a090*/  IADD3 R10, P0, R234, R16.reuse, RZ ;  /* 0x00000010ea0a7210 */ /* 0x080fe40007f1e0ff */
[-C--:B------:R-:W-:Y:S01]  /*a0a0*/  IADD3 R8, P1, R244, R16.reuse, RZ ;  /* 0x00000010f4087210 */ /* 0x080fe20007f3e0ff */
[----:B------:R-:W-:Y:S01]  /*a0b0*/  IMAD.IADD R4, R17, 0x1, R5 ;  /* 0x0000000111047824 */ /* 0x000fe200078e0205 */
[----:B------:R-:W-:Y:S03]  /*a0c0*/  LEA R14, P2, R10, c[0x0][0x1f8], 0x1 ;  /* 0x00007e000a0e7a11 */ /* 0x000fe600078408ff */
[----:B------:R-:W-:Y:S01]  /*a0d0*/  IMAD.X R5, R4, 0x1, R237, P0 ;  /* 0x0000000104057824 */ /* 0x000fe200000e06ed */
[-C--:B------:R-:W-:Y:S01]  /*a0e0*/  IADD3 R6, P0, R246, R16.reuse, RZ ;  /* 0x00000010f6067210 */ /* 0x080fe20007f1e0ff */
[----:B------:R-:W-:Y:S03]  /*a0f0*/  IMAD.X R7, R4, 0x1, R243, P1 ;  /* 0x0000000104077824 */ /* 0x000fe600008e06f3 */
[----:B------:R-:W-:Y:S01]  /*a100*/  LEA.HI.X R15, R10, c[0x0][0x1fc], R5, 0x1, P2 ;  /* 0x00007f000a0f7a11 */ /* 0x000fe200010f0c05 */
[----:B------:R-:W-:Y:S01]  /*a110*/  IMAD.X R5, R4, 0x1, R245, P0 ;  /* 0x0000000104057824 */ /* 0x000fe200000e06f5 */
[C---:B------:R-:W-:Y:S02]  /*a120*/  LEA R12, P2, R6.reuse, c[0x0][0x1f8], 0x1 ;  /* 0x00007e00060c7a11 */ /* 0x040fe400078408ff */
[----:B------:R-:W-:Y:S01]  /*a130*/  @!P3 IADD3 R9, P0, R225, R16, RZ ;  /* 0x00000010e109b210 */ /* 0x000fe20007f1e0ff */
[----:B------:R-:W-:Y:S01]  /*a140*/  @!PT LDS RZ, [RZ] ;  /* 0x00000000fffff984 */ /* 0x000fe20000000800 */
[----:B------:R-:W-:Y:S01]  /*a150*/  @!PT LDS RZ, [RZ] ;  /* 0x00000000fffff984 */ /* 0x000fe20000000800 */
[----:B------:R-:W-:Y:S01]  /*a160*/  @!PT LDS RZ, [RZ] ;  /* 0x00000000fffff984 */ /* 0x000fe20000000800 */
[----:B------:R4:W-:Y:S01]  /*a170*/  LDGSTS.E.BYPASS.LTC128B.128 [R218+0x1880], [R14.64], !P6 ;  /* 0x018800000eda7fae */ /* 0x0009e2000f101d48 */
[----:B------:R-:W-:Y:S02]  /*a180*/  LEA.HI.X R13, R6, c[0x0][0x1fc], R5, 0x1, P2 ;  /* 0x00007f00060d7a11 */ /* 0x000fe400010f0c05 */
[C---:B------:R-:W-:Y:S01]  /*a190*/  @!P3 IADD3 R5, P2, R9.reuse, R234, RZ ;  /* 0x000000ea0905b210 */ /* 0x040fe20007f5e0ff */
[----:B------:R-:W-:Y:S01]  /*a1a0*/  @!P3 IMAD.X R4, R4, 0x1, R224, P0 ;  /* 0x000000010404b824 */ /* 0x000fe200000e06e0 */
[C---:B------:R-:W-:Y:S01]  /*a1b0*/  LEA R10, P1, R8.reuse, c[0x0][0x1f8], 0x1 ;  /* 0x00007e00080a7a11 */ /* 0x040fe200078208ff */
[----:B------:R4:W-:Y:S03]  /*a1c0*/  LDGSTS.E.BYPASS.LTC128B.128 [R218+0x2480], [R12.64], !P5 ;  /* 0x024800000cda7fae */ /* 0x0009e6000e901d48 */
[----:B------:R-:W-:Y:S01]  /*a1d0*/  LEA.HI.X R11, R8, c[0x0][0x1fc], R7, 0x1, P1 ;  /* 0x00007f00080b7a11 */ /* 0x000fe200008f0c07 */
[C---:B------:R-:W-:Y:S01]  /*a1e0*/  @!P3 IMAD.X R8, R4.reuse, 0x1, R237, P2 ;  /* 0x000000010408b824 */ /* 0x040fe200010e06ed */
[----:B------:R-:W-:Y:S02]  /*a1f0*/  @!P3 IADD3 R6, P1, R9, R246, RZ ;  /* 0x000000f60906b210 */ /* 0x000fe40007f3e0ff */
[----:B------:R-:W-:Y:S01]  /*a200*/  @!P3 LEA R18, P2, R5, c[0x0][0x1f8], 0x1 ;  /* 0x00007e000512ba11 */ /* 0x000fe200078408ff */
[----:B------:R4:W-:Y:S01]  /*a210*/  LDGSTS.E.BYPASS.LTC128B.128 [R218+0x3080], [R10.64], !P4 ;  /* 0x030800000ada7fae */ /* 0x0009e2000e101d48 */
[----:B------:R-:W-:Y:S01]  /*a220*/  @!P3 IADD3 R9, P0, R9, R244, RZ ;  /* 0x000000f40909b210 */ /* 0x000fe20007f1e0ff */
[----:B------:R-:W-:Y:S01]  /*a230*/  @!P3 IMAD.X R7, R4, 0x1, R245, P1 ;  /* 0x000000010407b824 */ /* 0x000fe200008e06f5 */
[----:B------:R-:W-:Y:S02]  /*a240*/  @!P3 LEA.HI.X R19, R5, c[0x0][0x1fc], R8, 0x1, P2 ;  /* 0x00007f000513ba11 */ /* 0x000fe400010f0c08 */
[----:B------:R-:W-:Y:S01]  /*a250*/  @!P3 LEA R16, P1, R6, c[0x0][0x1f8], 0x1 ;  /* 0x00007e000610ba11 */ /* 0x000fe200078208ff */
[----:B------:R-:W-:Y:S01]  /*a260*/  @!P3 IMAD.X R4, R4, 0x1, R243, P0 ;  /* 0x000000010404b824 */ /* 0x000fe200000e06f3 */
[C---:B------:R-:W-:Y:S01]  /*a270*/  @!P3 LEA R20, P0, R9.reuse, c[0x0][0x1f8], 0x1 ;  /* 0x00007e000914ba11 */ /* 0x040fe200078008ff */
[----:B------:R4:W-:Y:S01]  /*a280*/  @!P3 LDGSTS.E.BYPASS.LTC128B.128 [R218+0x2080], [R18.64], !P6 ;  /* 0x0208000012dabfae */ /* 0x0009e2000f101d48 */
[----:B------:R-:W-:Y:S02]  /*a290*/  @!P3 LEA.HI.X R17, R6, c[0x0][0x1fc], R7, 0x1, P1 ;  /* 0x00007f000611ba11 */ /* 0x000fe400008f0c07 */
[----:B------:R-:W-:Y:S03]  /*a2a0*/  @!P3 LEA.HI.X R21, R9, c[0x0][0x1fc], R4, 0x1, P0 ;  /* 0x00007f000915ba11 */ /* 0x000fe600000f0c04 */
[----:B------:R4:W-:Y:S05]  /*a2b0*/  @!P3 LDGSTS.E.BYPASS.LTC128B.128 [R218+0x2c80], [R16.64], !P5 ;  /* 0x02c8000010dabfae */ /* 0x0009ea000e901d48 */
[----:B------:R4:W-:Y:S02]  /*a2c0*/  @!P3 LDGSTS.E.BYPASS.LTC128B.128 [R218+0x3880], [R20.64], !P4 ;  /* 0x0388000014dabfae */ /* 0x0009e4000e101d48 */
.L_x_203:
        /* <DEDUP_REMOVED lines=9> */
[-C--:B-1----:R-:W-:Y:S01]  /*a360*/  HMMA.16816.F32 R20, R156, R32.reuse, RZ ;  /* 0x000000209c14723c */ /* 0x082fe200000018ff */
[----:B------:R-:W1:Y:S07]  /*a370*/  LDSM.16.M88.4 R192, [R216+0x4c80] ;  /* 0x004c8000d8c0783b */ /* 0x000e6e0000000200 */
[C---:B------:R-:W-:Y:S01]  /*a380*/  HMMA.16816.F32 R24, R44.reuse, R32, RZ ;  /* 0x000000202c18723c */ /* 0x040fe200000018ff */
[----:B------:R-:W-:Y:S07]  /*a390*/  LDSM.16.M88.4 R196, [R209] ;  /* 0x00000000d1c4783b */ /* 0x000fee0000000200 */
[-C--:B------:R-:W-:Y:S01]  /*a3a0*/  HMMA.16816.F32 R28, R44, R34.reuse, RZ ;  /* 0x000000222c1c723c */ /* 0x080fe200000018ff */
[----:B------:R-:W-:Y:S07]  /*a3b0*/  LDSM.16.M88.4 R200, [R213+0x9080] ;  /* 0x00908000d5c8783b */ /* 0x000fee0000000200 */
[C---:B------:R-:W-:Y:S08]  /*a3c0*/  HMMA.16816.F32 R32, R156.reuse, R34, RZ ;  /* 0x000000229c20723c */ /* 0x040ff000000018ff */
[-C--:B------:R-:W-:Y:S08]  /*a3d0*/  HMMA.16816.F32 R36, R156, R48.reuse, RZ ;  /* 0x000000309c24723c */ /* 0x080ff000000018ff */
[C---:B------:R-:W-:Y:S08]  /*a3e0*/  HMMA.16816.F32 R40, R44.reuse, R48, RZ ;  /* 0x000000302c28723c */ /* 0x040ff000000018ff */
[-C--:B------:R-:W-:Y:S08]  /*a3f0*/  HMMA.16816.F32 R44, R44, R50.reuse, RZ ;  /* 0x000000322c2c723c */ /* 0x080ff000000018ff */
[----:B------:R-:W-:Y:S01]  /*a400*/  HMMA.16816.F32 R48, R156, R50, RZ ;  /* 0x000000329c30723c */ /* 0x000fe200000018ff */
[----:B------:R-:W3:Y:S07]  /*a410*/  LDSM.16.M88.4 R156, [R216+0x5080] ;  /* 0x00508000d89c783b */ /* 0x000eee0000000200 */
[-C--:B------:R-:W-:Y:S08]  /*a420*/  HMMA.16816.F32 R4, R164, R168.reuse, R4 ;  /* 0x000000a8a404723c */ /* 0x080ff00000001804 */
[C---:B------:R-:W-:Y:S08]  /*a430*/  HMMA.16816.F32 R8, R172.reuse, R168, R8 ;  /* 0x000000a8ac08723c */ /* 0x040ff00000001808 */
[-C--:B------:R-:W-:Y:S08]  /*a440*/  HMMA.16816.F32 R12, R172, R170.reuse, R12 ;  /* 0x000000aaac0c723c */ /* 0x080ff0000000180c */
[C---:B------:R-:W-:Y:S01]  /*a450*/  HMMA.16816.F32 R16, R164.reuse, R170, R16 ;  /* 0x000000aaa410723c */ /* 0x040fe20000001810 */
[----:B------:R-:W4:Y:S07]  /*a460*/  LDSM.16.M88.4 R168, [R213+0x8080] ;  /* 0x00808000d5a8783b */ /* 0x000f2e0000000200 */
        /* <DEDUP_REMOVED lines=10> */
[----:B------:R-:W5:Y:S08]  /*a510*/  LDSM.16.M88.4 R164, [R208] ;  /* 0x00000000d0a4783b */ /* 0x000f700000000200 */
[----:B------:R-:W3:Y:S01]  /*a520*/  LDSM.16.M88.4 R180, [R216+0x5480] ;  /* 0x00548000d8b4783b */ /* 0x000ee20000000200 */
[-C--:B--2---:R-:W-:Y:S08]  /*a530*/  HMMA.16816.F32 R4, R160, R184.reuse, R4 ;  /* 0x000000b8a004723c */ /* 0x084ff00000001804 */
        /* <DEDUP_REMOVED lines=8> */
[----:B------:R-:W-:Y:S07]  /*a5c0*/  LDSM.16.M88.4 R192, [R206] ;  /* 0x00000000cec0783b */ /* 0x000fee0000000200 */
[-C--:B---3--:R-:W-:Y:S08]  /*a5d0*/  HMMA.16816.F32 R36, R160, R156.reuse, R36 ;  /* 0x0000009ca024723c */ /* 0x088ff00000001824 */
[C---:B------:R-:W-:Y:S08]  /*a5e0*/  HMMA.16816.F32 R40, R188.reuse, R156, R40 ;  /* 0x0000009cbc28723c */ /* 0x040ff00000001828 */
[-C--:B------:R-:W-:Y:S01]  /*a5f0*/  HMMA.16816.F32 R44, R188, R158.reuse, R44 ;  /* 0x0000009ebc2c723c */ /* 0x080fe2000000182c */
[----:B------:R-:W-:Y:S07]  /*a600*/  LDSM.16.M88.4 R188, [R213+0xa080] ;  /* 0x00a08000d5bc783b */ /* 0x000fee0000000200 */
[----:B------:R-:W-:Y:S01]  /*a610*/  HMMA.16816.F32 R48, R160, R158, R48 ;  /* 0x0000009ea030723c */ /* 0x000fe20000001830 */
[----:B------:R-:W1:Y:S07]  /*a620*/  LDSM.16.M88.4 R156, [R217+0xb080] ;  /* 0x00b08000d99c783b */ /* 0x000e6e0000000200 */
[-C--:B----4-:R-:W-:Y:S01]  /*a630*/  HMMA.16816.F32 R4, R168, R196.reuse, R4 ;  /* 0x000000c4a804723c */ /* 0x090fe20000001804 */
[----:B------:R-:W2:Y:S07]  /*a640*/  LDSM.16.M88.4 R160, [R216+0x5880] ;  /* 0x00588000d8a0783b */ /* 0x000eae0000000200 */
[C---:B------:R-:W-:Y:S08]  /*a650*/  HMMA.16816.F32 R8, R200.reuse, R196, R8 ;  /* 0x000000c4c808723c */ /* 0x040ff00000001808 */
[-C--:B------:R-:W-:Y:S08]  /*a660*/  HMMA.16816.F32 R12, R200, R198.reuse, R12 ;  /* 0x000000c6c80c723c */ /* 0x080ff0000000180c */
[C---:B------:R-:W-:Y:S08]  /*a670*/  HMMA.16816.F32 R16, R168.reuse, R198, R16 ;  /* 0x000000c6a810723c */ /* 0x040ff00000001810 */
[-C--:B-----5:R-:W-:Y:S08]  /*a680*/  HMMA.16816.F32 R20, R168, R164.reuse, R20 ;  /* 0x000000a4a814723c */ /* 0x0a0ff00000001814 */
[C---:B------:R-:W-:Y:S08]  /*a690*/  HMMA.16816.F32 R24, R200.reuse, R164, R24 ;  /* 0x000000a4c818723c */ /* 0x040ff00000001818 */
[-C--:B------:R-:W-:Y:S08]  /*a6a0*/  HMMA.16816.F32 R28, R200, R166.reuse, R28 ;  /* 0x000000a6c81c723c */ /* 0x080ff0000000181c */
[C---:B------:R-:W-:Y:S01]  /*a6b0*/  HMMA.16816.F32 R32, R168.reuse, R166, R32 ;  /* 0x000000a6a820723c */ /* 0x040fe20000001820 */
[----:B------:R-:W3:Y:S07]  /*a6c0*/  LDSM.16.M88.4 R164, [R213+0xb080] ;  /* 0x00b08000d5a4783b */ /* 0x000eee0000000200 */
[-C--:B------:R-:W-:Y:S08]  /*a6d0*/  HMMA.16816.F32 R36, R168, R172.reuse, R36 ;  /* 0x000000aca824723c */ /* 0x080ff00000001824 */
[C---:B------:R-:W-:Y:S08]  /*a6e0*/  HMMA.16816.F32 R40, R200.reuse, R172, R40 ;  /* 0x000000acc828723c */ /* 0x040ff00000001828 */
[-C--:B------:R-:W-:Y:S08]  /*a6f0*/  HMMA.16816.F32 R44, R200, R174.reuse, R44 ;  /* 0x000000aec82c723c */ /* 0x080ff0000000182c */
[----:B------:R-:W-:Y:S08]  /*a700*/  HMMA.16816.F32 R48, R168, R174, R48 ;  /* 0x000000aea830723c */ /* 0x000ff00000001830 */
[-C--:B------:R-:W-:Y:S08]  /*a710*/  HMMA.16816.F32 R4, R176, R180.reuse, R4 ;  /* 0x000000b4b004723c */ /* 0x080ff00000001804 */
[C---:B-1----:R-:W-:Y:S08]  /*a720*/  HMMA.16816.F32 R8, R156.reuse, R180, R8 ;  /* 0x000000b49c08723c */ /* 0x042ff00000001808 */
[-C--:B------:R-:W-:Y:S08]  /*a730*/  HMMA.16816.F32 R12, R156, R182.reuse, R12 ;  /* 0x000000b69c0c723c */ /* 0x080ff0000000180c */
[C---:B------:R-:W-:Y:S08]  /*a740*/  HMMA.16816.F32 R16, R176.reuse, R182, R16 ;  /* 0x000000b6b010723c */ /* 0x040ff00000001810 */
[-C--:B--2---:R-:W-:Y:S08]  /*a750*/  HMMA.16816.F32 R20, R176, R160.reuse, R20 ;  /* 0x000000a0b014723c */ /* 0x084ff00000001814 */
[C---:B------:R-:W-:Y:S08]  /*a760*/  HMMA.16816.F32 R24, R156.reuse, R160, R24 ;  /* 0x000000a09c18723c */ /* 0x040ff00000001818 */
[-C--:B------:R-:W-:Y:S08]  /*a770*/  HMMA.16816.F32 R28, R156, R162.reuse, R28 ;  /* 0x000000a29c1c723c */ /* 0x080ff0000000181c */
[C---:B------:R-:W-:Y:S08]  /*a780*/  HMMA.16816.F32 R32, R176.reuse, R162, R32 ;  /* 0x000000a2b020723c */ /* 0x040ff00000001820 */
[-C--:B------:R-:W-:Y:S08]  /*a790*/  HMMA.16816.F32 R36, R176, R184.reuse, R36 ;  /* 0x000000b8b024723c */ /* 0x080ff00000001824 */
[C---:B------:R-:W-:Y:S08]  /*a7a0*/  HMMA.16816.F32 R40, R156.reuse, R184, R40 ;  /* 0x000000b89c28723c */ /* 0x040ff00000001828 */
[-C--:B------:R-:W-:Y:S01]  /*a7b0*/  HMMA.16816.F32 R44, R156, R186.reuse, R44 ;  /* 0x000000ba9c2c723c */ /* 0x080fe2000000182c */
[----:B------:R-:W1:Y:S07]  /*a7c0*/  LDSM.16.M88.4 R156, [R205] ;  /* 0x00000000cd9c783b */ /* 0x000e6e0000000200 */
[----:B------:R-:W-:Y:S08]  /*a7d0*/  HMMA.16816.F32 R48, R176, R186, R48 ;  /* 0x000000bab030723c */ /* 0x000ff00000001830 */
[-C--:B------:R-:W-:Y:S08]  /*a7e0*/  HMMA.16816.F32 R4, R188, R192.reuse, R4 ;  /* 0x000000c0bc04723c */ /* 0x080ff00000001804 */
[C---:B---3--:R-:W-:Y:S08]  /*a7f0*/  HMMA.16816.F32 R8, R164.reuse, R192, R8 ;  /* 0x000000c0a408723c */ /* 0x048ff00000001808 */
[-C--:B------:R-:W-:Y:S08]  /*a800*/  HMMA.16816.F32 R12, R164, R194.reuse, R12 ;  /* 0x000000c2a40c723c */ /* 0x080ff0000000180c */
[----:B------:R-:W-:Y:S01]  /*a810*/  FMUL.FTZ R183, R7, c[0x0][0x320] ;  /* 0x0000c80007b77a20 */ /* 0x000fe20000410000 */
[C---:B------:R-:W-:Y:S04]  /*a820*/  HMMA.16816.F32 R16, R188.reuse, R194, R16 ;  /* 0x000000c2bc10723c */ /* 0x040fe80000001810 */
[----:B------:R-:W-:Y:S01]  /*a830*/  FMUL.FTZ R182, R4, c[0x0][0x320] ;  /* 0x0000c80004b67a20 */ /* 0x000fe20000410000 */
[----:B------:R-:W2:Y:S01]  /*a840*/  MUFU.TANH R183, R183 ;  /* 0x000000b700b77308 */ /* 0x000ea20000002400 */
[----:B------:R-:W-:Y:S02]  /*a850*/  FMUL.FTZ R180, R5, c[0x0][0x320] ;  /* 0x0000c80005b47a20 */ /* 0x000fe40000410000 */
[----:B------:R-:W-:Y:S01]  /*a860*/  FMUL.FTZ R9, R9, c[0x0][0x320] ;  /* 0x0000c80009097a20 */ /* 0x000fe20000410000 */
[-C--:B-1----:R-:W-:Y:S03]  /*a870*/  HMMA.16816.F32 R20, R188, R156.reuse, R20 ;  /* 0x0000009cbc14723c */ /* 0x082fe60000001814 */
[----:B------:R-:W-:Y:S02]  /*a880*/  FMUL.FTZ R10, R10, c[0x0][0x320] ;  /* 0x0000c8000a0a7a20 */ /* 0x000fe40000410000 */
[----:B------:R-:W-:Y:S01]  /*a890*/  FMUL.FTZ R11, R11, c[0x0][0x320] ;  /* 0x0000c8000b0b7a20 */ /* 0x000fe20000410000 */
[----:B------:R-:W1:Y:S01]  /*a8a0*/  MUFU.TANH R250, R9 ;  /* 0x0000000900fa7308 */ /* 0x000e620000002400 */
[----:B------:R-:W-:Y:S01]  /*a8b0*/  FMUL.FTZ R192, R8, c[0x0][0x320] ;  /* 0x0000c80008c07a20 */ /* 0x000fe20000410000 */
[C---:B------:R-:W-:Y:S04]  /*a8c0*/  HMMA.16816.F32 R24, R164.reuse, R156, R24 ;  /* 0x0000009ca418723c */ /* 0x040fe80000001818 */
[----:B------:R-:W-:Y:S02]  /*a8d0*/  FMUL.FTZ R185, R6, c[0x0][0x320] ;  /* 0x0000c80006b97a20 */ /* 0x000fe40000410000 */
[----:B------:R-:W-:Y:S02]  /*a8e0*/  FMUL.FTZ R193, R12, c[0x0][0x320] ;  /* 0x0000c8000cc17a20 */ /* 0x000fe40000410000 */
[----:B------:R-:W3:Y:S01]  /*a8f0*/  MUFU.TANH R7, R10 ;  /* 0x0000000a00077308 */ /* 0x000ee20000002400 */
        /* <DEDUP_REMOVED lines=8> */
[----:B------:R-:W-:Y:S03]  /*a980*/  FMUL.FTZ R17, R18, c[0x0][0x320] ;  /* 0x0000c80012117a20 */ /* 0x000fe60000410000 */
        /* <DEDUP_REMOVED lines=8> */
[----:B------:R-:W-:Y:S01]  /*aa10*/  FMUL.FTZ R198, R32, c[0x0][0x320] ;  /* 0x0000c80020c67a20 */ /* 0x000fe20000410000 */
[----:B----4-:R-:W4:Y:S01]  /*aa20*/  LDSM.16.M88.4 R8, [R204] ;  /* 0x00000000cc08783b */ /* 0x010f220000000200 */
[----:B------:R-:W-:Y:S04]  /*aa30*/  DEPBAR.LE SB0, 0x0 ;  /* 0x000080000000791a */ /* 0x000fe80000000000 */
[----:B------:R-:W-:Y:S01]  /*aa40*/  FMUL.FTZ R23, R23, c[0x0][0x320] ;  /* 0x0000c80017177a20 */ /* 0x000fe20000410000 */
[----:B------:R-:W1:Y:S01]  /*aa50*/  MUFU.TANH R185, R185 ;  /* 0x000000b900b97308 */ /* 0x000e620000002400 */
[----:B------:R-:W-:Y:S01]  /*aa60*/  FMUL.FTZ R25, R25, c[0x0][0x320] ;  /* 0x0000c80019197a20 */ /* 0x000fe20000410000 */
[----:B------:R-:W-:Y:S01]  /*aa70*/  BAR.SYNC.DEFER_BLOCKING 0x0 ;  /* 0x0000000000007b1d */ /* 0x000fe20000010000 */
        /* <DEDUP_REMOVED lines=8> */
[----:B------:R-:W-:Y:S03]  /*ab00*/  FMUL.FTZ R35, R35, c[0x0][0x320] ;  /* 0x0000c80023237a20 */ /* 0x000fe60000410000 */
[----:B------:R-:W1:Y:S10]  /*ab10*/  MUFU.TANH R193, R193 ;  /* 0x000000c100c17308 */ /* 0x000e740000002400 */
[----:B------:R-:W1:Y:S01]  /*ab20*/  MUFU.TANH R252, R252 ;  /* 0x000000fc00fc7308 */ /* 0x000e620000002400 */
[-C--:B----4-:R-:W-:Y:S09]  /*ab30*/  HMMA.16816.F32 R36, R188, R8.reuse, R36 ;  /* 0x00000008bc24723c */ /* 0x090ff20000001824 */
[----:B------:R-:W4:Y:S01]  /*ab40*/  MUFU.TANH R12, R12 ;  /* 0x0000000c000c7308 */ /* 0x000f220000002400 */
[C---:B------:R-:W-:Y:S09]  /*ab50*/  HMMA.16816.F32 R40, R164.reuse, R8, R40 ;  /* 0x00000008a428723c */ /* 0x040ff20000001828 */
[----:B------:R-:W1:Y:S01]  /*ab60*/  MUFU.TANH R13, R13 ;  /* 0x0000000d000d7308 */ /* 0x000e620000002400 */
[-C--:B------:R-:W-:Y:S04]  /*ab70*/  HMMA.16816.F32 R44, R164, R10.reuse, R44 ;  /* 0x0000000aa42c723c */ /* 0x080fe8000000182c */
[----:B------:R-:W-:Y:S04]  /*ab80*/  FMUL.FTZ R171, R36, c[0x0][0x320] ;  /* 0x0000c80024ab7a20 */ /* 0x000fe80000410000 */
[----:B------:R-:W-:Y:S01]  /*ab90*/  HMMA.16816.F32 R48, R188, R10, R48 ;  /* 0x0000000abc30723c */ /* 0x000fe20000001830 */
[----:B------:R-:W1:Y:S03]  /*aba0*/  MUFU.TANH R14, R14 ;  /* 0x0000000e000e7308 */ /* 0x000e660000002400 */
        /* <DEDUP_REMOVED lines=17> */
[----:B------:R-:W-:Y:S07]  /*acc0*/  FMUL.FTZ R51, R51, c[0x0][0x320] ;  /* 0x0000c80033337a20 */ /* 0x000fee0000410000 */
[----:B------:R-:W1:Y:S10]  /*acd0*/  MUFU.TANH R194, R194 ;  /* 0x000000c200c27308 */ /* 0x000e740000002400 */
[----:B------:R1:W1:Y:S10]  /*ace0*/  MUFU.TANH R196, R21 ;  /* 0x0000001500c47308 */ /* 0x0002740000002400 */
[----:B------:R1:W1:Y:S10]  /*acf0*/  MUFU.TANH R201, R22 ;  /* 0x0000001600c97308 */ /* 0x0002740000002400 */
[----:B------:R1:W1:Y:S10]  /*ad00*/  MUFU.TANH R199, R23 ;  /* 0x0000001700c77308 */ /* 0x0002740000002400 */
        /* <DEDUP_REMOVED lines=27> */
[----:B------:R1:W1:Y:S01]  /*aec0*/  MUFU.TANH R172, R51 ;  /* 0x0000003300ac7308 */ /* 0x0002620000002400 */
[----:B------:R-:W-:-:S05]  /*aed0*/  @!P0 BRA `(.L_x_204) ;  /* 0x0000038000008947 */ /* 0x000fca0003800000 */
[----:B--234-:R-:W-:Y:S04]  /*aee0*/  IADD3 R6, -R238, 0x30, RZ ;  /* 0x00000030ee067810 */ /* 0x01cfe80007ffe1ff */
[----:B------:R-:W-:Y:S11]  /*aef0*/  ISETP.GE.AND P1, PT, R6, 0x1, PT ;  /* 0x000000010600780c */ /* 0x000ff60003f26270 */
[----:B------:R-:W-:Y:S02]  /*af00*/  @!UPT UIADD3 URZ, URZ, URZ, URZ ;  /* 0x0000003f3f3ff290 */ /* 0x000fe4000fffe03f */
[----:B------:R-:W-:Y:S01]  /*af10*/  @P1 IMAD.MOV.U32 R8, RZ, RZ, R220 ;  /* 0x000000ffff081224 */ /* 0x000fe200078e00dc */
[----:B------:R-:W-:Y:S01]  /*af20*/  @P1 IADD3 R5, R233, -0x1, RZ ;  /* 0xffffffffe9051810 */ /* 0x000fe20007ffe0ff */
[----:B------:R-:W-:Y:S03]  /*af30*/  @P1 IMAD.MOV.U32 R9, RZ, RZ, R229 ;  /* 0x000000ffff091224 */ /* 0x000fe600078e00e5 */
[----:B------:R-:W-:Y:S01]  /*af40*/  @P1 SHF.R.S32.HI R4, RZ, 0x1f, R5 ;  /* 0x0000001fff041819 */ /* 0x000fe20000011405 */
[C---:B------:R-:W-:Y:S04]  /*af50*/  @P1 IMAD.WIDE.U32 R10, R5.reuse, c[0x0][0x1e0], RZ ;  /* 0x00007800050a1a25 */ /* 0x040fe800078e00ff */
[----:B------:R-:W-:Y:S02]  /*af60*/  @P1 IMAD R4, R4, c[0x0][0x1e0], RZ ;  /* 0x0000780004041a24 */ /* 0x000fe400078e02ff */
[----:B------:R-:W-:Y:S04]  /*af70*/  @P1 IMAD.WIDE.U32 R8, R10, 0x30, R8 ;  /* 0x000000300a081825 */ /* 0x000fe800078e0008 */
[----:B------:R-:W-:Y:S02]  /*af80*/  @P1 IMAD R4, R5, c[0x0][0x1e4], R4 ;  /* 0x0000790005041a24 */ /* 0x000fe400078e0204 */
[----:B------:R-:W-:Y:S02]  /*af90*/  @P1 IMAD.SHL.U32 R5, R8, 0x2, RZ ;  /* 0x0000000208051824 */ /* 0x000fe400078e00ff */
[----:B------:R-:W-:Y:S03]  /*afa0*/  @P1 IMAD.IADD R4, R11, 0x1, R4 ;  /* 0x000000010b041824 */ /* 0x000fe600078e0204 */
[----:B------:R-:W-:Y:S01]  /*afb0*/  @P1 IADD3 R18, P2, R5, 0x40, RZ ;  /* 0x0000004005121810 */ /* 0x000fe20007f5e0ff */
[----:B------:R-:W-:Y:S03]  /*afc0*/  @P1 IMAD R4, R4, 0x30, RZ ;  /* 0x0000003004041824 */ /* 0x000fe600078e02ff */
[----:B------:R-:W-:Y:S01]  /*afd0*/  @P1 IADD3 R18, P0, R18, c[0x0][0x1c8], RZ ;  /* 0x0000720012121a10 */ /* 0x000fe20007f1e0ff */
[----:B------:R-:W-:Y:S05]  /*afe0*/  @P1 IMAD.IADD R4, R9, 0x1, R4 ;  /* 0x0000000109041824 */ /* 0x000fea00078e0204 */
[----:B------:R-:W-:Y:S04]  /*aff0*/  @P1 SHF.L.U64.HI R4, R8, 0x1, R4 ;  /* 0x0000000108041819 */ /* 0x000fe80000010204 */
[--C-:B------:R-:W-:Y:S02]  /*b000*/  @P1 IADD3.X R19, RZ, c[0x0][0x1cc], R4.reuse, P0, P2 ;  /* 0x00007300ff131a10 */ /* 0x100fe400007e4404 */
[----:B------:R-:W-:Y:S04]  /*b010*/  @P1 IADD3 R10, P2, R5, 0x80, RZ ;  /* 0x00000080050a1810 */ /* 0x000fe80007f5e0ff */
[----:B------:R-:W-:Y:S04]  /*b020*/  @P1 IADD3 R10, P0, R10, c[0x0][0x1c8], RZ ;  /* 0x000072000a0a1a10 */ /* 0x000fe80007f1e0ff */
[----:B------:R-:W-:Y:S02]  /*b030*/  @P1 IADD3.X R11, RZ, c[0x0][0x1cc], R4, P0, P2 ;  /* 0x00007300ff0b1a10 */ /* 0x000fe400007e4404 */
[----:B------:R-:W-:Y:S11]  /*b040*/  ISETP.GE.AND P0, PT, R6, 0x21, PT ;  /* 0x000000210600780c */ /* 0x000ff60003f06270 */
[----:B------:R-:W-:Y:S02]  /*b050*/  @!UPT UIADD3 URZ, URZ, URZ, URZ ;  /* 0x0000003f3f3ff290 */ /* 0x000fe4000fffe03f */
[----:B------:R-:W-:Y:S04]  /*b060*/  @P0 IADD3 R9, R233, -0x1, RZ ;  /* 0xffffffffe9090810 */ /* 0x000fe80007ffe0ff */
[----:B------:R-:W-:Y:S01]  /*b070*/  @P0 SHF.R.S32.HI R6, RZ, 0x1f, R9 ;  /* 0x0000001fff060819 */ /* 0x000fe20000011409 */
[C---:B-1----:R-:W-:Y:S04]  /*b080*/  @P0 IMAD.WIDE.U32 R22, R9.reuse, c[0x0][0x1e0], RZ ;  /* 0x0000780009160a25 */ /* 0x042fe800078e00ff */
[----:B------:R-:W-:Y:S04]  /*b090*/  @P0 IMAD R6, R6, c[0x0][0x1e0], RZ ;  /* 0x0000780006060a24 */ /* 0x000fe800078e02ff */
[----:B------:R-:W-:Y:S04]  /*b0a0*/  @P0 IMAD R6, R9, c[0x0][0x1e4], R6 ;  /* 0x0000790009060a24 */ /* 0x000fe800078e0206 */
[----:B------:R-:W-:Y:S02]  /*b0b0*/  @P0 IMAD.IADD R6, R23, 0x1, R6 ;  /* 0x0000000117060824 */ /* 0x000fe400078e0206 */
[----:B------:R-:W-:Y:S04]  /*b0c0*/  @P0 IMAD.WIDE.U32 R22, R22, 0x30, R222 ;  /* 0x0000003016160825 */ /* 0x000fe800078e00de */
[----:B------:R-:W-:Y:S01]  /*b0d0*/  @P0 IMAD R6, R6, 0x30, RZ ;  /* 0x0000003006060824 */ /* 0x000fe200078e02ff */
[-C--:B------:R-:W-:Y:S03]  /*b0e0*/  @P0 IADD3 R9, P2, R220, R22.reuse, RZ ;  /* 0x00000016dc090210 */ /* 0x080fe60007f5e0ff */
[----:B------:R-:W-:Y:S04]  /*b0f0*/  @P0 IMAD.IADD R6, R6, 0x1, R23 ;  /* 0x0000000106060824 */ /* 0x000fe800078e0217 */
[----:B------:R-:W-:Y:S01]  /*b100*/  @P0 IMAD.X R8, R6, 0x1, R229, P2 ;  /* 0x0000000106080824 */ /* 0x000fe200010e06e5 */
[C---:B------:R-:W-:Y:S04]  /*b110*/  @P0 LEA R20, P2, R9.reuse, c[0x0][0x1c8], 0x1 ;  /* 0x0000720009140a11 */ /* 0x040fe800078408ff */
[----:B------:R-:W-:Y:S02]  /*b120*/  @P0 LEA.HI.X R21, R9, c[0x0][0x1cc], R8, 0x1, P2 ;  /* 0x0000730009150a11 */ /* 0x000fe400010f0c08 */
[-C--:B------:R-:W-:Y:S05]  /*b130*/  @P0 IADD3 R9, P2, R242, R22.reuse, RZ ;  /* 0x00000016f2090210 */ /* 0x080fea0007f5e0ff */
[----:B------:R-:W-:Y:S01]  /*b140*/  @P0 IMAD.X R8, R6, 0x1, R241, P2 ;  /* 0x0000000106080824 */ /* 0x000fe200010e06f1 */
[C---:B------:R-:W-:Y:S04]  /*b150*/  @P0 LEA R24, P2, R9.reuse, c[0x0][0x1c8], 0x1 ;  /* 0x0000720009180a11 */ /* 0x040fe800078408ff */
[----:B------:R-:W-:Y:S02]  /*b160*/  @P0 LEA.HI.X R25, R9, c[0x0][0x1cc], R8, 0x1, P2 ;  /* 0x0000730009190a11 */ /* 0x000fe400010f0c08 */
[----:B------:R-:W-:Y:S05]  /*b170*/  @P0 IADD3 R8, P2, R240, R22, RZ ;  /* 0x00000016f0080210 */ /* 0x000fea0007f5e0ff */
[----:B------:R-:W-:Y:S01]  /*b180*/  @P0 IMAD.X R9, R6, 0x1, R239, P2 ;  /* 0x0000000106090824 */ /* 0x000fe200010e06ef */
[----:B------:R-:W-:Y:S04]  /*b190*/  @P1 IADD3 R22, P2, R5, c[0x0][0x1c8], RZ ;  /* 0x0000720005161a10 */ /* 0x000fe80007f5e0ff */
[----:B------:R-:W-:Y:S02]  /*b1a0*/  @P1 IADD3.X R23, R4, c[0x0][0x1cc], RZ, P2, !PT ;  /* 0x0000730004171a10 */ /* 0x000fe400017fe4ff */
[C---:B------:R-:W-:Y:S03]  /*b1b0*/  @P0 LEA R4, P2, R8.reuse, c[0x0][0x1c8], 0x1 ;  /* 0x0000720008040a11 */ /* 0x040fe600078408ff */
[----:B------:R-:W-:Y:S01]  /*b1c0*/  @!PT LDS RZ, [RZ] ;  /* 0x00000000fffff984 */ /* 0x000fe20000000800 */
[----:B------:R-:W-:Y:S01]  /*b1d0*/  @!PT LDS RZ, [RZ] ;  /* 0x00000000fffff984 */ /* 0x000fe20000000800 */
[----:B------:R-:W-:Y:S01]  /*b1e0*/  @!PT LDS RZ, [RZ] ;  /* 0x00000000fffff984 */ /* 0x000fe20000000800 */
[----:B------:R1:W-:Y:S01]  /*b1f0*/  @P1 LDGSTS.E.BYPASS.LTC128B.128 [R218+0x3c80], [R22.64], !P6 ;  /* 0x03c8000016da1fae */ /* 0x0003e2000f101d48 */
[----:B------:R-:W-:Y:S06]  /*b200*/  @P0 LEA.HI.X R5, R8, c[0x0][0x1cc], R9, 0x1, P2 ;  /* 0x0000730008050a11 */ /* 0x000fec00010f0c09 */
[----:B------:R1:W-:Y:S07]  /*b210*/  @P1 LDGSTS.E.BYPASS.LTC128B.128 [R218+0x4880], [R18.64], !P5 ;  /* 0x0488000012da1fae */ /* 0x0003ee000e901d48 */
[----:B------:R1:W-:Y:S07]  /*b220*/  @P1 LDGSTS.E.BYPASS.LTC128B.128 [R218+0x5480], [R10.64], !P4 ;  /* 0x054800000ada1fae */ /* 0x0003ee000e101d48 */
[----:B------:R1:W-:Y:S07]  /*b230*/  @P0 LDGSTS.E.BYPASS.LTC128B.128 [R218+0x4480], [R20.64], !P6 ;  /* 0x0448000014da0fae */ /* 0x0003ee000f101d48 */
[----:B------:R1:W-:Y:S07]  /*b240*/  @P0 LDGSTS.E.BYPASS.LTC128B.128 [R218+0x5080], [R24.64], !P5 ;  /* 0x0508000018da0fae */ /* 0x0003ee000e901d48 */
[----:B------:R1:W-:Y:S02]  /*b250*/  @P0 LDGSTS.E.BYPASS.LTC128B.128 [R218+0x5c80], [R4.64], !P4 ;  /* 0x05c8000004da0fae */ /* 0x0003e4000e101d48 */
.L_x_204:
[----:B-1234-:R-:W-:Y:S01]  /*b260*/  FMNMX.FTZ R5, R182, R3, !PT ;  /* 0x00000003b6057209 */ /* 0x01efe20007810000 */
[----:B------:R-:W-:Y:S01]  /*b270*/  LDSM.16.MT88.4 R36, [R212+0x1880] ;  /* 0x00188000d424783b */ /* 0x000fe20000004200 */
[----:B------:R-:W-:Y:S02]  /*b280*/  FMNMX.FTZ R2, R185, R2, !PT ;  /* 0x00000002b9027209 */ /* 0x000fe40007810000 */
[----:B------:R-:W-:Y:S02]  /*b290*/  FMNMX.FTZ R5, R180, R5, !PT ;  /* 0x00000005b4057209 */ /* 0x000fe40007810000 */
[----:B------:R-:W-:Y:S02]  /*b2a0*/  FMNMX.FTZ R2, R183, R2, !PT ;  /* 0x00000002b7027209 */ /* 0x000fe40007810000 */
[----:B------:R-:W-:Y:S01]  /*b2b0*/  FMNMX.FTZ R5, R14, R5, !PT ;  /* 0x000000050e057209 */ /* 0x000fe20007810000 */
[----:B------:R-:W0:Y:S01]  /*b2c0*/  LDGDEPBAR ;  /* 0x00000000000079af */ /* 0x000e220000000000 */
        /* <DEDUP_REMOVED lines=26> */
[----:B------:R-:W-:Y:S01]  /*b470*/  SHFL.BFLY PT, R0, R21, 0x2, 0x1f ;  /* 0x0c401f0015007f89 */ /* 0x000fe200000e0000 */
[----:B------:R-:W-:Y:S02]  /*b480*/  FMNMX.FTZ R5, R167, R2, !PT ;  /* 0x00000002a7057209 */ /* 0x000fe40007810000 */
[----:B------:R-:W-:Y:S02]  /*b490*/  FMNMX.FTZ R19, R172, R9, !PT ;  /* 0x00000009ac137209 */ /* 0x000fe40007810000 */
[----:B------:R-:W-:Y:S02]  /*b4a0*/  FMNMX.FTZ R5, R166, R5, !PT ;  /* 0x00000005a6057209 */ /* 0x000fe40007810000 */
[C---:B------:R-:W-:Y:S01]  /*b4b0*/  ISETP.GT.AND P0, PT, R233.reuse, UR4, PT ;  /* 0x00000004e9007c0c */ /* 0x040fe2000bf04270 */
[----:B------:R-:W-:Y:S01]  /*b4c0*/  SHFL.BFLY PT, R2, R19, 0x2, 0x1f ;  /* 0x0c401f0013027f89 */ /* 0x000fe200000e0000 */
[----:B------:R-:W-:Y:S02]  /*b4d0*/  FMNMX.FTZ R8, R162, R5, !PT ;  /* 0x00000005a2087209 */ /* 0x000fe40007810000 */
[----:B------:R-:W-:Y:S02]  /*b4e0*/  IADD3 R233, R233, -0x1, RZ ;  /* 0xffffffffe9e97810 */ /* 0x000fe40007ffe0ff */
[----:B------:R-:W-:Y:S05]  /*b4f0*/  FMNMX.FTZ R4, R165, R8, !PT ;  /* 0x00000008a5047209 */ /* 0x000fea0007810000 */
[----:B------:R-:W1:Y:S02]  /*b500*/  SHFL.BFLY PT, R9, R4, 0x2, 0x1f ;  /* 0x0c401f0004097f89 */ /* 0x000e6400000e0000 */
[----:B-1----:R-:W-:Y:S02]  /*b510*/  FMNMX.FTZ R9, R4, R9, !PT ;  /* 0x0000000904097209 */ /* 0x002fe40007810000 */
[----:B------:R-:W-:Y:S02]  /*b520*/  FMNMX.FTZ R6, R21, R0, !PT ;  /* 0x0000000015067209 */ /* 0x000fe40007810000 */
[----:B------:R-:W-:Y:S02]  /*b530*/  FMNMX.FTZ R0, R7, R152, !PT ;  /* 0x0000009807007209 */ /* 0x000fe40007810000 */
[----:B------:R-:W-:Y:S01]  /*b540*/  SHFL.BFLY PT, R4, R9, 0x1, 0x1f ;  /* 0x0c201f0009047f89 */ /* 0x000fe200000e0000 */
[----:B------:R-:W-:Y:S02]  /*b550*/  FMNMX.FTZ R11, R19, R2, !PT ;  /* 0x00000002130b7209 */ /* 0x000fe40007810000 */
[----:B------:R-:W-:Y:S04]  /*b560*/  FMNMX.FTZ R21, R197, R0, !PT ;  /* 0x00000000c5157209 */ /* 0x000fe80007810000 */
[----:B------:R-:W-:Y:S01]  /*b570*/  FMNMX.FTZ R0, R12, R21, !PT ;  /* 0x000000150c007209 */ /* 0x000fe20007810000 */
[----:B------:R-:W1:Y:S03]  /*b580*/  SHFL.BFLY PT, R5, R6, 0x1, 0x1f ;  /* 0x0c201f0006057f89 */ /* 0x000e6600000e0000 */
[----:B------:R-:W-:Y:S04]  /*b590*/  FMNMX.FTZ R0, R13, R0, !PT ;  /* 0x000000000d007209 */ /* 0x000fe80007810000 */
[----:B------:R-:W-:Y:S01]  /*b5a0*/  FMNMX.FTZ R0, R251, R0, !PT ;  /* 0x00000000fb007209 */ /* 0x000fe20007810000 */
[----:B------:R-:W2:Y:S03]  /*b5b0*/  SHFL.BFLY PT, R2, R11, 0x1, 0x1f ;  /* 0x0c201f000b027f89 */ /* 0x000ea600000e0000 */
[----:B------:R-:W-:Y:S04]  /*b5c0*/  FMNMX.FTZ R0, R249, R0, !PT ;  /* 0x00000000f9007209 */ /* 0x000fe80007810000 */
[----:B------:R-:W-:Y:S01]  /*b5d0*/  FMNMX.FTZ R0, R179, R0, !PT ;  /* 0x00000000b3007209 */ /* 0x000fe20007810000 */
[----:B------:R-:W-:Y:S01]  /*b5e0*/  LDSM.16.MT88.4 R20, [R214+0x1880] ;  /* 0x00188000d614783b */ /* 0x000fe20000004200 */
[----:B-1----:R-:W-:Y:S02]  /*b5f0*/  FMNMX.FTZ R3, R6, R5, !PT ;  /* 0x0000000506037209 */ /* 0x002fe40007810000 */
[----:B------:R-:W-:Y:S03]  /*b600*/  FMNMX.FTZ R5, R177, R0, !PT ;  /* 0x00000000b1057209 */ /* 0x000fe60007810000 */
[C---:B------:R-:W-:Y:S01]  /*b610*/  FADD.FTZ R0, -R3.reuse, R148 ;  /* 0x0000009403007221 */ /* 0x040fe20000010100 */
[----:B------:R-:W-:Y:S01]  /*b620*/  FMNMX.FTZ R6, R164, R5, !PT ;  /* 0x00000005a4067209 */ /* 0x000fe20007810000 */
[----:B------:R-:W-:Y:S01]  /*b630*/  FMUL.FTZ R159, R3, c[0x0][0x2d0] ;  /* 0x0000b400039f7a20 */ /* 0x000fe20000410000 */
[----:B--2---:R-:W-:Y:S01]  /*b640*/  FMNMX.FTZ R2, R11, R2, !PT ;  /* 0x000000020b027209 */ /* 0x004fe20007810000 */
[----:B------:R-:W-:Y:S01]  /*b650*/  FMUL.FTZ R151, R0, c[0x0][0x2d0] ;  /* 0x0000b40000977a20 */ /* 0x000fe20000410000 */
[----:B------:R-:W-:Y:S01]  /*b660*/  FMNMX.FTZ R0, R163, R6, !PT ;  /* 0x00000006a3007209 */ /* 0x000fe20007810000 */
[----:B------:R-:W-:Y:S02]  /*b670*/  FFMA.FTZ R181, R182, c[0x0][0x2d0], -R159 ;  /* 0x0000b400b6b57a23 */ /* 0x000fe4000001089f */
[C---:B------:R-:W-:Y:S01]  /*b680*/  FADD.FTZ R6, -R2.reuse, R153 ;  /* 0x0000009902067221 */ /* 0x040fe20000010100 */
[----:B------:R-:W-:Y:S01]  /*b690*/  FMNMX.FTZ R5, R155, R0, !PT ;  /* 0x000000009b057209 */ /* 0x000fe20007810000 */
[----:B------:R-:W-:Y:S01]  /*b6a0*/  FMUL.FTZ R158, R2, c[0x0][0x2d0] ;  /* 0x0000b400029e7a20 */ /* 0x000fe20000410000 */
[----:B------:R-:W-:Y:S01]  /*b6b0*/  FMNMX.FTZ R0, R9, R4, !PT ;  /* 0x0000000409007209 */ /* 0x000fe20007810000 */
[----:B------:R-:W-:Y:S01]  /*b6c0*/  FMUL.FTZ R150, R6, c[0x0][0x2d0] ;  /* 0x0000b40006967a20 */ /* 0x000fe20000410000 */
[----:B------:R-:W-:Y:S01]  /*b6d0*/  FMNMX.FTZ R4, R154, R5, !PT ;  /* 0x000000059a047209 */ /* 0x000fe20007810000 */
[----:B------:R-:W-:Y:S01]  /*b6e0*/  FFMA.FTZ R180, R180, c[0x0][0x2d0], -R159 ;  /* 0x0000b400b4b47a23 */ /* 0x000fe2000001089f */
[----:B------:R-:W1:Y:S01]  /*b6f0*/  MUFU.EX2 R151, R151 ;  /* 0x0000009700977308 */ /* 0x000e620000000800 */
[----:B------:R-:W-:Y:S02]  /*b700*/  FADD.FTZ R6, -R0, R149 ;  /* 0x0000009500067221 */ /* 0x000fe40000010100 */
[----:B------:R-:W2:Y:S01]  /*b710*/  SHFL.BFLY PT, R5, R4, 0x2, 0x1f ;  /* 0x0c401f0004057f89 */ /* 0x000ea200000e0000 */
[--C-:B------:R-:W-:Y:S02]  /*b720*/  FFMA.FTZ R184, R185, c[0x0][0x2d0], -R158.reuse ;  /* 0x0000b400b9b87a23 */ /* 0x100fe4000001089e */
[----:B------:R-:W-:Y:S02]  /*b730*/  FMUL.FTZ R149, R6, c[0x0][0x2d0] ;  /* 0x0000b40006957a20 */ /* 0x000fe40000410000 */
[--C-:B------:R-:W-:Y:S02]  /*b740*/  FFMA.FTZ R183, R183, c[0x0][0x2d0], -R158.reuse ;  /* 0x0000b400b7b77a23 */ /* 0x100fe4000001089e */
[--C-:B------:R-:W-:Y:S01]  /*b750*/  FFMA.FTZ R186, R14, c[0x0][0x2d0], -R159.reuse ;  /* 0x0000b4000eba7a23 */ /* 0x100fe2000001089f */
[----:B------:R-:W3:Y:S01]  /*b760*/  MUFU.EX2 R150, R150 ;  /* 0x0000009600967308 */ /* 0x000ee20000000800 */
[--C-:B------:R-:W-:Y:S02]  /*b770*/  FFMA.FTZ R185, R16, c[0x0][0x2d0], -R159.reuse ;  /* 0x0000b40010b97a23 */ /* 0x100fe4000001089f */
[--C-:B------:R-:W-:Y:S02]  /*b780*/  FFMA.FTZ R182, R17, c[0x0][0x2d0], -R158.reuse ;  /* 0x0000b40011b67a23 */ /* 0x100fe4000001089e */
[----:B------:R-:W-:Y:S02]  /*b790*/  FFMA.FTZ R187, R15, c[0x0][0x2d0], -R158 ;  /* 0x0000b4000fbb7a23 */ /* 0x000fe4000001089e */
[----:B------:R-:W-:Y:S02]  /*b7a0*/  FMUL.FTZ R157, R0, c[0x0][0x2d0] ;  /* 0x0000b400009d7a20 */ /* 0x000fe40000410000 */
[----:B------:R-:W-:Y:S01]  /*b7b0*/  FFMA.FTZ R171, R171, c[0x0][0x2d0], -R159 ;  /* 0x0000b400abab7a23 */ /* 0x000fe2000001089f */
[----:B------:R-:W-:Y:S01]  /*b7c0*/  MUFU.EX2 R181, R181 ;  /* 0x000000b500b57308 */ /* 0x000fe20000000800 */
[--C-:B------:R-:W-:Y:S02]  /*b7d0*/  FFMA.FTZ R195, R192, c[0x0][0x2d0], -R157.reuse ;  /* 0x0000b400c0c37a23 */ /* 0x100fe4000001089d */
[--C-:B------:R-:W-:Y:S02]  /*b7e0*/  FFMA.FTZ R192, R250, c[0x0][0x2d0], -R157.reuse ;  /* 0x0000b400fac07a23 */ /* 0x100fe4000001089d */
[--C-:B------:R-:W-:Y:S01]  /*b7f0*/  FFMA.FTZ R193, R193, c[0x0][0x2d0], -R157.reuse ;  /* 0x0000b400c1c17a23 */ /* 0x100fe2000001089d */
[----:B--2---:R-:W-:Y:S01]  /*b800*/  FMNMX.FTZ R6, R4, R5, !PT ;  /* 0x0000000504067209 */ /* 0x004fe20007810000 */
[--C-:B------:R-:W-:Y:S02]  /*b810*/  FFMA.FTZ R190, R252, c[0x0][0x2d0], -R157.reuse ;  /* 0x0000b400fcbe7a23 */ /* 0x100fe4000001089d */
[C---:B-1----:R-:W-:Y:S01]  /*b820*/  FMUL.FTZ R5, R151.reuse, R145 ;  /* 0x0000009197057220 */ /* 0x042fe20000410000 */
[----:B------:R-:W-:Y:S01]  /*b830*/  MUFU.EX2 R180, R180 ;  /* 0x000000b400b47308 */ /* 0x000fe20000000800 */
[----:B------:R-:W1:Y:S01]  /*b840*/  SHFL.BFLY PT, R153, R6, 0x1, 0x1f ;  /* 0x0c201f0006997f89 */ /* 0x000e6200000e0000 */
[C---:B------:R-:W-:Y:S02]  /*b850*/  FMUL.FTZ R16, R151.reuse, R132 ;  /* 0x0000008497107220 */ /* 0x040fe40000410000 */
[C---:B------:R-:W-:Y:S02]  /*b860*/  FMUL.FTZ R17, R151.reuse, R133 ;  /* 0x0000008597117220 */ /* 0x040fe40000410000 */
[C---:B---3--:R-:W-:Y:S02]  /*b870*/  FMUL.FTZ R18, R150.reuse, R134 ;  /* 0x0000008696127220 */ /* 0x048fe40000410000 */
[C---:B------:R-:W-:Y:S02]  /*b880*/  FMUL.FTZ R19, R150.reuse, R135 ;  /* 0x0000008796137220 */ /* 0x040fe40000410000 */
[----:B------:R-:W-:Y:S01]  /*b890*/  MUFU.EX2 R184, R184 ;  /* 0x000000b800b87308 */ /* 0x000fe20000000800 */
[----:B------:R-:W-:Y:S01]  /*b8a0*/  LDSM.16.MT88.4 R132, [R214+0x2080] ;  /* 0x00208000d684783b */ /* 0x000fe20000004200 */
[C---:B------:R-:W-:Y:S02]  /*b8b0*/  FMUL.FTZ R32, R151.reuse, R116 ;  /* 0x0000007497207220 */ /* 0x040fe40000410000 */
[C---:B------:R-:W-:Y:S02]  /*b8c0*/  FMUL.FTZ R33, R151.reuse, R117 ;  /* 0x0000007597217220 */ /* 0x040fe40000410000 */
[C---:B------:R-:W-:Y:S02]  /*b8d0*/  FMUL.FTZ R34, R150.reuse, R118 ;  /* 0x0000007696227220 */ /* 0x040fe40000410000 */
[----:B------:R-:W-:Y:S02]  /*b8e0*/  FMUL.FTZ R35, R150, R119 ;  /* 0x0000007796237220 */ /* 0x000fe40000410000 */
[----:B------:R-:W2:Y:S01]  /*b8f0*/  MUFU.EX2 R183, R183 ;  /* 0x000000b700b77308 */ /* 0x000ea20000000800 */
[----:B------:R-:W-:Y:S01]  /*b900*/  LDSM.16.MT88.4 R116, [R214+0x2880] ;  /* 0x00288000d674783b */ /* 0x000fe20000004200 */
[C---:B------:R-:W-:Y:S02]  /*b910*/  FMUL.FTZ R48, R151.reuse, R100 ;  /* 0x0000006497307220 */ /* 0x040fe40000410000 */
[----:B------:R-:W-:Y:S01]  /*b920*/  FMUL.FTZ R49, R151, R101 ;  /* 0x0000006597317220 */ /* 0x000fe20000410000 */
[----:B-1----:R-:W-:Y:S01]  /*b930*/  FMNMX.FTZ R153, R6, R153, !PT ;  /* 0x0000009906997209 */ /* 0x002fe20007810000 */
[C---:B------:R-:W-:Y:S02]  /*b940*/  FMUL.FTZ R6, R150.reuse, R146 ;  /* 0x0000009296067220 */ /* 0x040fe40000410000 */
[----:B------:R-:W-:Y:S02]  /*b950*/  FMUL.FTZ R50, R150, R102 ;  /* 0x0000006696327220 */ /* 0x000fe40000410000 */
[C---:B------:R-:W-:Y:S01]  /*b960*/  FMUL.FTZ R156, R153.reuse, c[0x0][0x2d0] ;  /* 0x0000b400999c7a20 */ /* 0x040fe20000410000 */
[----:B------:R-:W-:Y:S01]  /*b970*/  MUFU.EX2 R186, R186 ;  /* 0x000000ba00ba7308 */ /* 0x000fe20000000800 */
[----:B------:R-:W-:Y:S02]  /*b980*/  FADD.FTZ R4, -R153, R152 ;  /* 0x0000009899047221 */ /* 0x000fe40000010100 */
[--C-:B------:R-:W-:Y:S02]  /*b990*/  FFMA.FTZ R188, R197, c[0x0][0x2d0], -R156.reuse ;  /* 0x0000b400c5bc7a23 */ /* 0x100fe4000001089c */
[----:B------:R-:W-:Y:S02]  /*b9a0*/  FMUL.FTZ R148, R4, c[0x0][0x2d0] ;  /* 0x0000b40004947a20 */ /* 0x000fe40000410000 */
[--C-:B------:R-:W-:Y:S02]  /*b9b0*/  FFMA.FTZ R189, R12, c[0x0][0x2d0], -R156.reuse ;  /* 0x0000b4000cbd7a23 */ /* 0x100fe4000001089c */
[--C-:B------:R-:W-:Y:S01]  /*b9c0*/  FFMA.FTZ R191, R7, c[0x0][0x2d0], -R156.reuse ;  /* 0x0000b40007bf7a23 */ /* 0x100fe2000001089c */
[----:B------:R-:W1:Y:S01]  /*b9d0*/  MUFU.EX2 R185, R185 ;  /* 0x000000b900b97308 */ /* 0x000e620000000800 */
[--C-:B------:R-:W-:Y:S01]  /*b9e0*/  FFMA.FTZ R152, R13, c[0x0][0x2d0], -R156.reuse ;  /* 0x0000b4000d987a23 */ /* 0x100fe2000001089c */
[----:B--2---:R-:W-:Y:S01]  /*b9f0*/  F2FP.PACK_AB R145, R183, R184 ;  /* 0x000000b8b791723e */ /* 0x004fe200000000ff */
[----:B------:R-:W-:Y:S01]  /*ba00*/  FMUL.FTZ R4, R151, R144 ;  /* 0x0000009097047220 */ /* 0x000fe20000410000 */
[----:B------:R-:W-:Y:S01]  /*ba10*/  F2FP.PACK_AB R144, R180, R181 ;  /* 0x000000b5b490723e */ /* 0x000fe200000000ff */
[C---:B------:R-:W-:Y:S02]  /*ba20*/  FMUL.FTZ R7, R150.reuse, R147 ;  /* 0x0000009396077220 */ /* 0x040fe40000410000 */
[----:B------:R-:W-:Y:S03]  /*ba30*/  FMUL.FTZ R51, R150, R103 ;  /* 0x0000006796337220 */ /* 0x000fe60000410000 */
[----:B------:R-:W-:Y:S01]  /*ba40*/  MUFU.EX2 R182, R182 ;  /* 0x000000b600b67308 */ /* 0x000fe20000000800 */
[----:B------:R-:W-:Y:S01]  /*ba50*/  LDSM.16.MT88.4 R100, [R214+0x3080] ;  /* 0x00308000d664783b */ /* 0x000fe20000004200 */
[----:B------:R-:W-:Y:S02]  /*ba60*/  FFMA.FTZ R250, R176, c[0x0][0x2d0], -R157 ;  /* 0x0000b400b0fa7a23 */ /* 0x000fe4000001089d */
[--C-:B------:R-:W-:Y:S02]  /*ba70*/  FFMA.FTZ R252, R179, c[0x0][0x2d0], -R156.reuse ;  /* 0x0000b400b3fc7a23 */ /* 0x100fe4000001089c */
[----:B------:R-:W-:Y:S02]  /*ba80*/  FFMA.FTZ R177, R177, c[0x0][0x2d0], -R156 ;  /* 0x0000b400b1b17a23 */ /* 0x000fe4000001089c */
[--C-:B------:R-:W-:Y:S02]  /*ba90*/  FFMA.FTZ R170, R170, c[0x0][0x2d0], -R159.reuse ;  /* 0x0000b400aaaa7a23 */ /* 0x100fe4000001089f */
[----:B------:R-:W2:Y:S01]  /*baa0*/  MUFU.EX2 R187, R187 ;  /* 0x000000bb00bb7308 */ /* 0x000ea20000000800 */
[--C-:B------:R-:W-:Y:S02]  /*bab0*/  FFMA.FTZ R169, R169, c[0x0][0x2d0], -R158.reuse ;  /* 0x0000b400a9a97a23 */ /* 0x100fe4000001089e */
[--C-:B------:R-:W-:Y:S01]  /*bac0*/  FFMA.FTZ R168, R168, c[0x0][0x2d0], -R158.reuse ;  /* 0x0000b400a8a87a23 */ /* 0x100fe2000001089e */
[----:B-1----:R-:W-:Y:S01]  /*bad0*/  F2FP.PACK_AB R146, R185, R186 ;  /* 0x000000bab992723e */ /* 0x002fe200000000ff */
[----:B------:R-:W-:Y:S02]  /*bae0*/  FFMA.FTZ R175, R175, c[0x0][0x2d0], -R159 ;  /* 0x0000b400afaf7a23 */ /* 0x000fe4000001089f */
[----:B------:R-:W-:Y:S02]  /*baf0*/  FFMA.FTZ R173, R173, c[0x0][0x2d0], -R158 ;  /* 0x0000b400adad7a23 */ /* 0x000fe4000001089e */
[--C-:B------:R-:W-:Y:S01]  /*bb00*/  FFMA.FTZ R167, R167, c[0x0][0x2d0], -R157.reuse ;  /* 0x0000b400a7a77a23 */ /* 0x100fe2000001089d */
[----:B------:R-:W1:Y:S01]  /*bb10*/  MUFU.EX2 R149, R149 ;  /* 0x0000009500957308 */ /* 0x000e620000000800 */
[----:B------:R-:W-:Y:S02]  /*bb20*/  FFMA.FTZ R166, R166, c[0x0][0x2d0], -R157 ;  /* 0x0000b400a6a67a23 */ /* 0x000fe4000001089d */
[----:B------:R-:W-:Y:S02]  /*bb30*/  FFMA.FTZ R164, R164, c[0x0][0x2d0], -R156 ;  /* 0x0000b400a4a47a23 */ /* 0x000fe4000001089c */
[C---:B------:R-:W-:Y:S02]  /*bb40*/  FMUL.FTZ R52, R151.reuse, R52 ;  /* 0x0000003497347220 */ /* 0x040fe40000410000 */
[C---:B------:R-:W-:Y:S02]  /*bb50*/  FMUL.FTZ R53, R151.reuse, R53 ;  /* 0x0000003597357220 */ /* 0x040fe40000410000 */
[C---:B------:R-:W-:Y:S01]  /*bb60*/  FMUL.FTZ R54, R150.reuse, R54 ;  /* 0x0000003696367220 */ /* 0x040fe20000410000 */
[----:B------:R-:W3:Y:S01]  /*bb70*/  MUFU.EX2 R148, R148 ;  /* 0x0000009400947308 */ /* 0x000ee20000000800 */
[C---:B------:R-:W-:Y:S02]  /*bb80*/  FMUL.FTZ R55, R150.reuse, R55 ;  /* 0x0000003796377220 */ /* 0x040fe40000410000 */
[----:B------:R-:W-:Y:S01]  /*bb90*/  FMUL.FTZ R64, R151, R64 ;  /* 0x0000004097407220 */ /* 0x000fe20000410000 */
[----:B--2---:R-:W-:Y:S01]  /*bba0*/  F2FP.PACK_AB R147, R187, R182 ;  /* 0x000000b6bb93723e */ /* 0x004fe200000000ff */
[----:B------:R-:W-:Y:S02]  /*bbb0*/  FMUL.FTZ R65, R151, R65 ;  /* 0x0000004197417220 */ /* 0x000fe40000410000 */
[C---:B------:R-:W-:Y:S02]  /*bbc0*/  FMUL.FTZ R66, R150.reuse, R66 ;  /* 0x0000004296427220 */ /* 0x040fe40000410000 */
[----:B------:R-:W-:Y:S01]  /*bbd0*/  FMUL.FTZ R67, R150, R67 ;  /* 0x0000004396437220 */ /* 0x000fe20000410000 */
[----:B------:R-:W-:Y:S01]  /*bbe0*/  MUFU.EX2 R195, R195 ;  /* 0x000000c300c37308 */ /* 0x000fe20000000800 */
[-C--:B------:R-:W-:Y:S05]  /*bbf0*/  HMMA.16816.F32 R4, R144, R20.reuse, R4 ;  /* 0x000000149004723c */ /* 0x080fea0000001804 */
[C---:B-1----:R-:W-:Y:S02]  /*bc00*/  FMUL.FTZ R8, R149.reuse, R140 ;  /* 0x0000008c95087220 */ /* 0x042fe40000410000 */
[C---:B------:R-:W-:Y:S02]  /*bc10*/  FMUL.FTZ R9, R149.reuse, R141 ;  /* 0x0000008d95097220 */ /* 0x040fe40000410000 */
[----:B------:R-:W1:Y:S03]  /*bc20*/  MUFU.EX2 R192, R192 ;  /* 0x000000c000c07308 */ /* 0x000e660000000800 */
[C---:B------:R-:W-:Y:S02]  /*bc30*/  FMUL.FTZ R12, R149.reuse, R136 ;  /* 0x00000088950c7220 */ /* 0x040fe40000410000 */
[C---:B---3--:R-:W-:Y:S02]  /*bc40*/  FMUL.FTZ R10, R148.reuse, R142 ;  /* 0x0000008e940a7220 */ /* 0x048fe40000410000 */
[C---:B------:R-:W-:Y:S02]  /*bc50*/  FMUL.FTZ R11, R148.reuse, R143 ;  /* 0x0000008f940b7220 */ /* 0x040fe40000410000 */
[C---:B------:R-:W-:Y:S01]  /*bc60*/  FMUL.FTZ R14, R148.reuse, R138 ;  /* 0x0000008a940e7220 */ /* 0x040fe20000410000 */
[----:B------:R-:W-:Y:S01]  /*bc70*/  MUFU.EX2 R193, R193 ;  /* 0x000000c100c17308 */ /* 0x000fe20000000800 */
[C---:B------:R-:W-:Y:S02]  /*bc80*/  FMUL.FTZ R15, R148.reuse, R139 ;  /* 0x0000008b940f7220 */ /* 0x040fe40000410000 */
[C---:B------:R-:W-:Y:S02]  /*bc90*/  FMUL.FTZ R13, R149.reuse, R137 ;  /* 0x00000089950d7220 */ /* 0x040fe40000410000 */
[C---:B------:R-:W-:Y:S02]  /*bca0*/  FMUL.FTZ R40, R149.reuse, R108 ;  /* 0x0000006c95287220 */ /* 0x040fe40000410000 */
[C---:B------:R-:W-:Y:S02]  /*bcb0*/  FMUL.FTZ R41, R149.reuse, R109 ;  /* 0x0000006d95297220 */ /* 0x040fe40000410000 */
[C---:B------:R-:W-:Y:S01]  /*bcc0*/  FMUL.FTZ R42, R148.reuse, R110 ;  /* 0x0000006e942a7220 */ /* 0x040fe20000410000 */
[----:B------:R-:W2:Y:S01]  /*bcd0*/  MUFU.EX2 R190, R190 ;  /* 0x000000be00be7308 */ /* 0x000ea20000000800 */
[----:B------:R-:W-:Y:S02]  /*bce0*/  FMUL.FTZ R43, R148, R111 ;  /* 0x0000006f942b7220 */ /* 0x000fe40000410000 */
[----:B------:R-:W-:Y:S01]  /*bcf0*/  LDSM.16.MT88.4 R108, [R214+0x1c80] ;  /* 0x001c8000d66c783b */ /* 0x000fe20000004200 */
[----:B-1----:R-:W-:Y:S01]  /*bd00*/  F2FP.PACK_AB R140, R192, R195 ;  /* 0x000000c3c08c723e */ /* 0x002fe200000000ff */
[C---:B------:R-:W-:Y:S02]  /*bd10*/  FMUL.FTZ R44, R149.reuse, R104 ;  /* 0x00000068952c7220 */ /* 0x040fe40000410000 */
[C---:B------:R-:W-:Y:S02]  /*bd20*/  FMUL.FTZ R45, R149.reuse, R105 ;  /* 0x00000069952d7220 */ /* 0x040fe40000410000 */
[C---:B------:R-:W-:Y:S01]  /*bd30*/  FMUL.FTZ R46, R148.reuse, R106 ;  /* 0x0000006a942e7220 */ /* 0x040fe20000410000 */
[----:B------:R-:W-:Y:S01]  /*bd40*/  MUFU.EX2 R191, R191 ;  /* 0x000000bf00bf7308 */ /* 0x000fe20000000800 */
[C---:B------:R-:W-:Y:S02]  /*bd50*/  FMUL.FTZ R47, R148.reuse, R107 ;  /* 0x0000006b942f7220 */ /* 0x040fe40000410000 */
[----:B------:R-:W-:Y:S01]  /*bd60*/  LDSM.16.MT88.4 R104, [R212+0x3080] ;  /* 0x00308000d468783b */ /* 0x000fe20000004200 */
[C---:B------:R-:W-:Y:S02]  /*bd70*/  FMUL.FTZ R24, R149.reuse, R124 ;  /* 0x0000007c95187220 */ /* 0x040fe40000410000 */
[C---:B------:R-:W-:Y:S02]  /*bd80*/  FMUL.FTZ R25, R149.reuse, R125 ;  /* 0x0000007d95197220 */ /* 0x040fe40000410000 */
[C---:B------:R-:W-:Y:S02]  /*bd90*/  FMUL.FTZ R26, R148.reuse, R126 ;  /* 0x0000007e941a7220 */ /* 0x040fe40000410000 */
[----:B------:R-:W1:Y:S01]  /*bda0*/  MUFU.EX2 R188, R188 ;  /* 0x000000bc00bc7308 */ /* 0x000e620000000800 */
[----:B------:R-:W-:Y:S02]  /*bdb0*/  FMUL.FTZ R27, R148, R127 ;  /* 0x0000007f941b7220 */ /* 0x000fe40000410000 */
[C---:B------:R-:W-:Y:S01]  /*bdc0*/  FMUL.FTZ R28, R149.reuse, R120 ;  /* 0x00000078951c7220 */ /* 0x040fe20000410000 */
[----:B--2---:R-:W-:Y:S01]  /*bdd0*/  F2FP.PACK_AB R142, R190, R193 ;  /* 0x000000c1be8e723e */ /* 0x004fe200000000ff */
[C---:B------:R-:W-:Y:S02]  /*bde0*/  FMUL.FTZ R29, R149.reuse, R121 ;  /* 0x00000079951d7220 */ /* 0x040fe40000410000 */
[C---:B------:R-:W-:Y:S02]  /*bdf0*/  FMUL.FTZ R30, R148.reuse, R122 ;  /* 0x0000007a941e7220 */ /* 0x040fe40000410000 */
[C---:B------:R-:W-:Y:S01]  /*be00*/  FMUL.FTZ R56, R149.reuse, R56 ;  /* 0x0000003895387220 */ /* 0x040fe20000410000 */
[----:B------:R-:W-:Y:S01]  /*be10*/  MUFU.EX2 R189, R189 ;  /* 0x000000bd00bd7308 */ /* 0x000fe20000000800 */
[C---:B------:R-:W-:Y:S02]  /*be20*/  FMUL.FTZ R57, R149.reuse, R57 ;  /* 0x0000003995397220 */ /* 0x040fe40000410000 */
[C---:B------:R-:W-:Y:S02]  /*be30*/  FMUL.FTZ R58, R148.reuse, R58 ;  /* 0x0000003a943a7220 */ /* 0x040fe40000410000 */
[C---:B------:R-:W-:Y:S02]  /*be40*/  FMUL.FTZ R59, R148.reuse, R59 ;  /* 0x0000003b943b7220 */ /* 0x040fe40000410000 */
[C---:B------:R-:W-:Y:S02]  /*be50*/  FMUL.FTZ R60, R149.reuse, R60 ;  /* 0x0000003c953c7220 */ /* 0x040fe40000410000 */
[----:B------:R-:W-:Y:S01]  /*be60*/  FMUL.FTZ R61, R149, R61 ;  /* 0x0000003d953d7220 */ /* 0x000fe20000410000 */
[----:B------:R-:W2:Y:S01]  /*be70*/  MUFU.EX2 R152, R152 ;  /* 0x0000009800987308 */ /* 0x000ea20000000800 */
[C---:B------:R-:W-:Y:S02]  /*be80*/  FMUL.FTZ R62, R148.reuse, R62 ;  /* 0x0000003e943e7220 */ /* 0x040fe40000410000 */
[----:B------:R-:W-:Y:S01]  /*be90*/  FMUL.FTZ R63, R148, R63 ;  /* 0x0000003f943f7220 */ /* 0x000fe20000410000 */
[----:B-1----:R-:W-:Y:S01]  /*bea0*/  F2FP.PACK_AB R141, R188, R191 ;  /* 0x000000bfbc8d723e */ /* 0x002fe200000000ff */
[--C-:B------:R-:W-:Y:S02]  /*beb0*/  FFMA.FTZ R194, R194, c[0x0][0x2d0], -R159.reuse ;  /* 0x0000b400c2c27a23 */ /* 0x100fe4000001089f */
[--C-:B------:R-:W-:Y:S02]  /*bec0*/  FFMA.FTZ R197, R196, c[0x0][0x2d0], -R159.reuse ;  /* 0x0000b400c4c57a23 */ /* 0x100fe4000001089f */
[--C-:B------:R-:W-:Y:S01]  /*bed0*/  FFMA.FTZ R196, R201, c[0x0][0x2d0], -R158.reuse ;  /* 0x0000b400c9c47a23 */ /* 0x100fe2000001089e */
[----:B------:R1:W-:Y:S01]  /*bee0*/  MUFU.EX2 R124, R177 ;  /* 0x000000b1007c7308 */ /* 0x0003e20000000800 */
[--C-:B------:R-:W-:Y:S02]  /*bef0*/  FFMA.FTZ R199, R199, c[0x0][0x2d0], -R158.reuse ;  /* 0x0000b400c7c77a23 */ /* 0x100fe4000001089e */
[--C-:B------:R-:W-:Y:S02]  /*bf00*/  FFMA.FTZ R198, R198, c[0x0][0x2d0], -R159.reuse ;  /* 0x0000b400c6c67a23 */ /* 0x100fe4000001089f */
[--C-:B------:R-:W-:Y:S02]  /*bf10*/  FFMA.FTZ R201, R200, c[0x0][0x2d0], -R159.reuse ;  /* 0x0000b400c8c97a23 */ /* 0x100fe4000001089f */
[----:B------:R-:W-:Y:S02]  /*bf20*/  FFMA.FTZ R159, R174, c[0x0][0x2d0], -R159 ;  /* 0x0000b400ae9f7a23 */ /* 0x000fe4000001089f */
[--C-:B------:R-:W-:Y:S01]  /*bf30*/  FFMA.FTZ R200, R247, c[0x0][0x2d0], -R158.reuse ;  /* 0x0000b400f7c87a23 */ /* 0x100fe2000001089e */
[----:B------:R-:W-:Y:S01]  /*bf40*/  MUFU.EX2 R125, R171 ;  /* 0x000000ab007d7308 */ /* 0x000fe20000000800 */
[--C-:B------:R-:W-:Y:S02]  /*bf50*/  FFMA.FTZ R203, R203, c[0x0][0x2d0], -R158.reuse ;  /* 0x0000b400cbcb7a23 */ /* 0x100fe4000001089e */
[----:B------:R-:W-:Y:S01]  /*bf60*/  FFMA.FTZ R158, R172, c[0x0][0x2d0], -R158 ;  /* 0x0000b400ac9e7a23 */ /* 0x000fe2000001089e */
[----:B--2---:R-:W-:Y:S01]  /*bf70*/  F2FP.PACK_AB R143, R152, R189 ;  /* 0x000000bd988f723e */ /* 0x004fe200000000ff */
[--C-:B------:R-:W-:Y:S02]  /*bf80*/  FFMA.FTZ R202, R202, c[0x0][0x2d0], -R157.reuse ;  /* 0x0000b400caca7a23 */ /* 0x100fe4000001089d */
[--C-:B------:R-:W-:Y:S02]  /*bf90*/  FFMA.FTZ R247, R248, c[0x0][0x2d0], -R157.reuse ;  /* 0x0000b400f8f77a23 */ /* 0x100fe4000001089d */
[--C-:B------:R-:W-:Y:S01]  /*bfa0*/  FFMA.FTZ R248, R251, c[0x0][0x2d0], -R156.reuse ;  /* 0x0000b400fbf87a23 */ /* 0x100fe2000001089c */
[----:B------:R-:W-:Y:S01]  /*bfb0*/  MUFU.EX2 R121, R170 ;  /* 0x000000aa00797308 */ /* 0x000fe20000000800 */
[C---:B------:R-:W-:Y:S04]  /*bfc0*/  HMMA.16816.F32 R8, R140.reuse, R20, R8 ;  /* 0x000000148c08723c */ /* 0x040fe80000001808 */
[--C-:B------:R-:W-:Y:S02]  /*bfd0*/  FFMA.FTZ R251, R178, c[0x0][0x2d0], -R157.reuse ;  /* 0x0000b400b2fb7a23 */ /* 0x100fe4000001089d */
[----:B-1----:R-:W-:Y:S01]  /*bfe0*/  LDSM.16.MT88.4 R176, [R212+0x3880] ;  /* 0x00388000d4b0783b */ /* 0x002fe20000004200 */
[C---:B------:R-:W-:Y:S01]  /*bff0*/  FMUL.FTZ R20, R151.reuse, R128 ;  /* 0x0000008097147220 */ /* 0x040fe20000410000 */
[-C--:B------:R-:W-:Y:S01]  /*c000*/  HMMA.16816.F32 R12, R140, R22.reuse, R12 ;  /* 0x000000168c0c723c */ /* 0x080fe2000000180c */
[----:B------:R-:W-:Y:S03]  /*c010*/  MUFU.EX2 R126, R169 ;  /* 0x000000a9007e7308 */ /* 0x000fe60000000800 */
[----:B------:R-:W-:Y:S02]  /*c020*/  FMUL.FTZ R21, R151, R129 ;  /* 0x0000008197157220 */ /* 0x000fe40000410000 */
[--C-:B------:R-:W-:Y:S02]  /*c030*/  FFMA.FTZ R162, R162, c[0x0][0x2d0], -R157.reuse ;  /* 0x0000b400a2a27a23 */ /* 0x100fe4000001089d */
[C---:B------:R-:W-:Y:S03]  /*c040*/  HMMA.16816.F32 R16, R144.reuse, R22, R16 ;  /* 0x000000169010723c */ /* 0x040fe60000001810 */
[----:B------:R1:W-:Y:S01]  /*c050*/  MUFU.EX2 R122, R168 ;  /* 0x000000a8007a7308 */ /* 0x0003e20000000800 */
[----:B------:R-:W-:Y:S02]  /*c060*/  FMUL.FTZ R31, R148, R123 ;  /* 0x0000007b941f7220 */ /* 0x000fe40000410000 */
[----:B------:R-:W-:Y:S02]  /*c070*/  FFMA.FTZ R157, R165, c[0x0][0x2d0], -R157 ;  /* 0x0000b400a59d7a23 */ /* 0x000fe4000001089d */
[C---:B------:R-:W-:Y:S04]  /*c080*/  FMUL.FTZ R22, R150.reuse, R130 ;  /* 0x0000008296167220 */ /* 0x040fe80000410000 */
[C---:B------:R-:W-:Y:S01]  /*c090*/  FMUL.FTZ R23, R150.reuse, R131 ;  /* 0x0000008396177220 */ /* 0x040fe20000410000 */
[----:B------:R-:W-:Y:S01]  /*c0a0*/  MUFU.EX2 R138, R175 ;  /* 0x000000af008a7308 */ /* 0x000fe20000000800 */
[----:B------:R-:W2:Y:S01]  /*c0b0*/  LDSM.16.MT88.4 R128, [R214+0x2480] ;  /* 0x00248000d680783b */ /* 0x000ea20000004200 */
[C---:B------:R-:W-:Y:S02]  /*c0c0*/  FMUL.FTZ R96, R151.reuse, R96 ;  /* 0x0000006097607220 */ /* 0x040fe40000410000 */
[C---:B------:R-:W-:Y:S02]  /*c0d0*/  FMUL.FTZ R97, R151.reuse, R97 ;  /* 0x0000006197617220 */ /* 0x040fe40000410000 */
[-C--:B------:R-:W-:Y:S03]  /*c0e0*/  HMMA.16816.F32 R20, R144, R36.reuse, R20 ;  /* 0x000000249014723c */ /* 0x080fe60000001814 */
[C---:B------:R-:W-:Y:S01]  /*c0f0*/  FMUL.FTZ R98, R150.reuse, R98 ;  /* 0x0000006296627220 */ /* 0x040fe20000410000 */
[----:B------:R3:W-:Y:S01]  /*c100*/  MUFU.EX2 R139, R173 ;  /* 0x000000ad008b7308 */ /* 0x0007e20000000800 */
[C---:B------:R-:W-:Y:S02]  /*c110*/  FMUL.FTZ R99, R150.reuse, R99 ;  /* 0x0000006396637220 */ /* 0x040fe40000410000 */
[C---:B------:R-:W-:Y:S01]  /*c120*/  FMUL.FTZ R68, R151.reuse, R68 ;  /* 0x0000004497447220 */ /* 0x040fe20000410000 */
[C---:B------:R-:W-:Y:S01]  /*c130*/  HMMA.16816.F32 R24, R140.reuse, R36, R24 ;  /* 0x000000248c18723c */ /* 0x040fe20000001818 */
[----:B-1----:R-:W-:Y:S03]  /*c140*/  LDSM.16.MT88.4 R168, [R212+0x2c80] ;  /* 0x002c8000d4a8783b */ /* 0x002fe60000004200 */
[C---:B------:R-:W-:Y:S02]  /*c150*/  FMUL.FTZ R69, R151.reuse, R69 ;  /* 0x0000004597457220 */ /* 0x040fe40000410000 */
[----:B------:R-:W-:Y:S01]  /*c160*/  MUFU.EX2 R127, R167 ;  /* 0x000000a7007f7308 */ /* 0x000fe20000000800 */
[C---:B------:R-:W-:Y:S01]  /*c170*/  FMUL.FTZ R36, R151.reuse, R112 ;  /* 0x0000007097247220 */ /* 0x040fe20000410000 */
[-C--:B------:R-:W-:Y:S04]  /*c180*/  HMMA.16816.F32 R28, R140, R38.reuse, R28 ;  /* 0x000000268c1c723c */ /* 0x080fe8000000181c */
[----:B------:R-:W-:Y:S02]  /*c190*/  FMUL.FTZ R37, R151, R113 ;  /* 0x0000007197257220 */ /* 0x000fe40000410000 */
[C---:B------:R-:W-:Y:S02]  /*c1a0*/  FMUL.FTZ R70, R150.reuse, R70 ;  /* 0x0000004696467220 */ /* 0x040fe40000410000 */
[C---:B------:R-:W-:Y:S01]  /*c1b0*/  HMMA.16816.F32 R32, R144.reuse, R38, R32 ;  /* 0x000000269020723c */ /* 0x040fe20000001820 */
[----:B------:R-:W1:Y:S01]  /*c1c0*/  MUFU.EX2 R136, R166 ;  /* 0x000000a600887308 */ /* 0x000e620000000800 */
[----:B---3--:R-:W-:Y:S02]  /*c1d0*/  LDSM.16.MT88.4 R172, [R214+0x3880] ;  /* 0x00388000d6ac783b */ /* 0x008fe40000004200 */
[C---:B------:R-:W-:Y:S03]  /*c1e0*/  FMUL.FTZ R71, R150.reuse, R71 ;  /* 0x0000004796477220 */ /* 0x040fe60000410000 */
[C---:B------:R-:W-:Y:S02]  /*c1f0*/  FMUL.FTZ R38, R150.reuse, R114 ;  /* 0x0000007296267220 */ /* 0x040fe40000410000 */
[----:B------:R-:W-:Y:S02]  /*c200*/  FMUL.FTZ R39, R150, R115 ;  /* 0x0000007396277220 */ /* 0x000fe40000410000 */
[----:B------:R3:W-:Y:S01]  /*c210*/  MUFU.EX2 R120, R164 ;  /* 0x000000a400787308 */ /* 0x0007e20000000800 */
[----:B------:R-:W4:Y:S01]  /*c220*/  LDSM.16.MT88.4 R112, [R212+0x2480] ;  /* 0x00248000d470783b */ /* 0x000f220000004200 */
[C---:B------:R-:W-:Y:S02]  /*c230*/  FMUL.FTZ R72, R149.reuse, R72 ;  /* 0x0000004895487220 */ /* 0x040fe40000410000 */
[C---:B------:R-:W-:Y:S01]  /*c240*/  FMUL.FTZ R73, R149.reuse, R73 ;  /* 0x0000004995497220 */ /* 0x040fe20000410000 */
[-C--:B--2---:R-:W-:Y:S03]  /*c250*/  HMMA.16816.F32 R36, R144, R128.reuse, R36 ;  /* 0x000000809024723c */ /* 0x084fe60000001824 */
[C---:B------:R-:W-:Y:S02]  /*c260*/  FMUL.FTZ R74, R148.reuse, R74 ;  /* 0x0000004a944a7220 */ /* 0x040fe40000410000 */
[----:B------:R-:W-:Y:S01]  /*c270*/  MUFU.EX2 R194, R194 ;  /* 0x000000c200c27308 */ /* 0x000fe20000000800 */
[----:B------:R-:W-:Y:S02]  /*c280*/  FMUL.FTZ R75, R148, R75 ;  /* 0x0000004b944b7220 */ /* 0x000fe40000410000 */
[C---:B------:R-:W-:Y:S04]  /*c290*/  HMMA.16816.F32 R40, R140.reuse, R128, R40 ;  /* 0x000000808c28723c */ /* 0x040fe80000001828 */
[C---:B------:R-:W-:Y:S01]  /*c2a0*/  FMUL.FTZ R76, R149.reuse, R76 ;  /* 0x0000004c954c7220 */ /* 0x040fe20000410000 */
[----:B-1----:R-:W-:Y:S01]  /*c2b0*/  F2FP.PACK_AB R160, R136, R127 ;  /* 0x0000007f88a0723e */ /* 0x002fe200000000ff */
[----:B------:R-:W-:Y:S01]  /*c2c0*/  FMUL.FTZ R77, R149, R77 ;  /* 0x0000004d954d7220 */ /* 0x000fe20000410000 */
[----:B------:R-:W1:Y:S01]  /*c2d0*/  MUFU.EX2 R197, R197 ;  /* 0x000000c500c57308 */ /* 0x000e620000000800 */
[-C--:B------:R-:W-:Y:S01]  /*c2e0*/  HMMA.16816.F32 R44, R140, R130.reuse, R44 ;  /* 0x000000828c2c723c */ /* 0x080fe2000000182c */
[----:B---3--:R-:W-:Y:S03]  /*c2f0*/  LDSM.16.MT88.4 R164, [R214+0x2c80] ;  /* 0x002c8000d6a4783b */ /* 0x008fe60000004200 */
[C---:B------:R-:W-:Y:S02]  /*c300*/  FMUL.FTZ R78, R148.reuse, R78 ;  /* 0x0000004e944e7220 */ /* 0x040fe40000410000 */
[----:B------:R-:W-:Y:S02]  /*c310*/  FMUL.FTZ R79, R148, R79 ;  /* 0x0000004f944f7220 */ /* 0x000fe40000410000 */
[C---:B------:R-:W-:Y:S01]  /*c320*/  HMMA.16816.F32 R48, R144.reuse, R130, R48 ;  /* 0x000000829030723c */ /* 0x040fe20000001830 */
[----:B------:R-:W-:Y:S03]  /*c330*/  MUFU.EX2 R196, R196 ;  /* 0x000000c400c47308 */ /* 0x000fe60000000800 */
[C---:B------:R-:W-:Y:S02]  /*c340*/  FMUL.FTZ R80, R151.reuse, R80 ;  /* 0x0000005097507220 */ /* 0x040fe40000410000 */
[C---:B------:R-:W-:Y:S02]  /*c350*/  FMUL.FTZ R81, R151.reuse, R81 ;  /* 0x0000005197517220 */ /* 0x040fe40000410000 */
[C---:B------:R-:W-:Y:S03]  /*c360*/  FMUL.FTZ R82, R150.reuse, R82 ;  /* 0x0000005296527220 */ /* 0x040fe60000410000 */
[----:B------:R-:W2:Y:S01]  /*c370*/  MUFU.EX2 R199, R199 ;  /* 0x000000c700c77308 */ /* 0x000ea20000000800 */
[-C--:B----4-:R-:W-:Y:S03]  /*c380*/  HMMA.16816.F32 R52, R144, R112.reuse, R52 ;  /* 0x000000709034723c */ /* 0x090fe60000001834 */
[C---:B------:R-:W-:Y:S02]  /*c390*/  FMUL.FTZ R83, R150.reuse, R83 ;  /* 0x0000005396537220 */ /* 0x040fe40000410000 */
[C---:B------:R-:W-:Y:S02]  /*c3a0*/  FMUL.FTZ R84, R151.reuse, R84 ;  /* 0x0000005497547220 */ /* 0x040fe40000410000 */
[----:B------:R-:W-:Y:S01]  /*c3b0*/  FMUL.FTZ R85, R151, R85 ;  /* 0x0000005597557220 */ /* 0x000fe20000410000 */
[C---:B------:R-:W-:Y:S01]  /*c3c0*/  HMMA.16816.F32 R56, R140.reuse, R112, R56 ;  /* 0x000000708c38723c */ /* 0x040fe20000001838 */
[----:B------:R-:W-:Y:S03]  /*c3d0*/  MUFU.EX2 R198, R198 ;  /* 0x000000c600c67308 */ /* 0x000fe60000000800 */
[C---:B------:R-:W-:Y:S02]  /*c3e0*/  FMUL.FTZ R86, R150.reuse, R86 ;  /* 0x0000005696567220 */ /* 0x040fe40000410000 */
[----:B------:R-:W-:Y:S02]  /*c3f0*/  FMUL.FTZ R87, R150, R87 ;  /* 0x0000005796577220 */ /* 0x000fe40000410000 */
[-C--:B------:R-:W-:Y:S03]  /*c400*/  HMMA.16816.F32 R60, R140, R114.reuse, R60 ;  /* 0x000000728c3c723c */ /* 0x080fe6000000183c */
[----:B------:R-:W3:Y:S01]  /*c410*/  MUFU.EX2 R201, R201 ;  /* 0x000000c900c97308 */ /* 0x000ee20000000800 */
[C---:B------:R-:W-:Y:S02]  /*c420*/  FMUL.FTZ R88, R149.reuse, R88 ;  /* 0x0000005895587220 */ /* 0x040fe40000410000 */
[----:B------:R-:W-:Y:S02]  /*c430*/  FMUL.FTZ R89, R149, R89 ;  /* 0x0000005995597220 */ /* 0x000fe40000410000 */
[C---:B------:R-:W-:Y:S01]  /*c440*/  HMMA.16816.F32 R64, R144.reuse, R114, R64 ;  /* 0x000000729040723c */ /* 0x040fe20000001840 */
[----:B------:R-:W4:Y:S03]  /*c450*/  LDSM.16.MT88.4 R112, [R212+0x1c80] ;  /* 0x001c8000d470783b */ /* 0x000f260000004200 */
[C---:B------:R-:W-:Y:S01]  /*c460*/  FMUL.FTZ R90, R148.reuse, R90 ;  /* 0x0000005a945a7220 */ /* 0x040fe20000410000 */
[----:B------:R-:W-:Y:S01]  /*c470*/  MUFU.EX2 R200, R200 ;  /* 0x000000c800c87308 */ /* 0x000fe20000000800 */
[C---:B------:R-:W-:Y:S02]  /*c480*/  FMUL.FTZ R91, R148.reuse, R91 ;  /* 0x0000005b945b7220 */ /* 0x040fe40000410000 */
[-C--:B------:R-:W-:Y:S04]  /*c490*/  HMMA.16816.F32 R68, R144, R100.reuse, R68 ;  /* 0x000000649044723c */ /* 0x080fe80000001844 */
[--C-:B------:R-:W-:Y:S02]  /*c4a0*/  FFMA.FTZ R249, R249, c[0x0][0x2d0], -R156.reuse ;  /* 0x0000b400f9f97a23 */ /* 0x100fe4000001089c */
[C---:B------:R-:W-:Y:S01]  /*c4b0*/  FMUL.FTZ R92, R149.reuse, R92 ;  /* 0x0000005c955c7220 */ /* 0x040fe20000410000 */
[----:B------:R-:W5:Y:S01]  /*c4c0*/  MUFU.EX2 R203, R203 ;  /* 0x000000cb00cb7308 */ /* 0x000f620000000800 */
[C---:B------:R-:W-:Y:S04]  /*c4d0*/  HMMA.16816.F32 R72, R140.reuse, R100, R72 ;  /* 0x000000648c48723c */ /* 0x040fe80000001848 */
[----:B------:R-:W-:Y:S02]  /*c4e0*/  FMUL.FTZ R93, R149, R93 ;  /* 0x0000005d955d7220 */ /* 0x000fe40000410000 */
[C---:B------:R-:W-:Y:S01]  /*c4f0*/  FMUL.FTZ R94, R148.reuse, R94 ;  /* 0x0000005e945e7220 */ /* 0x040fe20000410000 */
[----:B-1----:R-:W-:Y:S01]  /*c500*/  F2FP.PACK_AB R100, R197, R194 ;  /* 0x000000c2c564723e */ /* 0x002fe200000000ff */
[-C--:B------:R-:W-:Y:S01]  /*c510*/  HMMA.16816.F32 R76, R140, R102.reuse, R76 ;  /* 0x000000668c4c723c */ /* 0x080fe2000000184c */
[----:B------:R-:W-:Y:S03]  /*c520*/  MUFU.EX2 R202, R202 ;  /* 0x000000ca00ca7308 */ /* 0x000fe60000000800 */
[----:B--2---:R-:W-:Y:S01]  /*c530*/  F2FP.PACK_AB R101, R199, R196 ;  /* 0x000000c4c765723e */ /* 0x004fe200000000ff */
[----:B------:R-:W-:Y:S02]  /*c540*/  FMUL.FTZ R95, R148, R95 ;  /* 0x0000005f945f7220 */ /* 0x000fe40000410000 */
[--C-:B------:R-:W-:Y:S01]  /*c550*/  FFMA.FTZ R163, R163, c[0x0][0x2d0], -R156.reuse ;  /* 0x0000b400a3a37a23 */ /* 0x100fe2000001089c */
[C---:B------:R-:W-:Y:S03]  /*c560*/  HMMA.16816.F32 R80, R144.reuse, R102, R80 ;  /* 0x000000669050723c */ /* 0x040fe60000001850 */
[----:B------:R-:W1:Y:S01]  /*c570*/  MUFU.EX2 R247, R247 ;  /* 0x000000f700f77308 */ /* 0x000e620000000800 */
[--C-:B------:R-:W-:Y:S02]  /*c580*/  FFMA.FTZ R155, R155, c[0x0][0x2d0], -R156.reuse ;  /* 0x0000b4009b9b7a23 */ /* 0x100fe4000001089c */
[----:B------:R-:W-:Y:S01]  /*c590*/  FFMA.FTZ R156, R154, c[0x0][0x2d0], -R156 ;  /* 0x0000b4009a9c7a23 */ /* 0x000fe2000001089c */
[----:B---3--:R-:W-:Y:S01]  /*c5a0*/  F2FP.PACK_AB R102, R201, R198 ;  /* 0x000000c6c966723e */ /* 0x008fe200000000ff */
[-C--:B------:R-:W-:Y:S04]  /*c5b0*/  HMMA.16816.F32 R84, R144, R104.reuse, R84 ;  /* 0x000000689054723c */ /* 0x080fe80000001854 */
[----:B-----5:R-:W-:Y:S01]  /*c5c0*/  F2FP.PACK_AB R103, R203, R200 ;  /* 0x000000c8cb67723e */ /* 0x020fe200000000ff */
[----:B------:R-:W-:Y:S01]  /*c5d0*/  MUFU.EX2 R248, R248 ;  /* 0x000000f800f87308 */ /* 0x000fe20000000800 */
[----:B------:R-:W-:Y:S02]  /*c5e0*/  FFMA.FTZ R181, R151, R232, R181 ;  /* 0x000000e897b57223 */ /* 0x000fe400000100b5 */
[C---:B------:R-:W-:Y:S04]  /*c5f0*/  HMMA.16816.F32 R88, R140.reuse, R104, R88 ;  /* 0x000000688c58723c */ /* 0x040fe80000001858 */
[----:B------:R-:W-:Y:S02]  /*c600*/  FFMA.FTZ R184, R150, R231, R184 ;  /* 0x000000e796b87223 */ /* 0x000fe400000100b8 */
[----:B------:R-:W-:Y:S01]  /*c610*/  FFMA.FTZ R195, R149, R230, R195 ;  /* 0x000000e695c37223 */ /* 0x000fe200000100c3 */
[----:B------:R-:W2:Y:S01]  /*c620*/  MUFU.EX2 R249, R249 ;  /* 0x000000f900f97308 */ /* 0x000ea20000000800 */
[-C--:B------:R-:W-:Y:S04]  /*c630*/  HMMA.16816.F32 R92, R140, R106.reuse, R92 ;  /* 0x0000006a8c5c723c */ /* 0x080fe8000000185c */
[----:B-1----:R-:W-:Y:S01]  /*c640*/  F2FP.PACK_AB R104, R247, R202 ;  /* 0x000000caf768723e */ /* 0x002fe200000000ff */
[----:B------:R-:W-:Y:S02]  /*c650*/  FFMA.FTZ R191, R148, R227, R191 ;  /* 0x000000e394bf7223 */ /* 0x000fe400000100bf */
[----:B------:R-:W-:Y:S01]  /*c660*/  FADD.FTZ R181, R180, R181 ;  /* 0x000000b5b4b57221 */ /* 0x000fe20000010000 */
[----:B------:R-:W-:Y:S01]  /*c670*/  HMMA.16816.F32 R96, R144, R106, R96 ;  /* 0x0000006a9060723c */ /* 0x000fe20000001860 */
[----:B------:R-:W-:Y:S03]  /*c680*/  MUFU.EX2 R250, R250 ;  /* 0x000000fa00fa7308 */ /* 0x000fe60000000800 */
[----:B------:R-:W-:Y:S02]  /*c690*/  FADD.FTZ R183, R183, R184 ;  /* 0x000000b8b7b77221 */ /* 0x000fe40000010000 */
[----:B------:R-:W-:Y:S02]  /*c6a0*/  FADD.FTZ R192, R192, R195 ;  /* 0x000000c3c0c07221 */ /* 0x000fe40000010000 */
[-C--:B------:R-:W-:Y:S03]  /*c6b0*/  HMMA.16816.F32 R4, R100, R108.reuse, R4 ;  /* 0x0000006c6404723c */ /* 0x080fe60000001804 */
[----:B------:R-:W1:Y:S02]  /*c6c0*/  MUFU.EX2 R251, R251 ;  /* 0x000000fb00fb7308 */ /* 0x000e640000000800 */
[----:B------:R-:W-:Y:S01]  /*c6d0*/  FADD.FTZ R188, R188, R191 ;  /* 0x000000bfbcbc7221 */ /* 0x000fe20000010000 */
[----:B--2---:R-:W-:Y:S01]  /*c6e0*/  F2FP.PACK_AB R105, R249, R248 ;  /* 0x000000f8f969723e */ /* 0x004fe200000000ff */
[----:B------:R-:W-:Y:S02]  /*c6f0*/  FADD.FTZ R186, R186, R181 ;  /* 0x000000b5baba7221 */ /* 0x000fe40000010000 */
[----:B------:R-:W-:Y:S04]  /*c700*/  FADD.FTZ R182, R182, R183 ;  /* 0x000000b7b6b67221 */ /* 0x000fe80000010000 */
[----:B------:R-:W2:Y:S01]  /*c710*/  MUFU.EX2 R252, R252 ;  /* 0x000000fc00fc7308 */ /* 0x000ea20000000800 */
[----:B------:R-:W-:Y:S02]  /*c720*/  FADD.FTZ R193, R193, R192 ;  /* 0x000000c0c1c17221 */ /* 0x000fe40000010000 */
[----:B------:R-:W-:Y:S02]  /*c730*/  FADD.FTZ R189, R189, R188 ;  /* 0x000000bcbdbd7221 */ /* 0x000fe40000010000 */
[----:B------:R-:W-:Y:S02]  /*c740*/  FADD.FTZ R185, R185, R186 ;  /* 0x000000bab9b97221 */ /* 0x000fe40000010000 */
[----:B------:R-:W-:Y:S02]  /*c750*/  FADD.FTZ R187, R187, R182 ;  /* 0x000000b6bbbb7221 */ /* 0x000fe40000010000 */
[----:B------:R-:W-:Y:S01]  /*c760*/  FADD.FTZ R193, R190, R193 ;  /* 0x000000c1bec17221 */ /* 0x000fe20000010000 */
[----:B------:R-:W3:Y:S01]  /*c770*/  MUFU.EX2 R129, R159 ;  /* 0x0000009f00817308 */ /* 0x000ee20000000800 */
[----:B------:R-:W-:Y:S01]  /*c780*/  FADD.FTZ R189, R152, R189 ;  /* 0x000000bd98bd7221 */ /* 0x000fe20000010000 */
[----:B------:R-:W-:Y:S01]  /*c790*/  MOV R152, R153 ;  /* 0x0000009900987202 */ /* 0x000fe20000000f00 */
[----:B------:R-:W-:Y:S01]  /*c7a0*/  FADD.FTZ R194, R194, R185 ;  /* 0x000000b9c2c27221 */ /* 0x000fe20000010000 */
[----:B-1----:R-:W-:Y:S01]  /*c7b0*/  F2FP.PACK_AB R106, R251, R250 ;  /* 0x000000fafb6a723e */ /* 0x002fe200000000ff */
[----:B------:R-:W-:Y:S02]  /*c7c0*/  FADD.FTZ R196, R196, R187 ;  /* 0x000000bbc4c47221 */ /* 0x000fe40000010000 */
[----:B------:R-:W-:Y:S02]  /*c7d0*/  FADD.FTZ R202, R202, R193 ;  /* 0x000000c1caca7221 */ /* 0x000fe40000010000 */
[----:B------:R-:W-:Y:S01]  /*c7e0*/  FADD.FTZ R248, R248, R189 ;  /* 0x000000bdf8f87221 */ /* 0x000fe20000010000 */
[----:B------:R3:W1:Y:S01]  /*c7f0*/  MUFU.EX2 R128, R158 ;  /* 0x0000009e00807308 */ /* 0x0006620000000800 */
[----:B------:R-:W-:Y:S02]  /*c800*/  FADD.FTZ R197, R197, R194 ;  /* 0x000000c2c5c57221 */ /* 0x000fe40000010000 */
[----:B------:R-:W-:Y:S01]  /*c810*/  FADD.FTZ R199, R199, R196 ;  /* 0x000000c4c7c77221 */ /* 0x000fe20000010000 */
[----:B--2---:R-:W-:Y:S01]  /*c820*/  F2FP.PACK_AB R107, R124, R252 ;  /* 0x000000fc7c6b723e */ /* 0x004fe200000000ff */
[----:B------:R-:W-:Y:S02]  /*c830*/  FADD.FTZ R247, R247, R202 ;  /* 0x000000caf7f77221 */ /* 0x000fe40000010000 */
[----:B------:R-:W-:Y:S02]  /*c840*/  FADD.FTZ R249, R249, R248 ;  /* 0x000000f8f9f97221 */ /* 0x000fe40000010000 */
[----:B------:R-:W-:Y:S01]  /*c850*/  FADD.FTZ R198, R198, R197 ;  /* 0x000000c5c6c67221 */ /* 0x000fe20000010000 */
[----:B------:R2:W-:Y:S01]  /*c860*/  MUFU.EX2 R131, R157 ;  /* 0x0000009d00837308 */ /* 0x0005e20000000800 */
[C---:B------:R-:W-:Y:S04]  /*c870*/  HMMA.16816.F32 R8, R104.reuse, R108, R8 ;  /* 0x0000006c6808723c */ /* 0x040fe80000001808 */
[----:B------:R-:W-:Y:S02]  /*c880*/  FADD.FTZ R200, R200, R199 ;  /* 0x000000c7c8c87221 */ /* 0x000fe40000010000 */
[----:B------:R-:W-:Y:S02]  /*c890*/  FADD.FTZ R250, R250, R247 ;  /* 0x000000f7fafa7221 */ /* 0x000fe40000010000 */
[-C--:B------:R-:W-:Y:S01]  /*c8a0*/  HMMA.16816.F32 R12, R104, R110.reuse, R12 ;  /* 0x0000006e680c723c */ /* 0x080fe2000000180c */
[----:B------:R5:W-:Y:S03]  /*c8b0*/  MUFU.EX2 R154, R156 ;  /* 0x0000009c009a7308 */ /* 0x000be60000000800 */
[----:B------:R-:W-:Y:S01]  /*c8c0*/  FADD.FTZ R249, R252, R249 ;  /* 0x000000f9fcf97221 */ /* 0x000fe20000010000 */
[----:B---3--:R-:W-:Y:S01]  /*c8d0*/  F2FP.PACK_AB R158, R129, R138 ;  /* 0x0000008a819e723e */ /* 0x008fe200000000ff */
[----:B------:R-:W-:Y:S01]  /*c8e0*/  FADD.FTZ R198, R201, R198 ;  /* 0x000000c6c9c67221 */ /* 0x000fe20000010000 */
[----:B-1----:R-:W-:Y:S01]  /*c8f0*/  F2FP.PACK_AB R159, R128, R139 ;  /* 0x0000008b809f723e */ /* 0x002fe200000000ff */
[C---:B------:R-:W-:Y:S01]  /*c900*/  HMMA.16816.F32 R16, R100.reuse, R110, R16 ;  /* 0x0000006e6410723c */ /* 0x040fe20000001810 */
[----:B------:R-:W1:Y:S02]  /*c910*/  LDSM.16.MT88.4 R108, [R212+0x2880] ;  /* 0x00288000d46c783b */ /* 0x000e640000004200 */
[----:B------:R-:W3:Y:S01]  /*c920*/  MUFU.EX2 R137, R163 ;  /* 0x000000a300897308 */ /* 0x000ee20000000800 */
[----:B------:R-:W-:Y:S02]  /*c930*/  FADD.FTZ R200, R203, R200 ;  /* 0x000000c8cbc87221 */ /* 0x000fe40000010000 */
[----:B------:R-:W-:Y:S01]  /*c940*/  FADD.FTZ R250, R251, R250 ;  /* 0x000000fafbfa7221 */ /* 0x000fe20000010000 */
[----:B--2---:R-:W-:Y:S01]  /*c950*/  F2FP.PACK_AB R157, R122, R126 ;  /* 0x0000007e7a9d723e */ /* 0x004fe200000000ff */
[-C--:B----4-:R-:W-:Y:S05]  /*c960*/  HMMA.16816.F32 R20, R100, R112.reuse, R20 ;  /* 0x000000706414723c */ /* 0x090fea0000001814 */
[----:B------:R-:W2:Y:S03]  /*c970*/  MUFU.EX2 R123, R162 ;  /* 0x000000a2007b7308 */ /* 0x000ea60000000800 */
[C---:B------:R-:W-:Y:S04]  /*c980*/  HMMA.16816.F32 R24, R104.reuse, R112, R24 ;  /* 0x000000706818723c */ /* 0x040fe80000001818 */
[----:B-----5:R-:W-:Y:S03]  /*c990*/  F2FP.PACK_AB R156, R121, R125 ;  /* 0x0000007d799c723e */ /* 0x020fe600000000ff */
[----:B------:R-:W4:Y:S01]  /*c9a0*/  MUFU.EX2 R155, R155 ;  /* 0x0000009b009b7308 */ /* 0x000f220000000800 */
[-C--:B------:R-:W-:Y:S04]  /*c9b0*/  HMMA.16816.F32 R28, R104, R114.reuse, R28 ;  /* 0x00000072681c723c */ /* 0x080fe8000000181c */
[----:B---3--:R-:W-:Y:S04]  /*c9c0*/  F2FP.PACK_AB R161, R137, R120 ;  /* 0x0000007889a1723e */ /* 0x008fe800000000ff */
[C---:B------:R-:W-:Y:S01]  /*c9d0*/  HMMA.16816.F32 R32, R100.reuse, R114, R32 ;  /* 0x000000726420723c */ /* 0x040fe20000001820 */
[----:B------:R-:W3:Y:S03]  /*c9e0*/  LDSM.16.MT88.4 R112, [R214+0x3480] ;  /* 0x00348000d670783b */ /* 0x000ee60000004200 */
[----:B--2---:R-:W-:Y:S04]  /*c9f0*/  F2FP.PACK_AB R162, R131, R123 ;  /* 0x0000007b83a2723e */ /* 0x004fe800000000ff */
[-C--:B------:R-:W-:Y:S04]  /*ca00*/  HMMA.16816.F32 R36, R100, R116.reuse, R36 ;  /* 0x000000746424723c */ /* 0x080fe80000001824 */
[----:B----4-:R-:W-:Y:S04]  /*ca10*/  F2FP.PACK_AB R163, R154, R155 ;  /* 0x0000009b9aa3723e */ /* 0x010fe800000000ff */
[C---:B------:R-:W-:Y:S08]  /*ca20*/  HMMA.16816.F32 R40, R104.reuse, R116, R40 ;  /* 0x000000746828723c */ /* 0x040ff00000001828 */
[-C--:B------:R-:W-:Y:S08]  /*ca30*/  HMMA.16816.F32 R44, R104, R118.reuse, R44 ;  /* 0x00000076682c723c */ /* 0x080ff0000000182c */
[C---:B------:R-:W-:Y:S01]  /*ca40*/  HMMA.16816.F32 R48, R100.reuse, R118, R48 ;  /* 0x000000766430723c */ /* 0x040fe20000001830 */
[----:B------:R-:W2:Y:S07]  /*ca50*/  LDSM.16.MT88.4 R116, [R212+0x3480] ;  /* 0x00348000d474783b */ /* 0x000eae0000004200 */
[-C--:B-1----:R-:W-:Y:S08]  /*ca60*/  HMMA.16816.F32 R52, R100, R108.reuse, R52 ;  /* 0x0000006c6434723c */ /* 0x082ff00000001834 */
[C---:B------:R-:W-:Y:S08]  /*ca70*/  HMMA.16816.F32 R56, R104.reuse, R108, R56 ;  /* 0x0000006c6838723c */ /* 0x040ff00000001838 */
[-C--:B------:R-:W-:Y:S08]  /*ca80*/  HMMA.16816.F32 R60, R104, R110.reuse, R60 ;  /* 0x0000006e683c723c */ /* 0x080ff0000000183c */
[C---:B------:R-:W-:Y:S01]  /*ca90*/  HMMA.16816.F32 R64, R100.reuse, R110, R64 ;  /* 0x0000006e6440723c */ /* 0x040fe20000001840 */
[----:B------:R-:W1:Y:S07]  /*caa0*/  LDSM.16.MT88.4 R108, [R212+0x2080] ;  /* 0x00208000d46c783b */ /* 0x000e6e0000004200 */
[-C--:B---3--:R-:W-:Y:S08]  /*cab0*/  HMMA.16816.F32 R68, R100, R112.reuse, R68 ;  /* 0x000000706444723c */ /* 0x088ff00000001844 */
[C---:B------:R-:W-:Y:S08]  /*cac0*/  HMMA.16816.F32 R72, R104.reuse, R112, R72 ;  /* 0x000000706848723c */ /* 0x040ff00000001848 */
[-C--:B------:R-:W-:Y:S08]  /*cad0*/  HMMA.16816.F32 R76, R104, R114.reuse, R76 ;  /* 0x00000072684c723c */ /* 0x080ff0000000184c */
[C---:B------:R-:W-:Y:S08]  /*cae0*/  HMMA.16816.F32 R80, R100.reuse, R114, R80 ;  /* 0x000000726450723c */ /* 0x040ff00000001850 */
[-C--:B--2---:R-:W-:Y:S08]  /*caf0*/  HMMA.16816.F32 R84, R100, R116.reuse, R84 ;  /* 0x000000746454723c */ /* 0x084ff00000001854 */
[C---:B------:R-:W-:Y:S08]  /*cb00*/  HMMA.16816.F32 R88, R104.reuse, R116, R88 ;  /* 0x000000746858723c */ /* 0x040ff00000001858 */
[-C--:B------:R-:W-:Y:S08]  /*cb10*/  HMMA.16816.F32 R92, R104, R118.reuse, R92 ;  /* 0x00000076685c723c */ /* 0x080ff0000000185c */
[----:B------:R-:W-:Y:S08]  /*cb20*/  HMMA.16816.F32 R96, R100, R118, R96 ;  /* 0x000000766460723c */ /* 0x000ff00000001860 */
[-C--:B------:R-:W-:Y:S07]  /*cb30*/  HMMA.16816.F32 R144, R156, R132.reuse, R4 ;  /* 0x000000849c90723c */ /* 0x080fee0000001804 */
[----:B------:R-:W-:Y:S01]  /*cb40*/  MOV R4, R137 ;  /* 0x0000008900047202 */ /* 0x000fe20000000f00 */
[C---:B------:R-:W-:Y:S04]  /*cb50*/  HMMA.16816.F32 R140, R160.reuse, R132, R8 ;  /* 0x00000084a08c723c */ /* 0x040fe80000001808 */
[----:B------:R-:W-:Y:S02]  /*cb60*/  MOV R7, R131 ;  /* 0x0000008300077202 */ /* 0x000fe40000000f00 */
[----:B------:R-:W-:Y:S02]  /*cb70*/  MOV R6, R128 ;  /* 0x0000008000067202 */ /* 0x000fe40000000f00 */
[----:B------:R-:W-:Y:S04]  /*cb80*/  MOV R10, R139 ;  /* 0x0000008b000a7202 */ /* 0x000fe80000000f00 */
[----:B------:R-:W-:Y:S02]  /*cb90*/  MOV R9, R138 ;  /* 0x0000008a00097202 */ /* 0x000fe40000000f00 */
[----:B------:R-:W-:Y:S02]  /*cba0*/  MOV R8, R136 ;  /* 0x0000008800087202 */ /* 0x000fe40000000f00 */
[-C--:B------:R-:W-:Y:S03]  /*cbb0*/  HMMA.16816.F32 R136, R160, R134.reuse, R12 ;  /* 0x00000086a088723c */ /* 0x080fe6000000180c */
[----:B------:R-:W-:Y:S02]  /*cbc0*/  MOV R5, R129 ;  /* 0x0000008100057202 */ /* 0x000fe40000000f00 */
[----:B------:R-:W-:Y:S02]  /*cbd0*/  MOV R11, R123 ;  /* 0x0000007b000b7202 */ /* 0x000fe40000000f00 */
[----:B------:R-:W-:Y:S01]  /*cbe0*/  MOV R12, R127 ;  /* 0x0000007f000c7202 */ /* 0x000fe20000000f00 */
[C---:B------:R-:W-:Y:S04]  /*cbf0*/  HMMA.16816.F32 R132, R156.reuse, R134, R16 ;  /* 0x000000869c84723c */ /* 0x040fe80000001810 */
[----:B------:R-:W-:Y:S01]  /*cc00*/  MOV R15, R122 ;  /* 0x0000007a000f7202 */ /* 0x000fe20000000f00 */
[----:B------:R-:W-:Y:S01]  /*cc10*/  FADD.FTZ R250, R12, R250 ;  /* 0x000000fa0cfa7221 */ /* 0x000fe20000010000 */
[----:B------:R-:W-:Y:S02]  /*cc20*/  MOV R14, R121 ;  /* 0x00000079000e7202 */ /* 0x000fe40000000f00 */
[-C--:B-1----:R-:W-:Y:S04]  /*cc30*/  HMMA.16816.F32 R128, R156, R108.reuse, R20 ;  /* 0x0000006c9c80723c */ /* 0x082fe80000001814 */
[----:B------:R-:W-:Y:S01]  /*cc40*/  MOV R19, R126 ;  /* 0x0000007e00137202 */ /* 0x000fe20000000f00 */
[----:B------:R-:W-:Y:S01]  /*cc50*/  FADD.FTZ R250, R8, R250 ;  /* 0x000000fa08fa7221 */ /* 0x000fe20000010000 */
[----:B------:R-:W-:Y:S02]  /*cc60*/  MOV R18, R125 ;  /* 0x0000007d00127202 */ /* 0x000fe40000000f00 */
[----:B------:R-:W-:Y:S01]  /*cc70*/  MOV R17, R124 ;  /* 0x0000007c00117202 */ /* 0x000fe20000000f00 */
[----:B------:R-:W-:Y:S01]  /*cc80*/  FADD.FTZ R200, R19, R200 ;  /* 0x000000c813c87221 */ /* 0x000fe20000010000 */
[C---:B------:R-:W-:Y:S04]  /*cc90*/  HMMA.16816.F32 R124, R160.reuse, R108, R24 ;  /* 0x0000006ca07c723c */ /* 0x040fe80000001818 */
[----:B------:R-:W-:Y:S01]  /*cca0*/  MOV R13, R120 ;  /* 0x00000078000d7202 */ /* 0x000fe20000000f00 */
[----:B------:R-:W-:Y:S02]  /*ccb0*/  FADD.FTZ R249, R17, R249 ;  /* 0x000000f911f97221 */ /* 0x000fe40000010000 */
[----:B------:R-:W-:Y:S01]  /*ccc0*/  FADD.FTZ R198, R18, R198 ;  /* 0x000000c612c67221 */ /* 0x000fe20000010000 */
[-C--:B------:R-:W-:Y:S04]  /*ccd0*/  HMMA.16816.F32 R120, R160, R110.reuse, R28 ;  /* 0x0000006ea078723c */ /* 0x080fe8000000181c */
[----:B------:R-:W-:Y:S02]  /*cce0*/  FADD.FTZ R249, R13, R249 ;  /* 0x000000f90df97221 */ /* 0x000fe40000010000 */
[----:B------:R-:W-:Y:S02]  /*ccf0*/  FADD.FTZ R198, R14, R198 ;  /* 0x000000c60ec67221 */ /* 0x000fe40000010000 */
[C---:B------:R-:W-:Y:S04]  /*cd00*/  HMMA.16816.F32 R116, R156.reuse, R110, R32 ;  /* 0x0000006e9c74723c */ /* 0x040fe80000001820 */
[----:B------:R-:W-:Y:S02]  /*cd10*/  FADD.FTZ R200, R15, R200 ;  /* 0x000000c80fc87221 */ /* 0x000fe40000010000 */
[----:B------:R-:W-:Y:S02]  /*cd20*/  FADD.FTZ R4, R4, R249 ;  /* 0x000000f904047221 */ /* 0x000fe40000010000 */
        /* <DEDUP_REMOVED lines=24> */
[----:B------:R-:W-:-:S07]  /*ceb0*/  @P0 BRA `(.L_x_205) ;  /* 0xffffd05000000947 */ /* 0x000fce000383ffff */
.L_x_202:
[----:B------:R-:W-:-:S13]  /*cec0*/  ISETP.GE.AND P0, PT, R233, UR6, PT ;  /* 0x00000006e9007c0c */ /* 0x000fda000bf06270 */
[----:B------:R-:W-:Y:S05]  /*ced0*/  @!P0 BRA `(.L_x_206) ;  /* 0x000044b000008947 */ /* 0x000fea0003800000 */
[----:B------:R-:W-:Y:S01]  /*cee0*/  IADD3 R242, P0, R234, 0x20, RZ ;  /* 0x00000020eaf27810 */ /* 0x000fe20007f1e0ff */
[----:B------:R-:W-:Y:S01]  /*cef0*/  ULDC.64 UR4, c[0x0][0x208] ;  /* 0x0000820000047ab9 */ /* 0x000fe20000000a00 */
[----:B------:R-:W-:Y:S01]  /*cf00*/  IADD3 R203, P1, R220, 0x20, RZ ;  /* 0x00000020dccb7810 */ /* 0x000fe20007f3e0ff */
[----:B------:R-:W-:Y:S01]  /*cf10*/  UIMAD.WIDE.U32 UR10, UR4, 0x30, URZ ;  /* 0x00000030040a78a5 */ /* 0x000fe2000f8e003f */
[-C--:B------:R-:W-:Y:S01]  /*cf20*/  IADD3.X R241, RZ, R237.reuse, RZ, P0, !PT ;  /* 0x000000edfff17210 */ /* 0x080fe200007fe4ff */
[----:B------:R-:W-:Y:S01]  /*cf30*/  UIMAD UR5, UR5, 0x30, URZ ;  /* 0x00000030050578a4 */ /* 0x000fe2000f8e023f */
[----:B------:R-:W-:Y:S01]  /*cf40*/  IADD3 R240, P2, R234, 0x40, RZ ;  /* 0x00000040eaf07810 */ /* 0x000fe20007f5e0ff */
[----:B------:R-:W-:Y:S01]  /*cf50*/  IMAD.MOV.U32 R150, RZ, RZ, R2 ;  /* 0x000000ffff967224 */ /* 0x000fe200078e0002 */
[----:B------:R-:W-:Y:S01]  /*cf60*/  IADD3 R201, P0, R220, 0x40, RZ ;  /* 0x00000040dcc97810 */ /* 0x000fe20007f1e0ff */
[----:B------:R-:W-:Y:S01]  /*cf70*/  IMAD.MOV.U32 R151, RZ, RZ, R3 ;  /* 0x000000ffff977224 */ /* 0x000fe200078e0003 */
[----:B------:R-:W-:Y:S01]  /*cf80*/  IADD3 R238, -R238, 0x30, RZ ;  /* 0x00000030eeee7810 */ /* 0x000fe20007ffe1ff */
[----:B------:R-:W-:Y:S01]  /*cf90*/  IMAD.MOV.U32 R148, RZ, RZ, R152 ;  /* 0x000000ffff947224 */ /* 0x000fe200078e0098 */
[----:B------:R-:W-:Y:S01]  /*cfa0*/  IADD3.X R239, RZ, R237, RZ, P2, !PT ;  /* 0x000000edffef7210 */ /* 0x000fe200017fe4ff */
[----:B------:R-:W-:Y:S01]  /*cfb0*/  IMAD.MOV.U32 R149, RZ, RZ, R0 ;  /* 0x000000ffff957224 */ /* 0x000fe200078e0000 */
[----:B------:R-:W-:Y:S01]  /*cfc0*/  IADD3.X R200, RZ, R229, RZ, P0, !PT ;  /* 0x000000e5ffc87210 */ /* 0x000fe200007fe4ff */
[----:B------:R-:W-:Y:S01]  /*cfd0*/  IMAD.X R202, RZ, RZ, R229, P1 ;  /* 0x000000ffffca7224 */ /* 0x000fe200008e06e5 */
[----:B------:R-:W-:-:S02]  /*cfe0*/  UIADD3 UR5, UR11, UR5, URZ ;  /* 0x000000050b057290 */ /* 0x000fc4000fffe03f */
.L_x_224:
[----:B------:R-:W-:Y:S04]  /*cff0*/  DEPBAR.LE SB0, 0x0 ;  /* 0x000080000000791a */ /* 0x000fe80000000000 */
[----:B------:R-:W-:Y:S01]  /*d000*/  BAR.SYNC.DEFER_BLOCKING 0x0 ;  /* 0x0000000000007b1d */ /* 0x000fe20000010000 */
[----:B------:R-:W-:Y:S01]  /*d010*/  SHF.R.S32.HI R0, RZ, 0x1f, R233 ;  /* 0x0000001fff007819 */ /* 0x000fe200000114e9 */
[C---:B------:R-:W-:Y:S02]  /*d020*/  IMAD R3, R233.reuse, UR5, RZ ;  /* 0x00000005e9037c24 */ /* 0x040fe4000f8e02ff */
[----:B------:R-:W-:Y:S04]  /*d030*/  IMAD.WIDE.U32 R20, R233, UR10, RZ ;  /* 0x0000000ae9147c25 */ /* 0x000fe8000f8e00ff */
[----:B------:R-:W-:Y:S01]  /*d040*/  IMAD R3, R0, UR10, R3 ;  /* 0x0000000a00037c24 */ /* 0x000fe2000f8e0203 */
[-C--:B------:R-:W-:Y:S04]  /*d050*/  IADD3 R0, P0, R234, R20.reuse, RZ ;  /* 0x00000014ea007210 */ /* 0x080fe80007f1e0ff */
[----:B------:R-:W-:Y:S02]  /*d060*/  IADD3 R30, R21, R3, RZ ;  /* 0x00000003151e7210 */ /* 0x000fe40007ffe0ff */
[-C--:B------:R-:W-:Y:S02]  /*d070*/  IADD3 R3, P2, R242, R20.reuse, RZ ;  /* 0x00000014f2037210 */ /* 0x080fe40007f5e0ff */
[----:B------:R-:W-:Y:S02]  /*d080*/  IADD3.X R21, R30, R237, RZ, P0, !PT ;  /* 0x000000ed1e157210 */ /* 0x000fe400007fe4ff */
[----:B------:R-:W-:Y:S02]  /*d090*/  LEA R36, P0, R0, c[0x0][0x1f8], 0x1 ;  /* 0x00007e0000247a11 */ /* 0x000fe400078008ff */
[----:B------:R-:W-:Y:S02]  /*d0a0*/  IADD3.X R2, R30, R241, RZ, P2, !PT ;  /* 0x000000f11e027210 */ /* 0x000fe400017fe4ff */
[----:B------:R-:W-:Y:S01]  /*d0b0*/  LEA.HI.X R37, R0, c[0x0][0x1fc], R21, 0x1, P0 ;  /* 0x00007f0000257a11 */ /* 0x000fe200000f0c15 */
[----:B------:R-:W-:Y:S01]  /*d0c0*/  LDSM.16.M88.4 R48, [R217+0x6080] ;  /* 0x00608000d930783b */ /* 0x000fe20000000200 */
[----:B------:R-:W-:Y:S02]  /*d0d0*/  @!P3 IADD3 R31, P0, R225, R20, RZ ;  /* 0x00000014e11fb210 */ /* 0x000fe40007f1e0ff */
[C---:B------:R-:W-:Y:S04]  /*d0e0*/  LEA R40, P2, R3.reuse, c[0x0][0x1f8], 0x1 ;  /* 0x00007e0003287a11 */ /* 0x040fe800078408ff */
[----:B------:R-:W-:Y:S01]  /*d0f0*/  LEA.HI.X R41, R3, c[0x0][0x1fc], R2, 0x1, P2 ;  /* 0x00007f0003297a11 */ /* 0x000fe200010f0c02 */
[----:B------:R-:W1:Y:S01]  /*d100*/  LDSM.16.M88.4 R16, [R216+0x3c80] ;  /* 0x003c8000d810783b */ /* 0x000e620000000200 */
[----:B------:R-:W-:Y:S07]  /*d110*/  @!P3 IADD3 R3, P2, R31, R234, RZ ;  /* 0x000000ea1f03b210 */ /* 0x000fee0007f5e0ff */
[----:B------:R-:W2:Y:S08]  /*d120*/  LDSM.16.M88.4 R44, [R217+0x7080] ;  /* 0x00708000d92c783b */ /* 0x000eb00000000200 */
[----:B------:R-:W3:Y:S08]  /*d130*/  LDSM.16.M88.4 R32, [R216+0x4080] ;  /* 0x00408000d820783b */ /* 0x000ef00000000200 */
[----:B------:R-:W4:Y:S08]  /*d140*/  LDSM.16.M88.4 R152, [R216+0x4480] ;  /* 0x00448000d898783b */ /* 0x000f300000000200 */
[----:B------:R-:W-:Y:S01]  /*d150*/  LDSM.16.M88.4 R156, [R213+0x6080] ;  /* 0x00608000d59c783b */ /* 0x000fe20000000200 */
[-C--:B-1----:R-:W-:Y:S07]  /*d160*/  HMMA.16816.F32 R4, R48, R16.reuse, RZ ;  /* 0x000000103004723c */ /* 0x082fee00000018ff */
[----:B------:R-:W1:Y:S01]  /*d170*/  LDSM.16.M88.4 R160, [R215] ;  /* 0x00000000d7a0783b */ /* 0x000e620000000200 */
[C---:B--2---:R-:W-:Y:S07]  /*d180*/  HMMA.16816.F32 R8, R44.reuse, R16, RZ ;  /* 0x000000102c08723c */ /* 0x044fee00000018ff */
[----:B------:R-:W2:Y:S01]  /*d190*/  LDSM.16.M88.4 R164, [R213+0x7080] ;  /* 0x00708000d5a4783b */ /* 0x000ea20000000200 */
[----:B------:R-:W-:Y:S01]  /*d1a0*/  IADD3 R17, P1, R240, R20, RZ ;  /* 0x00000014f0117210 */ /* 0x000fe20007f3e0ff */
[-C--:B------:R-:W-:Y:S06]  /*d1b0*/  HMMA.16816.F32 R12, R44, R18.reuse, RZ ;  /* 0x000000122c0c723c */ /* 0x080fec00000018ff */
[----:B------:R-:W5:Y:S01]  /*d1c0*/  LDSM.16.M88.4 R168, [R211] ;  /* 0x00000000d3a8783b */ /* 0x000f620000000200 */
[C---:B------:R-:W-:Y:S02]  /*d1d0*/  IADD3.X R16, R30.reuse, R239, RZ, P1, !PT ;  /* 0x000000ef1e107210 */ /* 0x040fe40000ffe4ff */
[C---:B------:R-:W-:Y:S03]  /*d1e0*/  LEA R194, P1, R17.reuse, c[0x0][0x1f8], 0x1 ;  /* 0x00007e0011c27a11 */ /* 0x040fe600078208ff */
[----:B------:R-:W-:Y:S02]  /*d1f0*/  @!P3 IADD3.X R30, R30, R224, RZ, P0, !PT ;  /* 0x000000e01e1eb210 */ /* 0x000fe400007fe4ff */
[----:B------:R-:W1:Y:S01]  /*d200*/  LDSM.16.M88.4 R172, [R210] ;  /* 0x00000000d2ac783b */ /* 0x000e620000000200 */
[----:B------:R-:W-:Y:S02]  /*d210*/  LEA.HI.X R195, R17, c[0x0][0x1fc], R16, 0x1, P1 ;  /* 0x00007f0011c37a11 */ /* 0x000fe400008f0c10 */
[C---:B------:R-:W-:Y:S02]  /*d220*/  HMMA.16816.F32 R16, R48.reuse, R18, RZ ;  /* 0x000000123010723c */ /* 0x040fe400000018ff */
[C---:B------:R-:W-:Y:S03]  /*d230*/  @!P3 IADD3 R29, P1, R31.reuse, R242, RZ ;  /* 0x000000f21f1db210 */ /* 0x040fe60007f3e0ff */
[----:B------:R-:W-:Y:S01]  /*d240*/  @!PT LDS RZ, [RZ] ;  /* 0x00000000fffff984 */ /* 0x000fe20000000800 */
[----:B------:R-:W-:Y:S01]  /*d250*/  @!PT LDS RZ, [RZ] ;  /* 0x00000000fffff984 */ /* 0x000fe20000000800 */
[----:B------:R-:W-:Y:S01]  /*d260*/  @!PT LDS RZ, [RZ] ;  /* 0x00000000fffff984 */ /* 0x000fe20000000800 */
[----:B------:R4:W-:Y:S01]  /*d270*/  LDGSTS.E.BYPASS.LTC128B.128 [R218+0x1880], [R36.64], !P6 ;  /* 0x0188000024da7fae */ /* 0x0009e2000f101d48 */
[----:B------:R-:W-:Y:S02]  /*d280*/  @!P3 IADD3 R31, P0, R31, R240, RZ ;  /* 0x000000f01f1fb210 */ /* 0x000fe40007f1e0ff */
[C---:B------:R-:W-:Y:S01]  /*d290*/  @!P3 IADD3.X R0, R30.reuse, R237, RZ, P2, !PT ;  /* 0x000000ed1e00b210 */ /* 0x040fe200017fe4ff */
[-C--:B---3--:R-:W-:Y:S03]  /*d2a0*/  HMMA.16816.F32 R20, R48, R32.reuse, RZ ;  /* 0x000000203014723c */ /* 0x088fe600000018ff */
[----:B------:R-:W-:Y:S01]  /*d2b0*/  @!P3 LEA R196, P2, R3, c[0x0][0x1f8], 0x1 ;  /* 0x00007e0003c4ba11 */ /* 0x000fe200078408ff */
[----:B------:R3:W-:Y:S01]  /*d2c0*/  LDGSTS.E.BYPASS.LTC128B.128 [R218+0x2480], [R40.64], !P5 ;  /* 0x0248000028da7fae */ /* 0x0007e2000e901d48 */
[C---:B------:R-:W-:Y:S02]  /*d2d0*/  @!P3 IADD3.X R28, R30.reuse, R241, RZ, P1, !PT ;  /* 0x000000f11e1cb210 */ /* 0x040fe40000ffe4ff */
[----:B------:R-:W-:Y:S01]  /*d2e0*/  @!P3 LEA R192, P1, R29, c[0x0][0x1f8], 0x1 ;  /* 0x00007e001dc0ba11 */ /* 0x000fe200078208ff */
[C---:B------:R-:W-:Y:S04]  /*d2f0*/  HMMA.16816.F32 R24, R44.reuse, R32, RZ ;  /* 0x000000202c18723c */ /* 0x040fe800000018ff */
[----:B------:R1:W-:Y:S01]  /*d300*/  LDGSTS.E.BYPASS.LTC128B.128 [R218+0x3080], [R194.64], !P4 ;  /* 0x03080000c2da7fae */ /* 0x0003e2000e101d48 */
[----:B------:R-:W-:Y:S02]  /*d310*/  @!P3 IADD3.X R30, R30, R239, RZ, P0, !PT ;  /* 0x000000ef1e1eb210 */ /* 0x000fe400007fe4ff */
[----:B------:R-:W-:Y:S02]  /*d320*/  @!P3 LEA R2, P0, R31, c[0x0][0x1f8], 0x1 ;  /* 0x00007e001f02ba11 */ /* 0x000fe400078008ff */
[----:B------:R-:W-:Y:S03]  /*d330*/  @!P3 LEA.HI.X R197, R3, c[0x0][0x1fc], R0, 0x1, P2 ;  /* 0x00007f0003c5ba11 */ /* 0x000fe600010f0c00 */
[----:B------:R-:W-:Y:S02]  /*d340*/  @!P3 LEA.HI.X R193, R29, c[0x0][0x1fc], R28, 0x1, P1 ;  /* 0x00007f001dc1ba11 */ /* 0x000fe400008f0c1c */
[----:B------:R1:W-:Y:S01]  /*d350*/  @!P3 LDGSTS.E.BYPASS.LTC128B.128 [R218+0x2080], [R196.64], !P6 ;  /* 0x02080000c4dabfae */ /* 0x0003e2000f101d48 */
[----:B------:R-:W-:Y:S02]  /*d360*/  @!P3 LEA.HI.X R3, R31, c[0x0][0x1fc], R30, 0x1, P0 ;  /* 0x00007f001f03ba11 */ /* 0x000fe400000f0c1e */
[-C--:B------:R-:W-:Y:S01]  /*d370*/  HMMA.16816.F32 R28, R44, R34.reuse, RZ ;  /* 0x000000222c1c723c */ /* 0x080fe200000018ff */
[----:B------:R-:W-:Y:S04]  /*d380*/  ISETP.GT.AND P0, PT, R233, UR6, PT ;  /* 0x00000006e9007c0c */ /* 0x000fe8000bf04270 */
[----:B------:R1:W-:Y:S03]  /*d390*/  @!P3 LDGSTS.E.BYPASS.LTC128B.128 [R218+0x2c80], [R192.64], !P5 ;  /* 0x02c80000c0dabfae */ /* 0x0003e6000e901d48 */
[C---:B------:R-:W-:Y:S05]  /*d3a0*/  HMMA.16816.F32 R32, R48.reuse, R34, RZ ;  /* 0x000000223020723c */ /* 0x040fea00000018ff */
[----:B------:R1:W-:Y:S03]  /*d3b0*/  @!P3 LDGSTS.E.BYPASS.LTC128B.128 [R218+0x3880], [R2.64], !P4 ;  /* 0x0388000002dabfae */ /* 0x0003e6000e101d48 */
[-C--:B----4-:R-:W-:Y:S05]  /*d3c0*/  HMMA.16816.F32 R36, R48, R152.reuse, RZ ;  /* 0x000000983024723c */ /* 0x090fea00000018ff */
[----:B------:R-:W-:Y:S03]  /*d3d0*/  LDSM.16.M88.4 R176, [R217+0x8080] ;  /* 0x00808000d9b0783b */ /* 0x000fe60000000200 */
[C---:B---3--:R-:W-:Y:S05]  /*d3e0*/  HMMA.16816.F32 R40, R44.reuse, R152, RZ ;  /* 0x000000982c28723c */ /* 0x048fea00000018ff */
[----:B------:R-:W0:Y:S03]  /*d3f0*/  LDGDEPBAR ;  /* 0x00000000000079af */ /* 0x000e260000000000 */
[-C--:B------:R-:W-:Y:S05]  /*d400*/  HMMA.16816.F32 R44, R44, R154.reuse, RZ ;  /* 0x0000009a2c2c723c */ /* 0x080fea00000018ff */
[----:B------:R-:W3:Y:S03]  /*d410*/  LDSM.16.M88.4 R180, [R216+0x4880] ;  /* 0x00488000d8b4783b */ /* 0x000ee60000000200 */
[----:B------:R-:W-:Y:S05]  /*d420*/  HMMA.16816.F32 R48, R48, R154, RZ ;  /* 0x0000009a3030723c */ /* 0x000fea00000018ff */
[----:B------:R-:W4:Y:S03]  /*d430*/  LDSM.16.M88.4 R184, [R217+0x9080] ;  /* 0x00908000d9b8783b */ /* 0x000f260000000200 */
[-C--:B-1----:R-:W-:Y:S05]  /*d440*/  HMMA.16816.F32 R4, R156, R160.reuse, R4 ;  /* 0x000000a09c04723c */ /* 0x082fea0000001804 */
[----:B------:R-:W1:Y:S03]  /*d450*/  LDSM.16.M88.4 R188, [R216+0x4c80] ;  /* 0x004c8000d8bc783b */ /* 0x000e660000000200 */
[C---:B--2---:R-:W-:Y:S05]  /*d460*/  HMMA.16816.F32 R8, R164.reuse, R160, R8 ;  /* 0x000000a0a408723c */ /* 0x044fea0000001808 */
[----:B------:R-:W2:Y:S03]  /*d470*/  LDSM.16.M88.4 R152, [R216+0x5080] ;  /* 0x00508000d898783b */ /* 0x000ea60000000200 */
[-C--:B------:R-:W-:Y:S05]  /*d480*/  HMMA.16816.F32 R12, R164, R162.reuse, R12 ;  /* 0x000000a2a40c723c */ /* 0x080fea000000180c */
[----:B------:R-:W-:Y:S03]  /*d490*/  LDSM.16.M88.4 R192, [R209] ;  /* 0x00000000d1c0783b */ /* 0x000fe60000000200 */
[C---:B------:R-:W-:Y:S05]  /*d4a0*/  HMMA.16816.F32 R16, R156.reuse, R162, R16 ;  /* 0x000000a29c10723c */ /* 0x040fea0000001810 */
[----:B------:R-:W1:Y:S03]  /*d4b0*/  LDSM.16.M88.4 R160, [R213+0x8080] ;  /* 0x00808000d5a0783b */ /* 0x000e660000000200 */
[-C--:B-----5:R-:W-:Y:S05]  /*d4c0*/  HMMA.16816.F32 R20, R156, R168.reuse, R20 ;  /* 0x000000a89c14723c */ /* 0x0a0fea0000001814 */
[----:B------:R-:W5:Y:S03]  /*d4d0*/  LDSM.16.M88.4 R196, [R213+0x9080] ;  /* 0x00908000d5c4783b */ /* 0x000f660000000200 */
        /* <DEDUP_REMOVED lines=9> */
[----:B------:R-:W2:Y:S07]  /*d570*/  LDSM.16.M88.4 R156, [R208] ;  /* 0x00000000d09c783b */ /* 0x000eae0000000200 */
[-C--:B---3--:R-:W-:Y:S01]  /*d580*/  HMMA.16816.F32 R4, R176, R180.reuse, R4 ;  /* 0x000000b4b004723c */ /* 0x088fe20000001804 */
[----:B------:R-:W3:Y:S07]  /*d590*/  LDSM.16.M88.4 R172, [R216+0x5480] ;  /* 0x00548000d8ac783b */ /* 0x000eee0000000200 */
[C---:B----4-:R-:W-:Y:S08]  /*d5a0*/  HMMA.16816.F32 R8, R184.reuse, R180, R8 ;  /* 0x000000b4b808723c */ /* 0x050ff00000001808 */
        /* <DEDUP_REMOVED lines=8> */
[-C--:B--2---:R-:W-:Y:S08]  /*d630*/  HMMA.16816.F32 R36, R176, R152.reuse, R36 ;  /* 0x00000098b024723c */ /* 0x084ff00000001824 */
[C---:B------:R-:W-:Y:S08]  /*d640*/  HMMA.16816.F32 R40, R184.reuse, R152, R40 ;  /* 0x00000098b828723c */ /* 0x040ff00000001828 */
[-C--:B------:R-:W-:Y:S01]  /*d650*/  HMMA.16816.F32 R44, R184, R154.reuse, R44 ;  /* 0x0000009ab82c723c */ /* 0x080fe2000000182c */
[----:B------:R-:W-:Y:S07]  /*d660*/  LDSM.16.M88.4 R184, [R213+0xa080] ;  /* 0x00a08000d5b8783b */ /* 0x000fee0000000200 */
[----:B------:R-:W-:Y:S01]  /*d670*/  HMMA.16816.F32 R48, R176, R154, R48 ;  /* 0x0000009ab030723c */ /* 0x000fe20000001830 */
[----:B------:R-:W1:Y:S07]  /*d680*/  LDSM.16.M88.4 R152, [R217+0xb080] ;  /* 0x00b08000d998783b */ /* 0x000e6e0000000200 */
[-C--:B------:R-:W-:Y:S01]  /*d690*/  HMMA.16816.F32 R4, R160, R192.reuse, R4 ;  /* 0x000000c0a004723c */ /* 0x080fe20000001804 */
[----:B------:R-:W2:Y:S07]  /*d6a0*/  LDSM.16.M88.4 R176, [R216+0x5880] ;  /* 0x00588000d8b0783b */ /* 0x000eae0000000200 */
[C---:B-----5:R-:W-:Y:S08]  /*d6b0*/  HMMA.16816.F32 R8, R196.reuse, R192, R8 ;  /* 0x000000c0c408723c */ /* 0x060ff00000001808 */
[-C--:B------:R-:W-:Y:S08]  /*d6c0*/  HMMA.16816.F32 R12, R196, R194.reuse, R12 ;  /* 0x000000c2c40c723c */ /* 0x080ff0000000180c */
[C---:B------:R-:W-:Y:S08]  /*d6d0*/  HMMA.16816.F32 R16, R160.reuse, R194, R16 ;  /* 0x000000c2a010723c */ /* 0x040ff00000001810 */
        /* <DEDUP_REMOVED lines=8> */
[----:B------:R-:W-:Y:S08]  /*d760*/  HMMA.16816.F32 R48, R160, R166, R48 ;  /* 0x000000a6a030723c */ /* 0x000ff00000001830 */
[-C--:B---3--:R-:W-:Y:S08]  /*d770*/  HMMA.16816.F32 R4, R168, R172.reuse, R4 ;  /* 0x000000aca804723c */ /* 0x088ff00000001804 */
        /* <DEDUP_REMOVED lines=12> */
[C---:B----4-:R-:W-:Y:S08]  /*d840*/  HMMA.16816.F32 R8, R156.reuse, R188, R8 ;  /* 0x000000bc9c08723c */ /* 0x050ff00000001808 */
[-C--:B------:R-:W-:Y:S08]  /*d850*/  HMMA.16816.F32 R12, R156, R190.reuse, R12 ;  /* 0x000000be9c0c723c */ /* 0x080ff0000000180c */
[----:B------:R-:W-:Y:S01]  /*d860*/  FMUL.FTZ R154, R4, c[0x0][0x320] ;  /* 0x0000c800049a7a20 */ /* 0x000fe20000410000 */
[C---:B------:R-:W-:Y:S04]  /*d870*/  HMMA.16816.F32 R16, R184.reuse, R190, R16 ;  /* 0x000000beb810723c */ /* 0x040fe80000001810 */
[----:B------:R-:W-:Y:S01]  /*d880*/  FMUL.FTZ R160, R5, c[0x0][0x320] ;  /* 0x0000c80005a07a20 */ /* 0x000fe20000410000 */
[----:B------:R-:W1:Y:S01]  /*d890*/  MUFU.TANH R154, R154 ;  /* 0x0000009a009a7308 */ /* 0x000e620000002400 */
[----:B------:R-:W-:Y:S02]  /*d8a0*/  FMUL.FTZ R152, R6, c[0x0][0x320] ;  /* 0x0000c80006987a20 */ /* 0x000fe40000410000 */
[----:B------:R-:W-:Y:S02]  /*d8b0*/  FMUL.FTZ R155, R7, c[0x0][0x320] ;  /* 0x0000c800079b7a20 */ /* 0x000fe40000410000 */
[----:B------:R-:W2:Y:S02]  /*d8c0*/  LDSM.16.M88.4 R4, [R205] ;  /* 0x00000000cd04783b */ /* 0x000ea40000000200 */
[----:B------:R-:W-:Y:S02]  /*d8d0*/  FMUL.FTZ R9, R9, c[0x0][0x320] ;  /* 0x0000c80009097a20 */ /* 0x000fe40000410000 */
[----:B------:R-:W-:Y:S01]  /*d8e0*/  FMUL.FTZ R2, R10, c[0x0][0x320] ;  /* 0x0000c8000a027a20 */ /* 0x000fe20000410000 */
[----:B------:R-:W3:Y:S01]  /*d8f0*/  MUFU.TANH R160, R160 ;  /* 0x000000a000a07308 */ /* 0x000ee20000002400 */
[----:B------:R-:W-:Y:S02]  /*d900*/  FMUL.FTZ R3, R11, c[0x0][0x320] ;  /* 0x0000c8000b037a20 */ /* 0x000fe40000410000 */
[----:B------:R-:W-:Y:S02]  /*d910*/  FMUL.FTZ R0, R8, c[0x0][0x320] ;  /* 0x0000c80008007a20 */ /* 0x000fe40000410000 */
        /* <DEDUP_REMOVED lines=8> */
[----:B------:R-:W-:Y:S01]  /*d9a0*/  FMUL.FTZ R15, R19, c[0x0][0x320] ;  /* 0x0000c800130f7a20 */ /* 0x000fe20000410000 */
[----:B------:R5:W1:Y:S10]  /*d9b0*/  MUFU.TANH R16, R8 ;  /* 0x0000000800107308 */ /* 0x000a740000002400 */
[----:B------:R-:W1:Y:S01]  /*d9c0*/  MUFU.TANH R152, R152 ;  /* 0x0000009800987308 */ /* 0x000e620000002400 */
[-C--:B--2---:R-:W-:Y:S09]  /*d9d0*/  HMMA.16816.F32 R20, R184, R4.reuse, R20 ;  /* 0x00000004b814723c */ /* 0x084ff20000001814 */
[----:B------:R-:W2:Y:S01]  /*d9e0*/  MUFU.TANH R155, R155 ;  /* 0x0000009b009b7308 */ /* 0x000ea20000002400 */
[C---:B------:R-:W-:Y:S01]  /*d9f0*/  HMMA.16816.F32 R24, R156.reuse, R4, R24 ;  /* 0x000000049c18723c */ /* 0x040fe20000001818 */
[----:B-----5:R-:W5:Y:S01]  /*da00*/  LDSM.16.M88.4 R8, [R204] ;  /* 0x00000000cc08783b */ /* 0x020f620000000200 */
[----:B------:R-:W-:Y:S07]  /*da10*/  DEPBAR.LE SB0, 0x0 ;  /* 0x000080000000791a */ /* 0x000fee0000000000 */
[----:B------:R-:W1:Y:S01]  /*da20*/  MUFU.TANH R0, R0 ;  /* 0x0000000000007308 */ /* 0x000e620000002400 */
[-C--:B------:R-:W-:Y:S01]  /*da30*/  HMMA.16816.F32 R28, R156, R6.reuse, R28 ;  /* 0x000000069c1c723c */ /* 0x080fe2000000181c */
[----:B------:R-:W-:Y:S07]  /*da40*/  BAR.SYNC.DEFER_BLOCKING 0x0 ;  /* 0x0000000000007b1d */ /* 0x000fee0000010000 */
[C---:B------:R-:W-:Y:S01]  /*da50*/  HMMA.16816.F32 R32, R184.reuse, R6, R32 ;  /* 0x00000006b820723c */ /* 0x040fe20000001820 */
        /* <DEDUP_REMOVED lines=13> */
[-C--:B-----5:R-:W-:Y:S03]  /*db30*/  HMMA.16816.F32 R36, R184, R8.reuse, R36 ;  /* 0x00000008b824723c */ /* 0x0a0fe60000001824 */
[----:B------:R-:W-:Y:S02]  /*db40*/  FMUL.FTZ R29, R29, c[0x0][0x320] ;  /* 0x0000c8001d1d7a20 */ /* 0x000fe40000410000 */
[----:B------:R-:W-:Y:S01]  /*db50*/  FMUL.FTZ R30, R30, c[0x0][0x320] ;  /* 0x0000c8001e1e7a20 */ /* 0x000fe20000410000 */
[----:B------:R-:W1:Y:S01]  /*db60*/  MUFU.TANH R162, R162 ;  /* 0x000000a200a27308 */ /* 0x000e620000002400 */
[----:B------:R-:W-:Y:S01]  /*db70*/  FMUL.FTZ R31, R31, c[0x0][0x320] ;  /* 0x0000c8001f1f7a20 */ /* 0x000fe20000410000 */
[C---:B------:R-:W-:Y:S04]  /*db80*/  HMMA.16816.F32 R40, R156.reuse, R8, R40 ;  /* 0x000000089c28723c */ /* 0x040fe80000001828 */
[----:B------:R-:W-:Y:S02]  /*db90*/  FMUL.FTZ R33, R33, c[0x0][0x320] ;  /* 0x0000c80021217a20 */ /* 0x000fe40000410000 */
[----:B------:R-:W-:Y:S02]  /*dba0*/  FMUL.FTZ R34, R34, c[0x0][0x320] ;  /* 0x0000c80022227a20 */ /* 0x000fe40000410000 */
[----:B------:R-:W1:Y:S01]  /*dbb0*/  MUFU.TANH R12, R12 ;  /* 0x0000000c000c7308 */ /* 0x000e620000002400 */
[-C--:B------:R-:W-:Y:S03]  /*dbc0*/  HMMA.16816.F32 R44, R156, R10.reuse, R44 ;  /* 0x0000000a9c2c723c */ /* 0x080fe6000000182c */
[----:B------:R-:W-:Y:S04]  /*dbd0*/  FMUL.FTZ R35, R35, c[0x0][0x320] ;  /* 0x0000c80023237a20 */ /* 0x000fe80000410000 */
[----:B------:R-:W-:Y:S01]  /*dbe0*/  FMUL.FTZ R175, R36, c[0x0][0x320] ;  /* 0x0000c80024af7a20 */ /* 0x000fe20000410000 */
        /* <DEDUP_REMOVED lines=21> */
[----:B------:R-:W1:Y:S10]  /*dd40*/  MUFU.TANH R18, R18 ;  /* 0x0000001200127308 */ /* 0x000e740000002400 */
[----:B------:R-:W1:Y:S10]  /*dd50*/  MUFU.TANH R5, R5 ;  /* 0x0000000500057308 */ /* 0x000e740000002400 */
[----:B------:R-:W1:Y:S10]  /*dd60*/  MUFU.TANH R4, R4 ;  /* 0x0000000400047308 */ /* 0x000e740000002400 */
        /* <DEDUP_REMOVED lines=19> */
[----:B------:R-:W1:Y:S10]  /*dea0*/  MUFU.TANH R6, R6 ;  /* 0x0000000600067308 */ /* 0x000e740000002400 */
[----:B------:R-:W1:Y:S10]  /*deb0*/  MUFU.TANH R165, R165 ;  /* 0x000000a500a57308 */ /* 0x000e740000002400 */
[----:B------:R1:W1:Y:S10]  /*dec0*/  MUFU.TANH R163, R45 ;  /* 0x0000002d00a37308 */ /* 0x0002740000002400 */
[----:B------:R-:W1:Y:S10]  /*ded0*/  MUFU.TANH R11, R11 ;  /* 0x0000000b000b7308 */ /* 0x000e740000002400 */
[----:B------:R-:W1:Y:S10]  /*dee0*/  MUFU.TANH R7, R7 ;  /* 0x0000000700077308 */ /* 0x000e740000002400 */
[----:B------:R-:W1:Y:S10]  /*def0*/  MUFU.TANH R174, R174 ;  /* 0x000000ae00ae7308 */ /* 0x000e740000002400 */
[----:B------:R1:W1:Y:S10]  /*df00*/  MUFU.TANH R172, R49 ;  /* 0x0000003100ac7308 */ /* 0x0002740000002400 */
[----:B------:R1:W1:Y:S10]  /*df10*/  MUFU.TANH R170, R50 ;  /* 0x0000003200aa7308 */ /* 0x0002740000002400 */
[----:B------:R1:W1:Y:S01]  /*df20*/  MUFU.TANH R168, R51 ;  /* 0x0000003300a87308 */ /* 0x0002620000002400 */
[----:B------:R-:W-:-:S05]  /*df30*/  @!P0 BRA `(.L_x_207) ;  /* 0x000002e000008947 */ /* 0x000fca0003800000 */
[----:B--234-:R-:W-:Y:S02]  /*df40*/  IADD3 R9, R233, -0x1, RZ ;  /* 0xffffffffe9097810 */ /* 0x01cfe40007ffe0ff */
[----:B------:R-:W-:Y:S02]  /*df50*/  ISETP.GE.AND P1, PT, R238, 0x1, PT ;  /* 0x00000001ee00780c */ /* 0x000fe40003f26270 */
[----:B------:R-:W-:Y:S01]  /*df60*/  SHF.R.S32.HI R8, RZ, 0x1f, R9 ;  /* 0x0000001fff087819 */ /* 0x000fe20000011409 */
[C---:B-1----:R-:W-:Y:S04]  /*df70*/  IMAD.WIDE.U32 R28, R9.reuse, c[0x0][0x1e0], RZ ;  /* 0x00007800091c7a25 */ /* 0x042fe800078e00ff */
        /* <DEDUP_REMOVED lines=35> */
[----:B------:R-:W-:Y:S02]  /*e1b0*/  @P0 LEA.HI.X R21, R21, c[0x0][0x1cc], R10, 0x1, P2 ;  /* 0x0000730015150a11 */ /* 0x000fe400010f0c0a */
[----:B------:R-:W-:Y:S03]  /*e1c0*/  @P0 IADD3 R8, P2, R8, R201, RZ ;  /* 0x000000c908080210 */ /* 0x000fe60007f5e0ff */
[----:B------:R1:W-:Y:S02]  /*e1d0*/  @P0 LDGSTS.E.BYPASS.LTC128B.128 [R218+0x5080], [R20.64], !P5 ;  /* 0x0508000014da0fae */ /* 0x0003e4000e901d48 */
[----:B------:R-:W-:Y:S01]  /*e1e0*/  @P0 IMAD.X R9, R9, 0x1, R200, P2 ;  /* 0x0000000109090824 */ /* 0x000fe200010e06c8 */
[C---:B------:R-:W-:Y:S04]  /*e1f0*/  @P0 LEA R30, P2, R8.reuse, c[0x0][0x1c8], 0x1 ;  /* 0x00007200081e0a11 */ /* 0x040fe800078408ff */
[----:B------:R-:W-:Y:S05]  /*e200*/  @P0 LEA.HI.X R31, R8, c[0x0][0x1cc], R9, 0x1, P2 ;  /* 0x00007300081f0a11 */ /* 0x000fea00010f0c09 */
[----:B------:R1:W-:Y:S04]  /*e210*/  @P0 LDGSTS.E.BYPASS.LTC128B.128 [R218+0x5c80], [R30.64], !P4 ;  /* 0x05c800001eda0fae */ /* 0x0003e8000e101d48 */
.L_x_207:
[----:B--234-:R-:W-:Y:S01]  /*e220*/  PLOP3.LUT P1, PT, PT, PT, UP2, 0x80, 0x0 ;  /* 0x000000000000781c */ /* 0x01cfe20003f2f028 */
[----:B------:R-:W0:Y:S01]  /*e230*/  LDGDEPBAR ;  /* 0x00000000000079af */ /* 0x000e220000000000 */
[----:B------:R-:W-:Y:S01]  /*e240*/  PLOP3.LUT P0, PT, PT, PT, UP2, 0x80, 0x0 ;  /* 0x000000000000781c */ /* 0x000fe20003f0f028 */
[----:B-1----:R-:W-:Y:S02]  /*e250*/  IMAD.MOV.U32 R30, RZ, RZ, R219 ;  /* 0x000000ffff1e7224 */ /* 0x002fe400078e00db */
[----:B------:R-:W-:Y:S04]  /*e260*/  IMAD R31, R233, -0x30, RZ ;  /* 0xffffffd0e91f7824 */ /* 0x000fe800078e02ff */
[----:B------:R-:W-:Y:S01]  /*e270*/  IMAD.IADD R9, R31, 0x1, -R226 ;  /* 0x000000011f097824 */ /* 0x000fe200078e0ae2 */
[----:B------:R-:W-:Y:S03]  /*e280*/  IADD3 R28, -R226, 0x1, R31 ;  /* 0x00000001e21c7810 */ /* 0x000fe60007ffe11f */
[----:B------:R-:W-:Y:S01]  /*e290*/  @P1 IMAD.HI.U32 R8, R219, c[0x0][0x2c8], RZ ;  /* 0x0000b200db081a27 */ /* 0x000fe200078e00ff */
[----:B------:R-:W-:Y:S04]  /*e2a0*/  IADD3 R28, R28, c[0x0][0x1d0], RZ ;  /* 0x000074001c1c7a10 */ /* 0x000fe80007ffe0ff */
[----:B------:R-:W-:Y:S02]  /*e2b0*/  @P0 SHF.R.U32.HI R30, RZ, c[0x0][0x2cc], R8 ;  /* 0x0000b300ff1e0a19 */ /* 0x000fe40000011608 */
[----:B------:R-:W-:Y:S02]  /*e2c0*/  PLOP3.LUT P0, PT, PT, PT, UP1, 0x40, 0x0 ;  /* 0x000000000000781c */ /* 0x000fe40003f0e818 */
[----:B------:R-:W-:Y:S01]  /*e2d0*/  IADD3 R28, R28, -c[0x0][0x168], RZ ;  /* 0x80005a001c1c7a10 */ /* 0x000fe20007ffe0ff */
[----:B------:R-:W1:Y:S03]  /*e2e0*/  SHFL.IDX PT, R8, R30, RZ, 0x1c1f ;  /* 0x001c1fff1e087589 */ /* 0x000e6600000e0000 */
[C---:B------:R-:W-:Y:S02]  /*e2f0*/  IADD3 R29, R28.reuse, c[0x0][0x328], RZ ;  /* 0x0000ca001c1d7a10 */ /* 0x040fe40007ffe0ff */
[----:B------:R-:W-:Y:S03]  /*e300*/  IADD3 R28, R28, UR7, RZ ;  /* 0x000000071c1c7c10 */ /* 0x000fe6000fffe0ff */
[--C-:B-1----:R-:W-:Y:S02]  /*e310*/  IMAD.IADD R33, R29, 0x1, R8.reuse ;  /* 0x000000011d217824 */ /* 0x102fe400078e0208 */
        /* <DEDUP_REMOVED lines=16> */
.L_x_210:
[----:B------:R-:W-:Y:S04]  /*e420*/  MOV R8, c[0x0][0x32c] ;  /* 0x0000cb0000087a02 */ /* 0x000fe80000000f00 */
[----:B------:R-:W-:Y:S11]  /*e430*/  ISETP.NE.AND P0, PT, R8, 0x1, PT ;  /* 0x000000010800780c */ /* 0x000ff60003f05270 */
[----:B------:R-:W-:Y:S02]  /*e440*/  @!UPT UIADD3 URZ, URZ, URZ, URZ ;  /* 0x0000003f3f3ff290 */ /* 0x000fe4000fffe03f */
[----:B------:R-:W-:Y:S05]  /*e450*/  @P0 IMAD.HI.U32 R8, R10, c[0x0][0x330], RZ ;  /* 0x0000cc000a080a27 */ /* 0x000fea00078e00ff */
[----:B------:R-:W-:Y:S02]  /*e460*/  @P0 SHF.R.U32.HI R10, RZ, c[0x0][0x334], R8 ;  /* 0x0000cd00ff0a0a19 */ /* 0x000fe40000011608 */
.L_x_211:
[----:B------:R-:W-:Y:S05]  /*e470*/  BSYNC B0 ;  /* 0x0000000000007941 */ /* 0x000fea0003800000 */
.L_x_209:
[----:B------:R-:W-:Y:S05]  /*e480*/  IMAD R21, R10, c[0x0][0x32c], R9 ;  /* 0x0000cb000a157a24 */ /* 0x000fea00078e0209 */
[----:B------:R-:W-:Y:S02]  /*e490*/  IADD3 R8, R21, c[0x0][0x32c], RZ ;  /* 0x0000cb0015087a10 */ /* 0x000fe40007ffe0ff */
[----:B------:R-:W-:Y:S02]  /*e4a0*/  IMNMX R22, R22, R21, !PT ;  /* 0x0000001516167217 */ /* 0x000fe40007800200 */
[----:B------:R-:W-:Y:S02]  /*e4b0*/  IMNMX R33, R33, R8, PT ;  /* 0x0000000821217217 */ /* 0x000fe40003800200 */
.L_x_208:
[C---:B------:R-:W-:Y:S02]  /*e4c0*/  ISETP.GE.AND P0, PT, R31.reuse, 0x2, PT ;  /* 0x000000021f00780c */ /* 0x040fe40003f06270 */
[----:B------:R-:W-:Y:S02]  /*e4d0*/  ISETP.GE.AND P1, PT, R31, 0x9, PT ;  /* 0x000000091f00780c */ /* 0x000fe40003f26270 */
[----:B------:R-:W-:Y:S02]  /*e4e0*/  P2R R10, PR, RZ, 0x1 ;  /* 0x00000001ff0a7803 */ /* 0x000fe40000000000 */
[----:B------:R-:W-:Y:S02]  /*e4f0*/  ISETP.GT.AND P0, PT, R22, 0x1, !P0 ;  /* 0x000000011600780c */ /* 0x000fe40004704270 */
[----:B------:R-:W-:Y:S02]  /*e500*/  P2R R27, PR, RZ, 0x2 ;  /* 0x00000002ff1b7803 */ /* 0x000fe40000000000 */
[----:B------:R-:W-:Y:S02]  /*e510*/  ISETP.LT.OR P0, PT, R33, 0x2, P0 ;  /* 0x000000022100780c */ /* 0x000fe40000701670 */
[C---:B------:R-:W-:Y:S02]  /*e520*/  ISETP.GE.AND P2, PT, R31.reuse, 0x1, PT ;  /* 0x000000011f00780c */ /* 0x040fe40003f46270 */
        /* <DEDUP_REMOVED lines=21> */
[----:B------:R-:W-:Y:S01]  /*e680*/  ISETP.GT.AND P0, PT, R22, 0x18, !P1 ;  /* 0x000000181600780c */ /* 0x000fe20004f04270 */
[----:B------:R-:W1:Y:S01]  /*e690*/  SHFL.IDX PT, R18, R30, 0x1, 0x1c1f ;  /* 0x003c1f001e127f89 */ /* 0x000e6200000e0000 */
        /* <DEDUP_REMOVED lines=11> */
[----:B------:R-:W-:Y:S01]  /*e750*/  ISETP.LT.OR P0, PT, R33, 0x21, P0 ;  /* 0x000000212100780c */ /* 0x000fe20000701670 */
[--C-:B-1----:R-:W-:Y:S01]  /*e760*/  IMAD.IADD R17, R28, 0x1, R18.reuse ;  /* 0x000000011c117824 */ /* 0x102fe200078e0212 */
[----:B------:R-:W-:Y:S02]  /*e770*/  P2R R19, PR, RZ, 0x2 ;  /* 0x00000002ff137803 */ /* 0x000fe40000000000 */
[----:B------:R-:W-:Y:S02]  /*e780*/  FSEL R175, R175, -INF , !P0 ;  /* 0xff800000afaf7808 */ /* 0x000fe40004000000 */
[----:B------:R-:W-:Y:S02]  /*e790*/  ISETP.GT.AND P0, PT, R22, 0x21, !P1 ;  /* 0x000000211600780c */ /* 0x000fe40004f04270 */
[----:B------:R-:W-:Y:S02]  /*e7a0*/  ISETP.GE.AND P1, PT, R31, 0x29, PT ;  /* 0x000000291f00780c */ /* 0x000fe40003f26270 */
[C---:B------:R-:W-:Y:S02]  /*e7b0*/  ISETP.LT.OR P0, PT, R33.reuse, 0x22, P0 ;  /* 0x000000222100780c */ /* 0x040fe40000701670 */
[----:B------:R-:W-:Y:S02]  /*e7c0*/  P2R R32, PR, RZ, 0x4 ;  /* 0x00000004ff207803 */ /* 0x000fe40000000000 */
[----:B------:R-:W-:Y:S02]  /*e7d0*/  FSEL R250, R250, -INF , !P0 ;  /* 0xff800000fafa7808 */ /* 0x000fe40004000000 */
[----:B------:R-:W-:Y:S04]  /*e7e0*/  ISETP.GT.AND P0, PT, R22, 0x28, !P1 ;  /* 0x000000281600780c */ /* 0x000fe80004f04270 */
[C---:B------:R-:W-:Y:S04]  /*e7f0*/  ISETP.LT.OR P0, PT, R33.reuse, 0x29, P0 ;  /* 0x000000292100780c */ /* 0x040fe80000701670 */
[----:B------:R-:W-:Y:S02]  /*e800*/  FSEL R174, R174, -INF , !P0 ;  /* 0xff800000aeae7808 */ /* 0x000fe40004000000 */
[----:B------:R-:W-:Y:S04]  /*e810*/  ISETP.GT.AND P0, PT, R22, RZ, !P2 ;  /* 0x000000ff1600720c */ /* 0x000fe80005704270 */
[----:B------:R-:W-:Y:S04]  /*e820*/  ISETP.LT.OR P0, PT, R33, 0x1, P0 ;  /* 0x000000012100780c */ /* 0x000fe80000701670 */
[----:B------:R-:W-:Y:S02]  /*e830*/  FSEL R154, R154, -INF , !P0 ;  /* 0xff8000009a9a7808 */ /* 0x000fe40004000000 */
[----:B------:R-:W-:Y:S01]  /*e840*/  ISETP.GE.AND P0, PT, R31, 0x2a, PT ;  /* 0x0000002a1f00780c */ /* 0x000fe20003f06270 */
[----:B------:R-:W-:Y:S03]  /*e850*/  IMAD.IADD R31, R29, 0x1, R18 ;  /* 0x000000011d1f7824 */ /* 0x000fe600078e0212 */
        /* <DEDUP_REMOVED lines=20> */
.L_x_214:
[----:B------:R-:W-:Y:S04]  /*e9a0*/  MOV R18, c[0x0][0x32c] ;  /* 0x0000cb0000127a02 */ /* 0x000fe80000000f00 */
[----:B------:R-:W-:Y:S11]  /*e9b0*/  ISETP.NE.AND P2, PT, R18, 0x1, PT ;  /* 0x000000011200780c */ /* 0x000ff60003f45270 */
[----:B------:R-:W-:Y:S02]  /*e9c0*/  @!UPT UIADD3 URZ, URZ, URZ, URZ ;  /* 0x0000003f3f3ff290 */ /* 0x000fe4000fffe03f */
[----:B------:R-:W-:Y:S05]  /*e9d0*/  @P2 IMAD.HI.U32 R18, R22, c[0x0][0x330], RZ ;  /* 0x0000cc0016122a27 */ /* 0x000fea00078e00ff */
[----:B------:R-:W-:Y:S02]  /*e9e0*/  @P2 SHF.R.U32.HI R22, RZ, c[0x0][0x334], R18 ;  /* 0x0000cd00ff162a19 */ /* 0x000fe40000011612 */
.L_x_215:
[----:B------:R-:W-:Y:S05]  /*e9f0*/  BSYNC B0 ;  /* 0x0000000000007941 */ /* 0x000fea0003800000 */
.L_x_213:
[----:B------:R-:W-:Y:S05]  /*ea00*/  IMAD R22, R22, c[0x0][0x32c], R9 ;  /* 0x0000cb0016167a24 */ /* 0x000fea00078e0209 */
[----:B------:R-:W-:Y:S02]  /*ea10*/  IADD3 R18, R22, c[0x0][0x32c], RZ ;  /* 0x0000cb0016127a10 */ /* 0x000fe40007ffe0ff */
[----:B------:R-:W-:Y:S02]  /*ea20*/  IMNMX R17, R17, R22, !PT ;  /* 0x0000001611117217 */ /* 0x000fe40007800200 */
[----:B------:R-:W-:Y:S02]  /*ea30*/  IMNMX R31, R31, R18, PT ;  /* 0x000000121f1f7217 */ /* 0x000fe40003800200 */
.L_x_212:
        /* <DEDUP_REMOVED lines=12> */
[----:B------:R-:W-:Y:S01]  /*eb00*/  ISETP.NE.AND P2, PT, R26, RZ, PT ;  /* 0x000000ff1a00720c */ /* 0x000fe20003f45270 */
[----:B------:R-:W1:Y:S03]  /*eb10*/  SHFL.IDX PT, R15, R30, 0x2, 0x1c1f ;  /* 0x005c1f001e0f7f89 */ /* 0x000e6600000e0000 */
[----:B------:R-:W-:Y:S04]  /*eb20*/  ISETP.GT.AND P2, PT, R17, 0x10, !P2 ;  /* 0x000000101100780c */ /* 0x000fe80005744270 */
[----:B------:R-:W-:Y:S04]  /*eb30*/  ISETP.LT.OR P2, PT, R31, 0x11, P2 ;  /* 0x000000111f00780c */ /* 0x000fe80001741670 */
[----:B------:R-:W-:Y:S02]  /*eb40*/  FSEL R46, R5, -INF , !P2 ;  /* 0xff800000052e7808 */ /* 0x000fe40005000000 */
[----:B------:R-:W-:Y:S04]  /*eb50*/  ISETP.NE.AND P2, PT, R25, RZ, PT ;  /* 0x000000ff1900720c */ /* 0x000fe80003f45270 */
[----:B------:R-:W-:Y:S04]  /*eb60*/  ISETP.GT.AND P2, PT, R17, 0x11, !P2 ;  /* 0x000000111100780c */ /* 0x000fe80005744270 */
[----:B------:R-:W-:Y:S01]  /*eb70*/  ISETP.LT.OR P2, PT, R31, 0x12, P2 ;  /* 0x000000121f00780c */ /* 0x000fe20001741670 */
[--C-:B-1----:R-:W-:Y:S03]  /*eb80*/  IMAD.IADD R5, R29, 0x1, R15.reuse ;  /* 0x000000011d057824 */ /* 0x102fe600078e020f */
[----:B------:R-:W-:Y:S01]  /*eb90*/  FSEL R44, R4, -INF , !P2 ;  /* 0xff800000042c7808 */ /* 0x000fe20005000000 */
[----:B------:R-:W-:Y:S01]  /*eba0*/  IMAD.IADD R4, R28, 0x1, R15 ;  /* 0x000000011c047824 */ /* 0x000fe200078e020f */
        /* <DEDUP_REMOVED lines=43> */
.L_x_218:
[----:B------:R-:W-:Y:S04]  /*ee60*/  MOV R15, c[0x0][0x32c] ;  /* 0x0000cb00000f7a02 */ /* 0x000fe80000000f00 */
[----:B------:R-:W-:Y:S11]  /*ee70*/  ISETP.NE.AND P2, PT, R15, 0x1, PT ;  /* 0x000000010f00780c */ /* 0x000ff60003f45270 */
[----:B------:R-:W-:Y:S02]  /*ee80*/  @!UPT UIADD3 URZ, URZ, URZ, URZ ;  /* 0x0000003f3f3ff290 */ /* 0x000fe4000fffe03f */
[----:B------:R-:W-:Y:S05]  /*ee90*/  @P2 IMAD.HI.U32 R15, R34, c[0x0][0x330], RZ ;  /* 0x0000cc00220f2a27 */ /* 0x000fea00078e00ff */
[----:B------:R-:W-:Y:S02]  /*eea0*/  @P2 SHF.R.U32.HI R34, RZ, c[0x0][0x334], R15 ;  /* 0x0000cd00ff222a19 */ /* 0x000fe4000001160f */
.L_x_219:
[----:B------:R-:W-:Y:S05]  /*eeb0*/  BSYNC B0 ;  /* 0x0000000000007941 */ /* 0x000fea0003800000 */
.L_x_217:
[----:B------:R-:W-:Y:S05]  /*eec0*/  IMAD R15, R34, c[0x0][0x32c], R9 ;  /* 0x0000cb00220f7a24 */ /* 0x000fea00078e0209 */
[----:B------:R-:W-:Y:S02]  /*eed0*/  IADD3 R34, R15, c[0x0][0x32c], RZ ;  /* 0x0000cb000f227a10 */ /* 0x000fe40007ffe0ff */
[----:B------:R-:W-:Y:S02]  /*eee0*/  IMNMX R4, R4, R15, !PT ;  /* 0x0000000f04047217 */ /* 0x000fe40007800200 */
[----:B------:R-:W-:Y:S02]  /*eef0*/  IMNMX R5, R5, R34, PT ;  /* 0x0000002205057217 */ /* 0x000fe40003800200 */
.L_x_216:
[----:B------:R-:W-:Y:S04]  /*ef00*/  ISETP.NE.AND P2, PT, R10, RZ, PT ;  /* 0x000000ff0a00720c */ /* 0x000fe80003f45270 */
[C---:B------:R-:W-:Y:S04]  /*ef10*/  ISETP.GT.AND P2, PT, R4.reuse, 0x1, !P2 ;  /* 0x000000010400780c */ /* 0x040fe80005744270 */
        /* <DEDUP_REMOVED lines=8> */
[C---:B------:R-:W-:Y:S04]  /*efa0*/  ISETP.LT.OR P2, PT, R5.reuse, 0xa, P2 ;  /* 0x0000000a0500780c */ /* 0x040fe80001741670 */
        /* <DEDUP_REMOVED lines=26> */
[----:B------:R-:W-:Y:S04]  /*f150*/  ISETP.LT.OR P2, PT, R5, 0x29, P2 ;  /* 0x000000290500780c */ /* 0x000fe80001741670 */
[----:B------:R-:W-:Y:S02]  /*f160*/  FSEL R165, R165, -INF , !P2 ;  /* 0xff800000a5a57808 */ /* 0x000fe40005000000 */
[----:B------:R-:W-:Y:S04]  /*f170*/  ISETP.NE.AND P2, PT, R32, RZ, PT ;  /* 0x000000ff2000720c */ /* 0x000fe80003f45270 */
[----:B------:R-:W-:Y:S04]  /*f180*/  ISETP.GT.AND P2, PT, R4, RZ, !P2 ;  /* 0x000000ff0400720c */ /* 0x000fe80005744270 */
[C---:B------:R-:W-:Y:S04]  /*f190*/  ISETP.LT.OR P2, PT, R5.reuse, 0x1, P2 ;  /* 0x000000010500780c */ /* 0x040fe80001741670 */
[----:B------:R-:W-:Y:S02]  /*f1a0*/  FSEL R31, R0, -INF , !P2 ;  /* 0xff800000001f7808 */ /* 0x000fe40005000000 */
[----:B------:R-:W1:Y:S01]  /*f1b0*/  SHFL.IDX PT, R0, R30, 0x3, 0x1c1f ;  /* 0x007c1f001e007f89 */ /* 0x000e6200000e0000 */
[----:B------:R-:W-:Y:S04]  /*f1c0*/  ISETP.GT.AND P2, PT, R4, 0x29, !P0 ;  /* 0x000000290400780c */ /* 0x000fe80004744270 */
        /* <DEDUP_REMOVED lines=20> */
.L_x_222:
[----:B------:R-:W-:Y:S04]  /*f310*/  MOV R0, c[0x0][0x32c] ;  /* 0x0000cb0000007a02 */ /* 0x000fe80000000f00 */
[----:B------:R-:W-:Y:S11]  /*f320*/  ISETP.NE.AND P2, PT, R0, 0x1, PT ;  /* 0x000000010000780c */ /* 0x000ff60003f45270 */
[----:B------:R-:W-:Y:S02]  /*f330*/  @!UPT UIADD3 URZ, URZ, URZ, URZ ;  /* 0x0000003f3f3ff290 */ /* 0x000fe4000fffe03f */
[----:B------:R-:W-:Y:S05]  /*f340*/  @P2 IMAD.HI.U32 R0, R4, c[0x0][0x330], RZ ;  /* 0x0000cc0004002a27 */ /* 0x000fea00078e00ff */
[----:B------:R-:W-:Y:S02]  /*f350*/  @P2 SHF.R.U32.HI R4, RZ, c[0x0][0x334], R0 ;  /* 0x0000cd00ff042a19 */ /* 0x000fe40000011600 */
.L_x_223:
[----:B------:R-:W-:Y:S05]  /*f360*/  BSYNC B0 ;  /* 0x0000000000007941 */ /* 0x000fea0003800000 */
.L_x_221:
[----:B------:R-:W-:Y:S05]  /*f370*/  IMAD R9, R4, c[0x0][0x32c], R9 ;  /* 0x0000cb0004097a24 */ /* 0x000fea00078e0209 */
[----:B------:R-:W-:Y:S02]  /*f380*/  IADD3 R0, R9, c[0x0][0x32c], RZ ;  /* 0x0000cb0009007a10 */ /* 0x000fe40007ffe0ff */
[----:B------:R-:W-:Y:S02]  /*f390*/  IMNMX R28, R28, R9, !PT ;  /* 0x000000091c1c7217 */ /* 0x000fe40007800200 */
[----:B------:R-:W-:Y:S02]  /*f3a0*/  IMNMX R29, R29, R0, PT ;  /* 0x000000001d1d7217 */ /* 0x000fe40003800200 */
.L_x_220:
[----:B------:R-:W-:Y:S01]  /*f3b0*/  ISETP.NE.AND P2, PT, R32, RZ, PT ;  /* 0x000000ff2000720c */ /* 0x000fe20003f45270 */
[----:B------:R-:W-:Y:S01]  /*f3c0*/  LDSM.16.MT88.4 R36, [R212+0x1880] ;  /* 0x00188000d424783b */ /* 0x000fe20000004200 */
[C---:B------:R-:W-:Y:S02]  /*f3d0*/  ISETP.GT.AND P1, PT, R28.reuse, 0x28, !P1 ;  /* 0x000000281c00780c */ /* 0x040fe40004f24270 */
[C---:B------:R-:W-:Y:S02]  /*f3e0*/  ISETP.GT.AND P2, PT, R28.reuse, RZ, !P2 ;  /* 0x000000ff1c00720c */ /* 0x040fe40005744270 */
[C---:B------:R-:W-:Y:S02]  /*f3f0*/  ISETP.LT.OR P1, PT, R29.reuse, 0x29, P1 ;  /* 0x000000291d00780c */ /* 0x040fe40000f21670 */
[C---:B------:R-:W-:Y:S02]  /*f400*/  ISETP.LT.OR P2, PT, R29.reuse, 0x1, P2 ;  /* 0x000000011d00780c */ /* 0x040fe40001741670 */
[----:B------:R-:W-:Y:S02]  /*f410*/  ISETP.GT.AND P0, PT, R28, 0x29, !P0 ;  /* 0x000000291c00780c */ /* 0x000fe40004704270 */
[----:B------:R-:W-:Y:S02]  /*f420*/  FSEL R9, R2, -INF , !P2 ;  /* 0xff80000002097808 */ /* 0x000fe40005000000 */
[----:B------:R-:W-:Y:S02]  /*f430*/  ISETP.NE.AND P2, PT, R10, RZ, PT ;  /* 0x000000ff0a00720c */ /* 0x000fe40003f45270 */
[----:B------:R-:W-:Y:S02]  /*f440*/  ISETP.LT.OR P0, PT, R29, 0x2a, P0 ;  /* 0x0000002a1d00780c */ /* 0x000fe40000701670 */
[----:B------:R-:W-:Y:S02]  /*f450*/  ISETP.GT.AND P2, PT, R28, 0x1, !P2 ;  /* 0x000000011c00780c */ /* 0x000fe40005744270 */
[----:B------:R-:W-:Y:S02]  /*f460*/  FSEL R153, R7, -INF , !P0 ;  /* 0xff80000007997808 */ /* 0x000fe40004000000 */
[----:B------:R-:W-:Y:S04]  /*f470*/  ISETP.LT.OR P2, PT, R29, 0x2, P2 ;  /* 0x000000021d00780c */ /* 0x000fe80001741670 */
[----:B------:R-:W-:Y:S02]  /*f480*/  FSEL R10, R3, -INF , !P2 ;  /* 0xff800000030a7808 */ /* 0x000fe40005000000 */
[----:B------:R-:W-:Y:S02]  /*f490*/  ISETP.NE.AND P2, PT, R27, RZ, PT ;  /* 0x000000ff1b00720c */ /* 0x000fe40003f45270 */
[----:B------:R-:W-:Y:S02]  /*f4a0*/  FMNMX.FTZ R3, R154, R151, !PT ;  /* 0x000000979a037209 */ /* 0x000fe40007810000 */
[----:B------:R-:W-:Y:S02]  /*f4b0*/  ISETP.GT.AND P2, PT, R28, 0x8, !P2 ;  /* 0x000000081c00780c */ /* 0x000fe40005744270 */
[----:B------:R-:W-:Y:S02]  /*f4c0*/  FMNMX.FTZ R3, R160, R3, !PT ;  /* 0x00000003a0037209 */ /* 0x000fe40007810000 */
[C---:B------:R-:W-:Y:S02]  /*f4d0*/  ISETP.LT.OR P2, PT, R29.reuse, 0x9, P2 ;  /* 0x000000091d00780c */ /* 0x040fe40001741670 */
        /* <DEDUP_REMOVED lines=9> */
[----:B------:R-:W-:Y:S02]  /*f570*/  FMNMX.FTZ R13, R152, R150, !PT ;  /* 0x00000096980d7209 */ /* 0x000fe40007810000 */
[----:B------:R-:W-:Y:S02]  /*f580*/  ISETP.NE.AND P2, PT, R26, RZ, PT ;  /* 0x000000ff1a00720c */ /* 0x000fe40003f45270 */
[----:B------:R-:W-:Y:S02]  /*f590*/  FMNMX.FTZ R13, R22, R13, !PT ;  /* 0x0000000d160d7209 */ /* 0x000fe40007810000 */
[----:B------:R-:W-:Y:S02]  /*f5a0*/  ISETP.GT.AND P2, PT, R28, 0x10, !P2 ;  /* 0x000000101c00780c */ /* 0x000fe40005744270 */
[----:B------:R-:W-:Y:S02]  /*f5b0*/  FMNMX.FTZ R13, R18, R13, !PT ;  /* 0x0000000d120d7209 */ /* 0x000fe40007810000 */
[----:B------:R-:W-:Y:S02]  /*f5c0*/  FMNMX.FTZ R0, R194, R3, !PT ;  /* 0x00000003c2007209 */ /* 0x000fe40007810000 */
[----:B------:R-:W-:Y:S02]  /*f5d0*/  ISETP.LT.OR P2, PT, R29, 0x11, P2 ;  /* 0x000000111d00780c */ /* 0x000fe40001741670 */
[----:B------:R-:W-:Y:S02]  /*f5e0*/  FMNMX.FTZ R13, R14, R13, !PT ;  /* 0x0000000d0e0d7209 */ /* 0x000fe40007810000 */
[----:B------:R-:W-:Y:S02]  /*f5f0*/  FMNMX.FTZ R0, R195, R0, !PT ;  /* 0x00000000c3007209 */ /* 0x000fe40007810000 */
[----:B------:R-:W-:Y:S02]  /*f600*/  FMNMX.FTZ R13, R46, R13, !PT ;  /* 0x0000000d2e0d7209 */ /* 0x000fe40007810000 */
[----:B------:R-:W-:Y:S02]  /*f610*/  FSEL R245, R245, -INF , !P2 ;  /* 0xff800000f5f57808 */ /* 0x000fe40005000000 */
[----:B------:R-:W-:Y:S02]  /*f620*/  ISETP.NE.AND P2, PT, R25, RZ, PT ;  /* 0x000000ff1900720c */ /* 0x000fe40003f45270 */
[----:B------:R-:W-:Y:S02]  /*f630*/  FMNMX.FTZ R5, R175, R0, !PT ;  /* 0x00000000af057209 */ /* 0x000fe40007810000 */
[----:B------:R-:W-:Y:S02]  /*f640*/  FMNMX.FTZ R13, R44, R13, !PT ;  /* 0x0000000d2c0d7209 */ /* 0x000fe40007810000 */
[----:B------:R-:W-:Y:S02]  /*f650*/  ISETP.GT.AND P2, PT, R28, 0x11, !P2 ;  /* 0x000000111c00780c */ /* 0x000fe40005744270 */
        /* <DEDUP_REMOVED lines=8> */
[----:B------:R-:W-:Y:S02]  /*f6e0*/  ISETP.GT.AND P2, PT, R28, 0x18, !P2 ;  /* 0x000000181c00780c */ /* 0x000fe40005744270 */
[----:B------:R-:W-:Y:S01]  /*f6f0*/  FMNMX.FTZ R13, R248, R13, !PT ;  /* 0x0000000df80d7209 */ /* 0x000fe20007810000 */
[----:B------:R-:W1:Y:S01]  /*f700*/  SHFL.BFLY PT, R4, R3, 0x2, 0x1f ;  /* 0x0c401f0003047f89 */ /* 0x000e6200000e0000 */
[----:B------:R-:W-:Y:S02]  /*f710*/  FMNMX.FTZ R0, R31, R149, !PT ;  /* 0x000000951f007209 */ /* 0x000fe40007810000 */
[----:B------:R-:W-:Y:S02]  /*f720*/  ISETP.LT.OR P2, PT, R29, 0x19, P2 ;  /* 0x000000191d00780c */ /* 0x000fe40001741670 */
[----:B------:R-:W-:Y:S02]  /*f730*/  FMNMX.FTZ R0, R17, R0, !PT ;  /* 0x0000000011007209 */ /* 0x000fe40007810000 */
[----:B------:R-:W-:Y:S02]  /*f740*/  FMNMX.FTZ R13, R244, R13, !PT ;  /* 0x0000000df40d7209 */ /* 0x000fe40007810000 */
[----:B------:R-:W-:Y:S02]  /*f750*/  FSEL R249, R249, -INF , !P2 ;  /* 0xff800000f9f97808 */ /* 0x000fe40005000000 */
[----:B------:R-:W-:Y:S02]  /*f760*/  ISETP.NE.AND P2, PT, R23, RZ, PT ;  /* 0x000000ff1700720c */ /* 0x000fe40003f45270 */
[----:B------:R-:W-:Y:S02]  /*f770*/  FMNMX.FTZ R13, R170, R13, !PT ;  /* 0x0000000daa0d7209 */ /* 0x000fe40007810000 */
[----:B------:R-:W-:Y:S02]  /*f780*/  FMNMX.FTZ R0, R161, R0, !PT ;  /* 0x00000000a1007209 */ /* 0x000fe40007810000 */
[----:B------:R-:W-:Y:S02]  /*f790*/  FMNMX.FTZ R5, R168, R13, !PT ;  /* 0x0000000da8057209 */ /* 0x000fe40007810000 */
[----:B------:R-:W-:Y:S02]  /*f7a0*/  ISETP.GT.AND P2, PT, R28, 0x19, !P2 ;  /* 0x000000191c00780c */ /* 0x000fe40005744270 */
[----:B------:R-:W-:Y:S01]  /*f7b0*/  FMNMX.FTZ R13, R15, R0, !PT ;  /* 0x000000000f0d7209 */ /* 0x000fe20007810000 */
[----:B------:R-:W2:Y:S01]  /*f7c0*/  SHFL.BFLY PT, R2, R5, 0x2, 0x1f ;  /* 0x0c401f0005027f89 */ /* 0x000ea200000e0000 */
        /* <DEDUP_REMOVED lines=12> */
[----:B-1----:R-:W-:Y:S02]  /*f890*/  FMNMX.FTZ R4, R3, R4, !PT ;  /* 0x0000000403047209 */ /* 0x002fe40007810000 */
[----:B------:R-:W-:Y:S02]  /*f8a0*/  FMNMX.FTZ R0, R167, R0, !PT ;  /* 0x00000000a7007209 */ /* 0x000fe40007810000 */
[----:B------:R-:W-:Y:S01]  /*f8b0*/  ISETP.GT.AND P2, PT, R28, 0x21, !P2 ;  /* 0x000000211c00780c */ /* 0x000fe20005744270 */
[----:B------:R-:W1:Y:S01]  /*f8c0*/  SHFL.BFLY PT, R3, R4, 0x1, 0x1f ;  /* 0x0c201f0004037f89 */ /* 0x000e6200000e0000 */
[----:B------:R-:W-:Y:S02]  /*f8d0*/  FMNMX.FTZ R0, R165, R0, !PT ;  /* 0x00000000a5007209 */ /* 0x000fe40007810000 */
[----:B------:R-:W-:Y:S02]  /*f8e0*/  ISETP.LT.OR P2, PT, R29, 0x22, P2 ;  /* 0x000000221d00780c */ /* 0x000fe40001741670 */
[----:B--2---:R-:W-:Y:S02]  /*f8f0*/  FMNMX.FTZ R2, R5, R2, !PT ;  /* 0x0000000205027209 */ /* 0x004fe40007810000 */
[----:B------:R-:W-:Y:S02]  /*f900*/  FSEL R162, R6, -INF , !P2 ;  /* 0xff80000006a27808 */ /* 0x000fe40005000000 */
[----:B------:R-:W-:Y:S01]  /*f910*/  FMNMX.FTZ R6, R163, R0, !PT ;  /* 0x00000000a3067209 */ /* 0x000fe20007810000 */
[----:B------:R-:W2:Y:S01]  /*f920*/  SHFL.BFLY PT, R13, R2, 0x1, 0x1f ;  /* 0x0c201f00020d7f89 */ /* 0x000ea200000e0000 */
[----:B------:R-:W-:Y:S04]  /*f930*/  FMNMX.FTZ R19, R9, R148, !PT ;  /* 0x0000009409137209 */ /* 0x000fe80007810000 */
[----:B------:R-:W-:Y:S03]  /*f940*/  FMNMX.FTZ R19, R10, R19, !PT ;  /* 0x000000130a137209 */ /* 0x000fe60007810000 */
[----:B------:R-:W3:Y:S01]  /*f950*/  SHFL.BFLY PT, R5, R6, 0x2, 0x1f ;  /* 0x0c401f0006057f89 */ /* 0x000ee200000e0000 */
[----:B------:R-:W-:Y:S04]  /*f960*/  FMNMX.FTZ R19, R12, R19, !PT ;  /* 0x000000130c137209 */ /* 0x000fe80007810000 */
[----:B------:R-:W-:Y:S02]  /*f970*/  FMNMX.FTZ R0, R8, R19, !PT ;  /* 0x0000001308007209 */ /* 0x000fe40007810000 */
[----:B-1----:R-:W-:Y:S04]  /*f980*/  FMNMX.FTZ R3, R4, R3, !PT ;  /* 0x0000000304037209 */ /* 0x002fe80007810000 */
[C---:B------:R-:W-:Y:S01]  /*f990*/  FSETP.NEU.FTZ.AND P2, PT, R3.reuse, -INF , PT ;  /* 0xff8000000300780b */ /* 0x040fe20003f5d000 */
[----:B------:R-:W-:Y:S01]  /*f9a0*/  FMUL.FTZ R173, R3, c[0x0][0x2d0] ;  /* 0x0000b40003ad7a20 */ /* 0x000fe20000410000 */
[----:B--2---:R-:W-:Y:S04]  /*f9b0*/  FMNMX.FTZ R2, R2, R13, !PT ;  /* 0x0000000d02027209 */ /* 0x004fe80007810000 */
[----:B------:R-:W-:Y:S01]  /*f9c0*/  FSEL R173, R173, RZ, P2 ;  /* 0x000000ffadad7208 */ /* 0x000fe20001000000 */
[----:B------:R-:W-:Y:S04]  /*f9d0*/  FMUL.FTZ R171, R2, c[0x0][0x2d0] ;  /* 0x0000b40002ab7a20 */ /* 0x000fe80000410000 */
[--C-:B------:R-:W-:Y:S01]  /*f9e0*/  FFMA.FTZ R178, R160, c[0x0][0x2d0], -R173.reuse ;  /* 0x0000b400a0b27a23 */ /* 0x100fe200000108ad */
[----:B------:R-:W-:Y:S01]  /*f9f0*/  FSEL R160, R11, -INF , !P1 ;  /* 0xff8000000ba07808 */ /* 0x000fe20004800000 */
[--C-:B------:R-:W-:Y:S01]  /*fa00*/  FFMA.FTZ R177, R20, c[0x0][0x2d0], -R173.reuse ;  /* 0x0000b40014b17a23 */ /* 0x100fe200000108ad */
[----:B------:R-:W-:Y:S01]  /*fa10*/  FMNMX.FTZ R11, R245, R0, !PT ;  /* 0x00000000f50b7209 */ /* 0x000fe20007810000 */
[--C-:B------:R-:W-:Y:S01]  /*fa20*/  FFMA.FTZ R179, R154, c[0x0][0x2d0], -R173.reuse ;  /* 0x0000b4009ab37a23 */ /* 0x100fe200000108ad */
[----:B---3--:R-:W-:Y:S01]  /*fa30*/  FMNMX.FTZ R6, R6, R5, !PT ;  /* 0x0000000506067209 */ /* 0x008fe20007810000 */
[--C-:B------:R-:W-:Y:S01]  /*fa40*/  FFMA.FTZ R176, R16, c[0x0][0x2d0], -R173.reuse ;  /* 0x0000b40010b07a23 */ /* 0x100fe200000108ad */
[----:B------:R-:W-:Y:S01]  /*fa50*/  FMNMX.FTZ R0, R252, R11, !PT ;  /* 0x0000000bfc007209 */ /* 0x000fe20007810000 */
[----:B------:R-:W-:Y:S01]  /*fa60*/  MUFU.EX2 R178, R178 ;  /* 0x000000b200b27308 */ /* 0x000fe20000000800 */
[----:B------:R-:W-:Y:S01]  /*fa70*/  FSETP.NEU.FTZ.AND P1, PT, R2, -INF , PT ;  /* 0xff8000000200780b */ /* 0x000fe20003f3d000 */
[----:B------:R-:W1:Y:S01]  /*fa80*/  SHFL.BFLY PT, R5, R6, 0x1, 0x1f ;  /* 0x0c201f0006057f89 */ /* 0x000e6200000e0000 */
[----:B------:R-:W-:Y:S01]  /*fa90*/  FMNMX.FTZ R0, R249, R0, !PT ;  /* 0x00000000f9007209 */ /* 0x000fe20007810000 */
[--C-:B------:R-:W-:Y:S01]  /*faa0*/  FFMA.FTZ R174, R174, c[0x0][0x2d0], -R173.reuse ;  /* 0x0000b400aeae7a23 */ /* 0x100fe200000108ad */
[----:B------:R-:W-:Y:S01]  /*fab0*/  FSEL R171, R171, RZ, P1 ;  /* 0x000000ffabab7208 */ /* 0x000fe20000800000 */
[--C-:B------:R-:W-:Y:S01]  /*fac0*/  FFMA.FTZ R190, R42, c[0x0][0x2d0], -R173.reuse ;  /* 0x0000b4002abe7a23 */ /* 0x100fe200000108ad */
[----:B------:R-:W-:Y:S01]  /*fad0*/  FMNMX.FTZ R11, R247, R0, !PT ;  /* 0x00000000f70b7209 */ /* 0x000fe20007810000 */
[----:B------:R-:W-:Y:S01]  /*fae0*/  FFMA.FTZ R191, R40, c[0x0][0x2d0], -R173 ;  /* 0x0000b40028bf7a23 */ /* 0x000fe200000108ad */
[----:B------:R-:W-:Y:S01]  /*faf0*/  FSEL R7, R2, RZ, P1 ;  /* 0x000000ff02077208 */ /* 0x000fe20000800000 */
[--C-:B------:R-:W-:Y:S01]  /*fb00*/  FFMA.FTZ R155, R152, c[0x0][0x2d0], -R171.reuse ;  /* 0x0000b400989b7a23 */ /* 0x100fe200000108ab */
[----:B------:R-:W-:Y:S01]  /*fb10*/  FMNMX.FTZ R11, R164, R11, !PT ;  /* 0x0000000ba40b7209 */ /* 0x000fe20007810000 */
[--C-:B------:R-:W-:Y:S01]  /*fb20*/  FFMA.FTZ R154, R22, c[0x0][0x2d0], -R171.reuse ;  /* 0x0000b400169a7a23 */ /* 0x100fe200000108ab */
[----:B------:R-:W2:Y:S01]  /*fb30*/  MUFU.EX2 R179, R179 ;  /* 0x000000b300b37308 */ /* 0x000ea20000000800 */
[----:B------:R-:W-:Y:S01]  /*fb40*/  LDSM.16.MT88.4 R20, [R214+0x1880] ;  /* 0x00188000d614783b */ /* 0x000fe20000004200 */
[----:B------:R-:W-:Y:S01]  /*fb50*/  FMNMX.FTZ R11, R162, R11, !PT ;  /* 0x0000000ba20b7209 */ /* 0x000fe20007810000 */
[--C-:B------:R-:W-:Y:S02]  /*fb60*/  FFMA.FTZ R183, R18, c[0x0][0x2d0], -R171.reuse ;  /* 0x0000b40012b77a23 */ /* 0x100fe400000108ab */
[--C-:B------:R-:W-:Y:S01]  /*fb70*/  FFMA.FTZ R182, R14, c[0x0][0x2d0], -R171.reuse ;  /* 0x0000b4000eb67a23 */ /* 0x100fe200000108ab */
[----:B------:R-:W-:Y:S01]  /*fb80*/  FMNMX.FTZ R0, R160, R11, !PT ;  /* 0x0000000ba0007209 */ /* 0x000fe20007810000 */
[--C-:B------:R-:W-:Y:S02]  /*fb90*/  FFMA.FTZ R170, R170, c[0x0][0x2d0], -R171.reuse ;  /* 0x0000b400aaaa7a23 */ /* 0x100fe400000108ab */
[--C-:B------:R-:W-:Y:S01]  /*fba0*/  FFMA.FTZ R192, R46, c[0x0][0x2d0], -R171.reuse ;  /* 0x0000b4002ec07a23 */ /* 0x100fe200000108ab */
[----:B------:R-:W-:Y:S01]  /*fbb0*/  FMNMX.FTZ R4, R153, R0, !PT ;  /* 0x0000000099047209 */ /* 0x000fe20007810000 */
[----:B------:R-:W-:Y:S01]  /*fbc0*/  MUFU.EX2 R177, R177 ;  /* 0x000000b100b17308 */ /* 0x000fe20000000800 */
[----:B------:R-:W-:Y:S01]  /*fbd0*/  FFMA.FTZ R193, R44, c[0x0][0x2d0], -R171 ;  /* 0x0000b4002cc17a23 */ /* 0x000fe200000108ab */
[----:B-1----:R-:W-:Y:S01]  /*fbe0*/  FMNMX.FTZ R0, R6, R5, !PT ;  /* 0x0000000506007209 */ /* 0x002fe20007810000 */
[----:B------:R-:W-:Y:S01]  /*fbf0*/  FADD.FTZ R6, -R7, R150 ;  /* 0x0000009607067221 */ /* 0x000fe20000010100 */
[----:B------:R-:W1:Y:S01]  /*fc00*/  SHFL.BFLY PT, R5, R4, 0x2, 0x1f ;  /* 0x0c401f0004057f89 */ /* 0x000e6200000e0000 */
[--C-:B------:R-:W-:Y:S01]  /*fc10*/  FFMA.FTZ R194, R194, c[0x0][0x2d0], -R173.reuse ;  /* 0x0000b400c2c27a23 */ /* 0x100fe200000108ad */
[C---:B------:R-:W-:Y:S01]  /*fc20*/  FSETP.NEU.FTZ.AND P0, PT, R0.reuse, -INF , PT ;  /* 0xff8000000000780b */ /* 0x040fe20003f1d000 */
[----:B------:R-:W-:Y:S02]  /*fc30*/  FMUL.FTZ R166, R0, c[0x0][0x2d0] ;  /* 0x0000b40000a67a20 */ /* 0x000fe40000410000 */
[----:B------:R-:W-:Y:S01]  /*fc40*/  FMUL.FTZ R150, R6, c[0x0][0x2d0] ;  /* 0x0000b40006967a20 */ /* 0x000fe20000410000 */
[----:B------:R-:W3:Y:S01]  /*fc50*/  MUFU.EX2 R176, R176 ;  /* 0x000000b000b07308 */ /* 0x000ee20000000800 */
[----:B------:R-:W-:Y:S01]  /*fc60*/  FFMA.FTZ R195, R195, c[0x0][0x2d0], -R173 ;  /* 0x0000b400c3c37a23 */ /* 0x000fe200000108ad */
[----:B------:R-:W-:Y:S01]  /*fc70*/  FSEL R166, R166, RZ, P0 ;  /* 0x000000ffa6a67208 */ /* 0x000fe20000000000 */
[--C-:B------:R-:W-:Y:S01]  /*fc80*/  FFMA.FTZ R196, R196, c[0x0][0x2d0], -R171.reuse ;  /* 0x0000b400c4c47a23 */ /* 0x100fe200000108ab */
[----:B--2---:R-:W-:Y:S01]  /*fc90*/  F2FP.PACK_AB R156, R178, R179 ;  /* 0x000000b3b29c723e */ /* 0x004fe200000000ff */
[----:B------:R-:W-:Y:S02]  /*fca0*/  FFMA.FTZ R197, R246, c[0x0][0x2d0], -R171 ;  /* 0x0000b400f6c57a23 */ /* 0x000fe400000108ab */
[--C-:B------:R-:W-:Y:S02]  /*fcb0*/  FFMA.FTZ R185, R161, c[0x0][0x2d0], -R166.reuse ;  /* 0x0000b400a1b97a23 */ /* 0x100fe400000108a6 */
[--C-:B------:R-:W-:Y:S01]  /*fcc0*/  FFMA.FTZ R181, R31, c[0x0][0x2d0], -R166.reuse ;  /* 0x0000b4001fb57a23 */ /* 0x100fe200000108a6 */
[----:B------:R-:W2:Y:S01]  /*fcd0*/  MUFU.EX2 R150, R150 ;  /* 0x0000009600967308 */ /* 0x000ea20000000800 */
[--C-:B------:R-:W-:Y:S02]  /*fce0*/  FFMA.FTZ R180, R17, c[0x0][0x2d0], -R166.reuse ;  /* 0x0000b40011b47a23 */ /* 0x100fe400000108a6 */
[--C-:B------:R-:W-:Y:S02]  /*fcf0*/  FFMA.FTZ R184, R15, c[0x0][0x2d0], -R166.reuse ;  /* 0x0000b4000fb87a23 */ /* 0x100fe400000108a6 */
[--C-:B------:R-:W-:Y:S02]  /*fd00*/  FFMA.FTZ R169, R169, c[0x0][0x2d0], -R166.reuse ;  /* 0x0000b400a9a97a23 */ /* 0x100fe400000108a6 */
[--C-:B------:R-:W-:Y:S01]  /*fd10*/  FFMA.FTZ R167, R167, c[0x0][0x2d0], -R166.reuse ;  /* 0x0000b400a7a77a23 */ /* 0x100fe200000108a6 */
[----:B-1----:R-:W-:Y:S01]  /*fd20*/  FMNMX.FTZ R5, R4, R5, !PT ;  /* 0x0000000504057209 */ /* 0x002fe20007810000 */
[--C-:B------:R-:W-:Y:S01]  /*fd30*/  FFMA.FTZ R165, R165, c[0x0][0x2d0], -R166.reuse ;  /* 0x0000b400a5a57a23 */ /* 0x100fe200000108a6 */
[----:B------:R-:W-:Y:S01]  /*fd40*/  FSEL R4, R3, RZ, P2 ;  /* 0x000000ff03047208 */ /* 0x000fe20001000000 */
[----:B------:R-:W-:Y:S01]  /*fd50*/  MUFU.EX2 R155, R155 ;  /* 0x0000009b009b7308 */ /* 0x000fe20000000800 */
[--C-:B------:R-:W-:Y:S01]  /*fd60*/  FFMA.FTZ R198, R198, c[0x0][0x2d0], -R166.reuse ;  /* 0x0000b400c6c67a23 */ /* 0x100fe200000108a6 */
[----:B------:R-:W1:Y:S01]  /*fd70*/  SHFL.BFLY PT, R152, R5, 0x1, 0x1f ;  /* 0x0c201f0005987f89 */ /* 0x000e6200000e0000 */
[----:B---3--:R-:W-:Y:S01]  /*fd80*/  F2FP.PACK_AB R158, R176, R177 ;  /* 0x000000b1b09e723e */ /* 0x008fe200000000ff */
[----:B------:R-:W-:Y:S02]  /*fd90*/  FADD.FTZ R4, -R4, R151 ;  /* 0x0000009704047221 */ /* 0x000fe40000010100 */
[--C-:B------:R-:W-:Y:S02]  /*fda0*/  FFMA.FTZ R199, R199, c[0x0][0x2d0], -R166.reuse ;  /* 0x0000b400c7c77a23 */ /* 0x100fe400000108a6 */
[----:B------:R-:W-:Y:S01]  /*fdb0*/  FMUL.FTZ R151, R4, c[0x0][0x2d0] ;  /* 0x0000b40004977a20 */ /* 0x000fe20000410000 */
[----:B------:R-:W-:Y:S01]  /*fdc0*/  FSEL R4, R0, RZ, P0 ;  /* 0x000000ff00047208 */ /* 0x000fe20000000000 */
[----:B------:R-:W3:Y:S01]  /*fdd0*/  MUFU.EX2 R154, R154 ;  /* 0x0000009a009a7308 */ /* 0x000ee20000000800 */
[----:B------:R-:W-:Y:S02]  /*fde0*/  FFMA.FTZ R243, R243, c[0x0][0x2d0], -R166 ;  /* 0x0000b400f3f37a23 */ /* 0x000fe400000108a6 */
[----:B--2---:R-:W-:Y:S02]  /*fdf0*/  FMUL.FTZ R6, R150, R146 ;  /* 0x0000009296067220 */ /* 0x004fe40000410000 */
[----:B------:R-:W-:Y:S02]  /*fe00*/  FADD.FTZ R4, -R4, R149 ;  /* 0x0000009504047221 */ /* 0x000fe40000010100 */
[----:B------:R-:W-:Y:S02]  /*fe10*/  FMUL.FTZ R7, R150, R147 ;  /* 0x0000009396077220 */ /* 0x000fe40000410000 */
[----:B------:R-:W-:Y:S01]  /*fe20*/  FMUL.FTZ R149, R4, c[0x0][0x2d0] ;  /* 0x0000b40004957a20 */ /* 0x000fe20000410000 */
[----:B------:R-:W2:Y:S01]  /*fe30*/  MUFU.EX2 R151, R151 ;  /* 0x0000009700977308 */ /* 0x000ea20000000800 */
[C---:B------:R-:W-:Y:S02]  /*fe40*/  FMUL.FTZ R18, R150.reuse, R134 ;  /* 0x0000008696127220 */ /* 0x040fe40000410000 */
[C---:B------:R-:W-:Y:S02]  /*fe50*/  FMUL.FTZ R19, R150.reuse, R135 ;  /* 0x0000008796137220 */ /* 0x040fe40000410000 */
[C---:B------:R-:W-:Y:S01]  /*fe60*/  FMUL.FTZ R34, R150.reuse, R118 ;  /* 0x0000007696227220 */ /* 0x040fe20000410000 */
[----:B-1----:R-:W-:Y:S01]  /*fe70*/  FMNMX.FTZ R152, R5, R152, !PT ;  /* 0x0000009805987209 */ /* 0x002fe20007810000 */
[C---:B------:R-:W-:Y:S02]  /*fe80*/  FMUL.FTZ R35, R150.reuse, R119 ;  /* 0x0000007796237220 */ /* 0x040fe40000410000 */
[----:B------:R-:W-:Y:S01]  /*fe90*/  FMUL.FTZ R50, R150, R102 ;  /* 0x0000006696327220 */ /* 0x000fe20000410000 */
[C---:B------:R-:W-:Y:S01]  /*fea0*/  FSETP.NEU.FTZ.AND P0, PT, R152.reuse, -INF , PT ;  /* 0xff8000009800780b */ /* 0x040fe20003f1d000 */
[----:B------:R-:W-:Y:S01]  /*feb0*/  FMUL.FTZ R161, R152, c[0x0][0x2d0] ;  /* 0x0000b40098a17a20 */ /* 0x000fe20000410000 */
[----:B------:R-:W-:Y:S01]  /*fec0*/  MUFU.EX2 R183, R183 ;  /* 0x000000b700b77308 */ /* 0x000fe20000000800 */
[----:B------:R-:W-:Y:S01]  /*fed0*/  FMUL.FTZ R51, R150, R103 ;  /* 0x0000006796337220 */ /* 0x000fe20000410000 */
[----:B------:R-:W-:Y:S01]  /*fee0*/  FSEL R5, R152, RZ, P0 ;  /* 0x000000ff98057208 */ /* 0x000fe20000000000 */
[C---:B------:R-:W-:Y:S01]  /*fef0*/  FMUL.FTZ R54, R150.reuse, R54 ;  /* 0x0000003696367220 */ /* 0x040fe20000410000 */
[----:B------:R-:W-:Y:S01]  /*ff00*/  FSEL R161, R161, RZ, P0 ;  /* 0x000000ffa1a17208 */ /* 0x000fe20000000000 */
[----:B------:R-:W-:Y:S01]  /*ff10*/  FMUL.FTZ R55, R150, R55 ;  /* 0x0000003796377220 */ /* 0x000fe20000410000 */
[----:B---3--:R-:W-:Y:S01]  /*ff20*/  F2FP.PACK_AB R157, R154, R155 ;  /* 0x0000009b9a9d723e */ /* 0x008fe200000000ff */
[----:B------:R-:W-:Y:S01]  /*ff30*/  FADD.FTZ R5, -R5, R148 ;  /* 0x0000009405057221 */ /* 0x000fe20000010100 */
[----:B------:R-:W-:Y:S01]  /*ff40*/  ISETP.GT.AND P0, PT, R233, UR6, PT ;  /* 0x00000006e9007c0c */ /* 0x000fe2000bf04270 */
[--C-:B------:R-:W-:Y:S01]  /*ff50*/  FFMA.FTZ R187, R12, c[0x0][0x2d0], -R161.reuse ;  /* 0x0000b4000cbb7a23 */ /* 0x100fe200000108a1 */
[----:B------:R-:W1:Y:S01]  /*ff60*/  MUFU.EX2 R182, R182 ;  /* 0x000000b600b67308 */ /* 0x000e620000000800 */
[--C-:B------:R-:W-:Y:S01]  /*ff70*/  FFMA.FTZ R189, R9, c[0x0][0x2d0], -R161.reuse ;  /* 0x0000b40009bd7a23 */ /* 0x100fe200000108a1 */
[----:B------:R-:W-:Y:S01]  /*ff80*/  IADD3 R233, R233, -0x1, RZ ;  /* 0xffffffffe9e97810 */ /* 0x000fe20007ffe0ff */
[--C-:B------:R-:W-:Y:S02]  /*ff90*/  FFMA.FTZ R188, R10, c[0x0][0x2d0], -R161.reuse ;  /* 0x0000b4000abc7a23 */ /* 0x100fe400000108a1 */
[--C-:B------:R-:W-:Y:S02]  /*ffa0*/  FFMA.FTZ R186, R8, c[0x0][0x2d0], -R161.reuse ;  /* 0x0000b40008ba7a23 */ /* 0x100fe400000108a1 */
[----:B------:R-:W-:Y:S02]  /*ffb0*/  FMUL.FTZ R8, R5, c[0x0][0x2d0] ;  /* 0x0000b40005087a20 */ /* 0x000fe40000410000 */
[C---:B--2---:R-:W-:Y:S01]  /*ffc0*/  FMUL.FTZ R4, R151.reuse, R144 ;  /* 0x0000009097047220 */ /* 0x044fe20000410000 */
[----:B------:R-:W2:Y:S01]  /*ffd0*/  MUFU.EX2 R149, R149 ;  /* 0x0000009500957308 */ /* 0x000ea20000000800 */
[C---:B------:R-:W-:Y:S02]  /*ffe0*/  FMUL.FTZ R5, R151.reuse, R145 ;  /* 0x0000009197057220 */ /* 0x040fe40000410000 */
[C---:B------:R-:W-:Y:S02]  /*fff0*/  FMUL.FTZ R16, R151.reuse, R132 ;  /* 0x0000008497107220 */ /* 0x040fe40000410000 */
[C---:B------:R-:W-:Y:S02]  /*10000*/  FMUL.FTZ R17, R151.reuse, R133 ;  /* 0x0000008597117220 */ /* 0x040fe40000410000 */
[----:B------:R-:W-:Y:S01]  /*10010*/  LDSM.16.MT88.4 R132, [R214+0x2080] ;  /* 0x00208000d684783b */ /* 0x000fe20000004200 */
[C---:B------:R-:W-:Y:S02]  /*10020*/  FMUL.FTZ R32, R151.reuse, R116 ;  /* 0x0000007497207220 */ /* 0x040fe40000410000 */
[----:B------:R3:W4:Y:S01]  /*10030*/  MUFU.EX2 R148, R8 ;  /* 0x0000000800947308 */ /* 0x0007220000000800 */
[C---:B------:R-:W-:Y:S02]  /*10040*/  FMUL.FTZ R33, R151.reuse, R117 ;  /* 0x0000007597217220 */ /* 0x040fe40000410000 */
[C---:B------:R-:W-:Y:S01]  /*10050*/  FMUL.FTZ R48, R151.reuse, R100 ;  /* 0x0000006497307220 */ /* 0x040fe20000410000 */
[----:B-1----:R-:W-:Y:S01]  /*10060*/  F2FP.PACK_AB R159, R182, R183 ;  /* 0x000000b7b69f723e */ /* 0x002fe200000000ff */
[----:B------:R-:W-:Y:S01]  /*10070*/  LDSM.16.MT88.4 R116, [R214+0x2880] ;  /* 0x00288000d674783b */ /* 0x000fe20000004200 */
[C---:B------:R-:W-:Y:S02]  /*10080*/  FMUL.FTZ R49, R151.reuse, R101 ;  /* 0x0000006597317220 */ /* 0x040fe40000410000 */
[----:B------:R-:W-:Y:S02]  /*10090*/  FFMA.FTZ R164, R164, c[0x0][0x2d0], -R161 ;  /* 0x0000b400a4a47a23 */ /* 0x000fe400000108a1 */
[----:B------:R-:W-:Y:S01]  /*100a0*/  MUFU.EX2 R181, R181 ;  /* 0x000000b500b57308 */ /* 0x000fe20000000800 */
[-C--:B------:R-:W-:Y:S01]  /*100b0*/  HMMA.16816.F32 R4, R156, R20.reuse, R4 ;  /* 0x000000149c04723c */ /* 0x080fe20000001804 */
[----:B------:R-:W-:Y:S01]  /*100c0*/  FMUL.FTZ R52, R151, R52 ;  /* 0x0000003497347220 */ /* 0x000fe20000410000 */
[----:B------:R-:W-:Y:S01]  /*100d0*/  LDSM.16.MT88.4 R100, [R214+0x3080] ;  /* 0x00308000d664783b */ /* 0x000fe20000004200 */
[C---:B--2---:R-:W-:Y:S02]  /*100e0*/  FMUL.FTZ R9, R149.reuse, R141 ;  /* 0x0000008d95097220 */ /* 0x044fe40000410000 */
[C---:B------:R-:W-:Y:S02]  /*100f0*/  FMUL.FTZ R12, R149.reuse, R136 ;  /* 0x00000088950c7220 */ /* 0x040fe40000410000 */
[C---:B------:R-:W-:Y:S02]  /*10100*/  FMUL.FTZ R13, R149.reuse, R137 ;  /* 0x00000089950d7220 */ /* 0x040fe40000410000 */
[----:B------:R-:W1:Y:S03]  /*10110*/  MUFU.EX2 R180, R180 ;  /* 0x000000b400b47308 */ /* 0x000e660000000800 */
[C---:B------:R-:W-:Y:S02]  /*10120*/  FMUL.FTZ R40, R149.reuse, R108 ;  /* 0x0000006c95287220 */ /* 0x040fe40000410000 */
[C---:B---3--:R-:W-:Y:S02]  /*10130*/  FMUL.FTZ R8, R149.reuse, R140 ;  /* 0x0000008c95087220 */ /* 0x048fe40000410000 */
[C---:B----4-:R-:W-:Y:S02]  /*10140*/  FMUL.FTZ R10, R148.reuse, R142 ;  /* 0x0000008e940a7220 */ /* 0x050fe40000410000 */
        /* <DEDUP_REMOVED lines=8> */
[----:B------:R-:W-:Y:S01]  /*101d0*/  LDSM.16.MT88.4 R108, [R214+0x1c80] ;  /* 0x001c8000d66c783b */ /* 0x000fe20000004200 */
[C---:B------:R-:W-:Y:S01]  /*101e0*/  FMUL.FTZ R44, R149.reuse, R104 ;  /* 0x00000068952c7220 */ /* 0x040fe20000410000 */
[----:B-1----:R-:W-:Y:S01]  /*101f0*/  F2FP.PACK_AB R144, R180, R181 ;  /* 0x000000b5b490723e */ /* 0x002fe200000000ff */
[C---:B------:R-:W-:Y:S02]  /*10200*/  FMUL.FTZ R45, R149.reuse, R105 ;  /* 0x00000069952d7220 */ /* 0x040fe40000410000 */
[C---:B------:R-:W-:Y:S02]  /*10210*/  FMUL.FTZ R46, R148.reuse, R106 ;  /* 0x0000006a942e7220 */ /* 0x040fe40000410000 */
[C---:B------:R-:W-:Y:S02]  /*10220*/  FMUL.FTZ R47, R148.reuse, R107 ;  /* 0x0000006b942f7220 */ /* 0x040fe40000410000 */
[----:B------:R-:W-:Y:S01]  /*10230*/  MUFU.EX2 R189, R189 ;  /* 0x000000bd00bd7308 */ /* 0x000fe20000000800 */
[----:B------:R-:W-:Y:S01]  /*10240*/  LDSM.16.MT88.4 R104, [R212+0x3080] ;  /* 0x00308000d468783b */ /* 0x000fe20000004200 */
[C---:B------:R-:W-:Y:S02]  /*10250*/  FMUL.FTZ R24, R149.reuse, R124 ;  /* 0x0000007c95187220 */ /* 0x040fe40000410000 */
[C---:B------:R-:W-:Y:S02]  /*10260*/  FMUL.FTZ R25, R149.reuse, R125 ;  /* 0x0000007d95197220 */ /* 0x040fe40000410000 */
[C---:B------:R-:W-:Y:S02]  /*10270*/  FMUL.FTZ R26, R148.reuse, R126 ;  /* 0x0000007e941a7220 */ /* 0x040fe40000410000 */
[C---:B------:R-:W-:Y:S02]  /*10280*/  FMUL.FTZ R27, R148.reuse, R127 ;  /* 0x0000007f941b7220 */ /* 0x040fe40000410000 */
[----:B------:R-:W1:Y:S01]  /*10290*/  MUFU.EX2 R188, R188 ;  /* 0x000000bc00bc7308 */ /* 0x000e620000000800 */
[----:B------:R-:W-:Y:S02]  /*102a0*/  FMUL.FTZ R29, R149, R121 ;  /* 0x00000079951d7220 */ /* 0x000fe40000410000 */
[----:B------:R-:W-:Y:S01]  /*102b0*/  FMUL.FTZ R30, R148, R122 ;  /* 0x0000007a941e7220 */ /* 0x000fe20000410000 */
[----:B--2---:R-:W-:Y:S01]  /*102c0*/  F2FP.PACK_AB R146, R184, R185 ;  /* 0x000000b9b892723e */ /* 0x004fe200000000ff */
[----:B------:R-:W-:Y:S02]  /*102d0*/  FMUL.FTZ R53, R151, R53 ;  /* 0x0000003597357220 */ /* 0x000fe40000410000 */
[C---:B------:R-:W-:Y:S02]  /*102e0*/  FMUL.FTZ R56, R149.reuse, R56 ;  /* 0x0000003895387220 */ /* 0x040fe40000410000 */
[C---:B------:R-:W-:Y:S01]  /*102f0*/  FMUL.FTZ R57, R149.reuse, R57 ;  /* 0x0000003995397220 */ /* 0x040fe20000410000 */
[----:B------:R-:W-:Y:S01]  /*10300*/  MUFU.EX2 R187, R187 ;  /* 0x000000bb00bb7308 */ /* 0x000fe20000000800 */
[C---:B------:R-:W-:Y:S02]  /*10310*/  FMUL.FTZ R58, R148.reuse, R58 ;  /* 0x0000003a943a7220 */ /* 0x040fe40000410000 */
[C---:B------:R-:W-:Y:S02]  /*10320*/  FMUL.FTZ R59, R148.reuse, R59 ;  /* 0x0000003b943b7220 */ /* 0x040fe40000410000 */
[C---:B------:R-:W-:Y:S02]  /*10330*/  FMUL.FTZ R60, R149.reuse, R60 ;  /* 0x0000003c953c7220 */ /* 0x040fe40000410000 */
[----:B------:R-:W-:Y:S02]  /*10340*/  FMUL.FTZ R61, R149, R61 ;  /* 0x0000003d953d7220 */ /* 0x000fe40000410000 */
[C---:B------:R-:W-:Y:S01]  /*10350*/  FMUL.FTZ R62, R148.reuse, R62 ;  /* 0x0000003e943e7220 */ /* 0x040fe20000410000 */
[----:B------:R-:W2:Y:S01]  /*10360*/  MUFU.EX2 R186, R186 ;  /* 0x000000ba00ba7308 */ /* 0x000ea20000000800 */
[----:B------:R-:W-:Y:S02]  /*10370*/  FMUL.FTZ R63, R148, R63 ;  /* 0x0000003f943f7220 */ /* 0x000fe40000410000 */
[C---:B------:R-:W-:Y:S01]  /*10380*/  FMUL.FTZ R64, R151.reuse, R64 ;  /* 0x0000004097407220 */ /* 0x040fe20000410000 */
[----:B-1----:R-:W-:Y:S01]  /*10390*/  F2FP.PACK_AB R145, R188, R189 ;  /* 0x000000bdbc91723e */ /* 0x002fe200000000ff */
[----:B------:R-:W-:Y:S02]  /*103a0*/  FMUL.FTZ R65, R151, R65 ;  /* 0x0000004197417220 */ /* 0x000fe40000410000 */
[C---:B------:R-:W-:Y:S02]  /*103b0*/  FMUL.FTZ R66, R150.reuse, R66 ;  /* 0x0000004296427220 */ /* 0x040fe40000410000 */
[----:B------:R-:W-:Y:S01]  /*103c0*/  FMUL.FTZ R67, R150, R67 ;  /* 0x0000004396437220 */ /* 0x000fe20000410000 */
[----:B------:R-:W-:Y:S01]  /*103d0*/  MUFU.EX2 R127, R174 ;  /* 0x000000ae007f7308 */ /* 0x000fe20000000800 */
[--C-:B------:R-:W-:Y:S02]  /*103e0*/  FFMA.FTZ R246, R251, c[0x0][0x2d0], -R166.reuse ;  /* 0x0000b400fbf67a23 */ /* 0x100fe400000108a6 */
[--C-:B------:R-:W-:Y:S02]  /*103f0*/  FFMA.FTZ R251, R175, c[0x0][0x2d0], -R173.reuse ;  /* 0x0000b400affb7a23 */ /* 0x100fe400000108ad */
[----:B------:R-:W-:Y:S02]  /*10400*/  FFMA.FTZ R166, R163, c[0x0][0x2d0], -R166 ;  /* 0x0000b400a3a67a23 */ /* 0x000fe400000108a6 */
[--C-:B------:R-:W-:Y:S02]  /*10410*/  FFMA.FTZ R250, R250, c[0x0][0x2d0], -R173.reuse ;  /* 0x0000b400fafa7a23 */ /* 0x100fe400000108ad */
[----:B------:R-:W-:Y:S01]  /*10420*/  FFMA.FTZ R173, R172, c[0x0][0x2d0], -R173 ;  /* 0x0000b400acad7a23 */ /* 0x000fe200000108ad */
[----:B------:R-:W-:Y:S01]  /*10430*/  MUFU.EX2 R121, R170 ;  /* 0x000000aa00797308 */ /* 0x000fe20000000800 */
[--C-:B------:R-:W-:Y:S02]  /*10440*/  FFMA.FTZ R248, R248, c[0x0][0x2d0], -R171.reuse ;  /* 0x0000b400f8f87a23 */ /* 0x100fe400000108ab */
[--C-:B------:R-:W-:Y:S01]  /*10450*/  FFMA.FTZ R244, R244, c[0x0][0x2d0], -R171.reuse ;  /* 0x0000b400f4f47a23 */ /* 0x100fe200000108ab */
[----:B--2---:R-:W-:Y:S01]  /*10460*/  F2FP.PACK_AB R147, R186, R187 ;  /* 0x000000bbba93723e */ /* 0x004fe200000000ff */
[----:B------:R-:W-:Y:S02]  /*10470*/  FFMA.FTZ R171, R168, c[0x0][0x2d0], -R171 ;  /* 0x0000b400a8ab7a23 */ /* 0x000fe400000108ab */
[C---:B------:R-:W-:Y:S02]  /*10480*/  FMUL.FTZ R28, R149.reuse, R120 ;  /* 0x00000078951c7220 */ /* 0x040fe40000410000 */
[C---:B------:R-:W-:Y:S01]  /*10490*/  FMUL.FTZ R31, R148.reuse, R123 ;  /* 0x0000007b941f7220 */ /* 0x040fe20000410000 */
[----:B------:R1:W-:Y:S01]  /*104a0*/  MUFU.EX2 R136, R173 ;  /* 0x000000ad00887308 */ /* 0x0003e20000000800 */
[C---:B------:R-:W-:Y:S01]  /*104b0*/  HMMA.16816.F32 R8, R144.reuse, R20, R8 ;  /* 0x000000149008723c */ /* 0x040fe20000001808 */
[C---:B------:R-:W-:Y:S02]  /*104c0*/  FMUL.FTZ R72, R149.reuse, R72 ;  /* 0x0000004895487220 */ /* 0x040fe40000410000 */
[----:B------:R-:W-:Y:S02]  /*104d0*/  FMUL.FTZ R73, R149, R73 ;  /* 0x0000004995497220 */ /* 0x000fe40000410000 */
[C---:B------:R-:W-:Y:S02]  /*104e0*/  FMUL.FTZ R74, R148.reuse, R74 ;  /* 0x0000004a944a7220 */ /* 0x040fe40000410000 */
[C---:B------:R-:W-:Y:S01]  /*104f0*/  FMUL.FTZ R20, R151.reuse, R128 ;  /* 0x0000008097147220 */ /* 0x040fe20000410000 */
[-C--:B------:R-:W-:Y:S01]  /*10500*/  HMMA.16816.F32 R12, R144, R22.reuse, R12 ;  /* 0x00000016900c723c */ /* 0x080fe2000000180c */
[----:B------:R-:W-:Y:S01]  /*10510*/  FMUL.FTZ R21, R151, R129 ;  /* 0x0000008197157220 */ /* 0x000fe20000410000 */
[----:B------:R-:W-:Y:S02]  /*10520*/  MUFU.EX2 R138, R171 ;  /* 0x000000ab008a7308 */ /* 0x000fe40000000800 */
[C---:B------:R-:W-:Y:S02]  /*10530*/  FMUL.FTZ R75, R148.reuse, R75 ;  /* 0x0000004b944b7220 */ /* 0x040fe40000410000 */
[C---:B------:R-:W-:Y:S02]  /*10540*/  FMUL.FTZ R76, R149.reuse, R76 ;  /* 0x0000004c954c7220 */ /* 0x040fe40000410000 */
[C---:B------:R-:W-:Y:S01]  /*10550*/  HMMA.16816.F32 R16, R156.reuse, R22, R16 ;  /* 0x000000169c10723c */ /* 0x040fe20000001810 */
[C---:B------:R-:W-:Y:S03]  /*10560*/  FMUL.FTZ R77, R149.reuse, R77 ;  /* 0x0000004d954d7220 */ /* 0x040fe60000410000 */
[----:B------:R2:W-:Y:S01]  /*10570*/  MUFU.EX2 R124, R169 ;  /* 0x000000a9007c7308 */ /* 0x0005e20000000800 */
[----:B------:R-:W-:Y:S02]  /*10580*/  FMUL.FTZ R78, R148, R78 ;  /* 0x0000004e944e7220 */ /* 0x000fe40000410000 */
[C---:B------:R-:W-:Y:S01]  /*10590*/  FMUL.FTZ R22, R150.reuse, R130 ;  /* 0x0000008296167220 */ /* 0x040fe20000410000 */
[----:B-1----:R-:W-:Y:S01]  /*105a0*/  LDSM.16.MT88.4 R172, [R214+0x3880] ;  /* 0x00388000d6ac783b */ /* 0x002fe20000004200 */
[----:B------:R-:W-:Y:S03]  /*105b0*/  FMUL.FTZ R23, R150, R131 ;  /* 0x0000008396177220 */ /* 0x000fe60000410000 */
[C---:B------:R-:W-:Y:S02]  /*105c0*/  FMUL.FTZ R79, R148.reuse, R79 ;  /* 0x0000004f944f7220 */ /* 0x040fe40000410000 */
[----:B------:R-:W-:Y:S01]  /*105d0*/  MUFU.EX2 R126, R167 ;  /* 0x000000a7007e7308 */ /* 0x000fe20000000800 */
[C---:B------:R-:W-:Y:S01]  /*105e0*/  FMUL.FTZ R88, R149.reuse, R88 ;  /* 0x0000005895587220 */ /* 0x040fe20000410000 */
[-C--:B------:R-:W-:Y:S01]  /*105f0*/  HMMA.16816.F32 R20, R156, R36.reuse, R20 ;  /* 0x000000249c14723c */ /* 0x080fe20000001814 */
[----:B------:R-:W1:Y:S01]  /*10600*/  LDSM.16.MT88.4 R128, [R214+0x2480] ;  /* 0x00248000d680783b */ /* 0x000e620000004200 */
[C---:B------:R-:W-:Y:S02]  /*10610*/  FMUL.FTZ R89, R149.reuse, R89 ;  /* 0x0000005995597220 */ /* 0x040fe40000410000 */
[C---:B------:R-:W-:Y:S02]  /*10620*/  FMUL.FTZ R90, R148.reuse, R90 ;  /* 0x0000005a945a7220 */ /* 0x040fe40000410000 */
[C---:B------:R-:W-:Y:S02]  /*10630*/  FMUL.FTZ R91, R148.reuse, R91 ;  /* 0x0000005b945b7220 */ /* 0x040fe40000410000 */
[C---:B------:R-:W-:Y:S01]  /*10640*/  HMMA.16816.F32 R24, R144.reuse, R36, R24 ;  /* 0x000000249018723c */ /* 0x040fe20000001818 */
[----:B------:R-:W-:Y:S01]  /*10650*/  MUFU.EX2 R122, R165 ;  /* 0x000000a5007a7308 */ /* 0x000fe20000000800 */
[----:B--2---:R-:W-:Y:S02]  /*10660*/  LDSM.16.MT88.4 R168, [R212+0x2c80] ;  /* 0x002c8000d4a8783b */ /* 0x004fe40000004200 */
[----:B------:R-:W-:Y:S03]  /*10670*/  FMUL.FTZ R92, R149, R92 ;  /* 0x0000005c955c7220 */ /* 0x000fe60000410000 */
[C---:B------:R-:W-:Y:S01]  /*10680*/  FMUL.FTZ R36, R151.reuse, R112 ;  /* 0x0000007097247220 */ /* 0x040fe20000410000 */
[-C--:B------:R-:W-:Y:S01]  /*10690*/  HMMA.16816.F32 R28, R144, R38.reuse, R28 ;  /* 0x00000026901c723c */ /* 0x080fe2000000181c */
[----:B------:R-:W-:Y:S02]  /*106a0*/  FMUL.FTZ R37, R151, R113 ;  /* 0x0000007197257220 */ /* 0x000fe40000410000 */
[----:B------:R-:W-:Y:S01]  /*106b0*/  MUFU.EX2 R139, R166 ;  /* 0x000000a6008b7308 */ /* 0x000fe20000000800 */
[----:B------:R-:W-:Y:S02]  /*106c0*/  FMUL.FTZ R93, R149, R93 ;  /* 0x0000005d955d7220 */ /* 0x000fe40000410000 */
[C---:B------:R-:W-:Y:S02]  /*106d0*/  FMUL.FTZ R94, R148.reuse, R94 ;  /* 0x0000005e945e7220 */ /* 0x040fe40000410000 */
[C---:B------:R-:W-:Y:S01]  /*106e0*/  HMMA.16816.F32 R32, R156.reuse, R38, R32 ;  /* 0x000000269c20723c */ /* 0x040fe20000001820 */
[----:B------:R-:W-:Y:S03]  /*106f0*/  FMUL.FTZ R95, R148, R95 ;  /* 0x0000005f945f7220 */ /* 0x000fe60000410000 */
[C---:B------:R-:W-:Y:S01]  /*10700*/  FMUL.FTZ R96, R151.reuse, R96 ;  /* 0x0000006097607220 */ /* 0x040fe20000410000 */
[----:B------:R2:W-:Y:S01]  /*10710*/  MUFU.EX2 R125, R164 ;  /* 0x000000a4007d7308 */ /* 0x0005e20000000800 */
[C---:B------:R-:W-:Y:S02]  /*10720*/  FMUL.FTZ R97, R151.reuse, R97 ;  /* 0x0000006197617220 */ /* 0x040fe40000410000 */
[C---:B------:R-:W-:Y:S04]  /*10730*/  FMUL.FTZ R38, R150.reuse, R114 ;  /* 0x0000007296267220 */ /* 0x040fe80000410000 */
[C---:B------:R-:W-:Y:S02]  /*10740*/  FMUL.FTZ R39, R150.reuse, R115 ;  /* 0x0000007396277220 */ /* 0x040fe40000410000 */
[----:B------:R-:W3:Y:S01]  /*10750*/  LDSM.16.MT88.4 R112, [R212+0x2480] ;  /* 0x00248000d470783b */ /* 0x000ee20000004200 */
[----:B------:R-:W-:Y:S01]  /*10760*/  MUFU.EX2 R190, R190 ;  /* 0x000000be00be7308 */ /* 0x000fe20000000800 */
[C---:B------:R-:W-:Y:S02]  /*10770*/  FMUL.FTZ R98, R150.reuse, R98 ;  /* 0x0000006296627220 */ /* 0x040fe40000410000 */
[C---:B------:R-:W-:Y:S01]  /*10780*/  FMUL.FTZ R99, R150.reuse, R99 ;  /* 0x0000006396637220 */ /* 0x040fe20000410000 */
[-C--:B-1----:R-:W-:Y:S01]  /*10790*/  HMMA.16816.F32 R36, R156, R128.reuse, R36 ;  /* 0x000000809c24723c */ /* 0x082fe20000001824 */
[C---:B------:R-:W-:Y:S02]  /*107a0*/  FMUL.FTZ R68, R151.reuse, R68 ;  /* 0x0000004497447220 */ /* 0x040fe40000410000 */
[C---:B------:R-:W-:Y:S02]  /*107b0*/  FMUL.FTZ R69, R151.reuse, R69 ;  /* 0x0000004597457220 */ /* 0x040fe40000410000 */
[C---:B------:R-:W-:Y:S01]  /*107c0*/  FMUL.FTZ R70, R150.reuse, R70 ;  /* 0x0000004696467220 */ /* 0x040fe20000410000 */
[----:B------:R-:W1:Y:S01]  /*107d0*/  MUFU.EX2 R191, R191 ;  /* 0x000000bf00bf7308 */ /* 0x000e620000000800 */
[C---:B------:R-:W-:Y:S01]  /*107e0*/  FMUL.FTZ R71, R150.reuse, R71 ;  /* 0x0000004796477220 */ /* 0x040fe20000410000 */
[C---:B------:R-:W-:Y:S01]  /*107f0*/  HMMA.16816.F32 R40, R144.reuse, R128, R40 ;  /* 0x000000809028723c */ /* 0x040fe20000001828 */
[C---:B------:R-:W-:Y:S01]  /*10800*/  FMUL.FTZ R80, R151.reuse, R80 ;  /* 0x0000005097507220 */ /* 0x040fe20000410000 */
[----:B--2---:R-:W-:Y:S02]  /*10810*/  LDSM.16.MT88.4 R164, [R214+0x2c80] ;  /* 0x002c8000d6a4783b */ /* 0x004fe40000004200 */
[C---:B------:R-:W-:Y:S02]  /*10820*/  FMUL.FTZ R81, R151.reuse, R81 ;  /* 0x0000005197517220 */ /* 0x040fe40000410000 */
[C---:B------:R-:W-:Y:S02]  /*10830*/  FMUL.FTZ R82, R150.reuse, R82 ;  /* 0x0000005296527220 */ /* 0x040fe40000410000 */
[-C--:B------:R-:W-:Y:S01]  /*10840*/  HMMA.16816.F32 R44, R144, R130.reuse, R44 ;  /* 0x00000082902c723c */ /* 0x080fe2000000182c */
[----:B------:R-:W-:Y:S03]  /*10850*/  MUFU.EX2 R192, R192 ;  /* 0x000000c000c07308 */ /* 0x000fe60000000800 */
[C---:B------:R-:W-:Y:S02]  /*10860*/  FMUL.FTZ R83, R150.reuse, R83 ;  /* 0x0000005396537220 */ /* 0x040fe40000410000 */
[C---:B------:R-:W-:Y:S02]  /*10870*/  FMUL.FTZ R84, R151.reuse, R84 ;  /* 0x0000005497547220 */ /* 0x040fe40000410000 */
[C---:B------:R-:W-:Y:S01]  /*10880*/  HMMA.16816.F32 R48, R156.reuse, R130, R48 ;  /* 0x000000829c30723c */ /* 0x040fe20000001830 */
[----:B------:R-:W-:Y:S02]  /*10890*/  FMUL.FTZ R85, R151, R85 ;  /* 0x0000005597557220 */ /* 0x000fe40000410000 */
[----:B------:R-:W2:Y:S01]  /*108a0*/  MUFU.EX2 R193, R193 ;  /* 0x000000c100c17308 */ /* 0x000ea20000000800 */
[C---:B------:R-:W-:Y:S02]  /*108b0*/  FMUL.FTZ R86, R150.reuse, R86 ;  /* 0x0000005696567220 */ /* 0x040fe40000410000 */
[----:B------:R-:W-:Y:S02]  /*108c0*/  FMUL.FTZ R87, R150, R87 ;  /* 0x0000005796577220 */ /* 0x000fe40000410000 */
[--C-:B------:R-:W-:Y:S01]  /*108d0*/  FFMA.FTZ R245, R245, c[0x0][0x2d0], -R161.reuse ;  /* 0x0000b400f5f57a23 */ /* 0x100fe200000108a1 */
[-C--:B---3--:R-:W-:Y:S03]  /*108e0*/  HMMA.16816.F32 R52, R156, R112.reuse, R52 ;  /* 0x000000709c34723c */ /* 0x088fe60000001834 */
[--C-:B------:R-:W-:Y:S01]  /*108f0*/  FFMA.FTZ R252, R252, c[0x0][0x2d0], -R161.reuse ;  /* 0x0000b400fcfc7a23 */ /* 0x100fe200000108a1 */
[----:B------:R-:W-:Y:S01]  /*10900*/  MUFU.EX2 R194, R194 ;  /* 0x000000c200c27308 */ /* 0x000fe20000000800 */
[--C-:B------:R-:W-:Y:S02]  /*10910*/  FFMA.FTZ R249, R249, c[0x0][0x2d0], -R161.reuse ;  /* 0x0000b400f9f97a23 */ /* 0x100fe400000108a1 */
[--C-:B------:R-:W-:Y:S02]  /*10920*/  FFMA.FTZ R247, R247, c[0x0][0x2d0], -R161.reuse ;  /* 0x0000b400f7f77a23 */ /* 0x100fe400000108a1 */
[--C-:B------:R-:W-:Y:S01]  /*10930*/  FFMA.FTZ R162, R162, c[0x0][0x2d0], -R161.reuse ;  /* 0x0000b400a2a27a23 */ /* 0x100fe200000108a1 */
[C---:B------:R-:W-:Y:S02]  /*10940*/  HMMA.16816.F32 R56, R144.reuse, R112, R56 ;  /* 0x000000709038723c */ /* 0x040fe40000001838 */
[--C-:B------:R-:W-:Y:S02]  /*10950*/  FFMA.FTZ R160, R160, c[0x0][0x2d0], -R161.reuse ;  /* 0x0000b400a0a07a23 */ /* 0x100fe400000108a1 */
[----:B------:R-:W3:Y:S01]  /*10960*/  MUFU.EX2 R195, R195 ;  /* 0x000000c300c37308 */ /* 0x000ee20000000800 */
[----:B------:R-:W-:Y:S02]  /*10970*/  FFMA.FTZ R161, R153, c[0x0][0x2d0], -R161 ;  /* 0x0000b40099a17a23 */ /* 0x000fe400000108a1 */
[----:B------:R-:W-:Y:S01]  /*10980*/  FFMA.FTZ R179, R151, R232, R179 ;  /* 0x000000e897b37223 */ /* 0x000fe200000100b3 */
[-C--:B------:R-:W-:Y:S01]  /*10990*/  HMMA.16816.F32 R60, R144, R114.reuse, R60 ;  /* 0x00000072903c723c */ /* 0x080fe2000000183c */
[----:B------:R-:W-:Y:S03]  /*109a0*/  MOV R151, R3 ;  /* 0x0000000300977202 */ /* 0x000fe60000000f00 */
[----:B------:R-:W-:Y:S01]  /*109b0*/  FFMA.FTZ R155, R150, R231, R155 ;  /* 0x000000e7969b7223 */ /* 0x000fe2000001009b */
[----:B------:R-:W-:Y:S01]  /*109c0*/  MOV R150, R2 ;  /* 0x0000000200967202 */ /* 0x000fe20000000f00 */
[----:B------:R-:W-:Y:S01]  /*109d0*/  MUFU.EX2 R196, R196 ;  /* 0x000000c400c47308 */ /* 0x000fe20000000800 */
[----:B------:R-:W-:Y:S01]  /*109e0*/  FFMA.FTZ R181, R149, R230, R181 ;  /* 0x000000e695b57223 */ /* 0x000fe200000100b5 */
[C---:B------:R-:W-:Y:S01]  /*109f0*/  HMMA.16816.F32 R64, R156.reuse, R114, R64 ;  /* 0x000000729c40723c */ /* 0x040fe20000001840 */
[----:B------:R-:W4:Y:S03]  /*10a00*/  LDSM.16.MT88.4 R112, [R212+0x1c80] ;  /* 0x001c8000d470783b */ /* 0x000f260000004200 */
[----:B------:R-:W-:Y:S01]  /*10a10*/  FFMA.FTZ R189, R148, R227, R189 ;  /* 0x000000e394bd7223 */ /* 0x000fe200000100bd */
[----:B------:R-:W-:Y:S01]  /*10a20*/  MOV R149, R0 ;  /* 0x0000000000957202 */ /* 0x000fe20000000f00 */
[----:B------:R-:W-:Y:S01]  /*10a30*/  FADD.FTZ R178, R178, R179 ;  /* 0x000000b3b2b27221 */ /* 0x000fe20000010000 */
[----:B------:R-:W-:Y:S01]  /*10a40*/  MOV R148, R152 ;  /* 0x0000009800947202 */ /* 0x000fe20000000f00 */
[-C--:B------:R-:W-:Y:S01]  /*10a50*/  HMMA.16816.F32 R68, R156, R100.reuse, R68 ;  /* 0x000000649c44723c */ /* 0x080fe20000001844 */
[----:B------:R-:W5:Y:S03]  /*10a60*/  MUFU.EX2 R197, R197 ;  /* 0x000000c500c57308 */ /* 0x000f660000000800 */
[----:B------:R-:W-:Y:S02]  /*10a70*/  FADD.FTZ R154, R154, R155 ;  /* 0x0000009b9a9a7221 */ /* 0x000fe40000010000 */
[----:B------:R-:W-:Y:S02]  /*10a80*/  FADD.FTZ R180, R180, R181 ;  /* 0x000000b5b4b47221 */ /* 0x000fe40000010000 */
[C---:B------:R-:W-:Y:S01]  /*10a90*/  HMMA.16816.F32 R72, R144.reuse, R100, R72 ;  /* 0x000000649048723c */ /* 0x040fe20000001848 */
[----:B------:R-:W-:Y:S02]  /*10aa0*/  FADD.FTZ R188, R188, R189 ;  /* 0x000000bdbcbc7221 */ /* 0x000fe40000010000 */
[----:B------:R-:W-:Y:S01]  /*10ab0*/  MUFU.EX2 R198, R198 ;  /* 0x000000c600c67308 */ /* 0x000fe20000000800 */
[----:B------:R-:W-:Y:S02]  /*10ac0*/  FADD.FTZ R177, R177, R178 ;  /* 0x000000b2b1b17221 */ /* 0x000fe40000010000 */
[----:B------:R-:W-:Y:S01]  /*10ad0*/  FADD.FTZ R183, R183, R154 ;  /* 0x0000009ab7b77221 */ /* 0x000fe20000010000 */
[----:B-1----:R-:W-:Y:S01]  /*10ae0*/  F2FP.PACK_AB R100, R191, R190 ;  /* 0x000000bebf64723e */ /* 0x002fe200000000ff */
[-C--:B------:R-:W-:Y:S01]  /*10af0*/  HMMA.16816.F32 R76, R144, R102.reuse, R76 ;  /* 0x00000066904c723c */ /* 0x080fe2000000184c */
[----:B--2---:R-:W-:Y:S03]  /*10b00*/  F2FP.PACK_AB R101, R193, R192 ;  /* 0x000000c0c165723e */ /* 0x004fe600000000ff */
[----:B------:R-:W-:Y:S01]  /*10b10*/  FADD.FTZ R185, R185, R180 ;  /* 0x000000b4b9b97221 */ /* 0x000fe20000010000 */
[----:B------:R-:W1:Y:S01]  /*10b20*/  MUFU.EX2 R199, R199 ;  /* 0x000000c700c77308 */ /* 0x000e620000000800 */
[----:B------:R-:W-:Y:S02]  /*10b30*/  FADD.FTZ R187, R187, R188 ;  /* 0x000000bcbbbb7221 */ /* 0x000fe40000010000 */
[C---:B------:R-:W-:Y:S01]  /*10b40*/  HMMA.16816.F32 R80, R156.reuse, R102, R80 ;  /* 0x000000669c50723c */ /* 0x040fe20000001850 */
[----:B------:R-:W-:Y:S03]  /*10b50*/  FADD.FTZ R177, R176, R177 ;  /* 0x000000b1b0b17221 */ /* 0x000fe60000010000 */
[----:B------:R-:W-:Y:S02]  /*10b60*/  FADD.FTZ R183, R182, R183 ;  /* 0x000000b7b6b77221 */ /* 0x000fe40000010000 */
[----:B------:R-:W-:Y:S01]  /*10b70*/  FADD.FTZ R185, R184, R185 ;  /* 0x000000b9b8b97221 */ /* 0x000fe20000010000 */
[----:B---3--:R-:W-:Y:S01]  /*10b80*/  F2FP.PACK_AB R102, R195, R194 ;  /* 0x000000c2c366723e */ /* 0x008fe200000000ff */
[-C--:B------:R-:W-:Y:S01]  /*10b90*/  HMMA.16816.F32 R84, R156, R104.reuse, R84 ;  /* 0x000000689c54723c */ /* 0x080fe20000001854 */
[----:B-----5:R-:W-:Y:S01]  /*10ba0*/  F2FP.PACK_AB R103, R197, R196 ;  /* 0x000000c4c567723e */ /* 0x020fe200000000ff */
[----:B------:R-:W-:Y:S02]  /*10bb0*/  MUFU.EX2 R243, R243 ;  /* 0x000000f300f37308 */ /* 0x000fe40000000800 */
[----:B------:R-:W-:Y:S02]  /*10bc0*/  FADD.FTZ R186, R186, R187 ;  /* 0x000000bbbaba7221 */ /* 0x000fe40000010000 */
[----:B------:R-:W-:Y:S02]  /*10bd0*/  FADD.FTZ R190, R190, R177 ;  /* 0x000000b1bebe7221 */ /* 0x000fe40000010000 */
[C---:B------:R-:W-:Y:S01]  /*10be0*/  HMMA.16816.F32 R88, R144.reuse, R104, R88 ;  /* 0x000000689058723c */ /* 0x040fe20000001858 */
[----:B------:R-:W-:Y:S03]  /*10bf0*/  FADD.FTZ R192, R192, R183 ;  /* 0x000000b7c0c07221 */ /* 0x000fe60000010000 */
[----:B------:R-:W2:Y:S01]  /*10c00*/  MUFU.EX2 R246, R246 ;  /* 0x000000f600f67308 */ /* 0x000ea20000000800 */
[----:B------:R-:W-:Y:S02]  /*10c10*/  FADD.FTZ R191, R191, R190 ;  /* 0x000000bebfbf7221 */ /* 0x000fe40000010000 */
[----:B-1----:R-:W-:Y:S01]  /*10c20*/  F2FP.PACK_AB R104, R199, R198 ;  /* 0x000000c6c768723e */ /* 0x002fe200000000ff */
[-C--:B------:R-:W-:Y:S01]  /*10c30*/  HMMA.16816.F32 R92, R144, R106.reuse, R92 ;  /* 0x0000006a905c723c */ /* 0x080fe2000000185c */
[----:B------:R-:W-:Y:S03]  /*10c40*/  FADD.FTZ R198, R198, R185 ;  /* 0x000000b9c6c67221 */ /* 0x000fe60000010000 */
[----:B------:R-:W-:Y:S02]  /*10c50*/  FADD.FTZ R193, R193, R192 ;  /* 0x000000c0c1c17221 */ /* 0x000fe40000010000 */
[----:B------:R-:W-:Y:S01]  /*10c60*/  MUFU.EX2 R245, R245 ;  /* 0x000000f500f57308 */ /* 0x000fe20000000800 */
[----:B------:R-:W-:Y:S01]  /*10c70*/  FADD.FTZ R198, R199, R198 ;  /* 0x000000c6c7c67221 */ /* 0x000fe20000010000 */
[----:B------:R-:W-:Y:S01]  /*10c80*/  HMMA.16816.F32 R96, R156, R106, R96 ;  /* 0x0000006a9c60723c */ /* 0x000fe20000001860 */
[----:B------:R-:W-:Y:S03]  /*10c90*/  FADD.FTZ R194, R194, R191 ;  /* 0x000000bfc2c27221 */ /* 0x000fe60000010000 */
[----:B------:R-:W-:Y:S02]  /*10ca0*/  FADD.FTZ R196, R196, R193 ;  /* 0x000000c1c4c47221 */ /* 0x000fe40000010000 */
[----:B------:R-:W-:Y:S01]  /*10cb0*/  FADD.FTZ R194, R195, R194 ;  /* 0x000000c2c3c27221 */ /* 0x000fe20000010000 */
[----:B------:R-:W-:Y:S01]  /*10cc0*/  F2FP.PACK_AB R158, R136, R127 ;  /* 0x0000007f889e723e */ /* 0x000fe200000000ff */
[-C--:B------:R-:W-:Y:S01]  /*10cd0*/  HMMA.16816.F32 R4, R100, R108.reuse, R4 ;  /* 0x0000006c6404723c */ /* 0x080fe20000001804 */
[----:B------:R-:W1:Y:S03]  /*10ce0*/  MUFU.EX2 R252, R252 ;  /* 0x000000fc00fc7308 */ /* 0x000e660000000800 */
[----:B--2---:R-:W-:Y:S01]  /*10cf0*/  F2FP.PACK_AB R106, R246, R243 ;  /* 0x000000f3f66a723e */ /* 0x004fe200000000ff */
[----:B------:R-:W-:Y:S01]  /*10d00*/  FADD.FTZ R243, R243, R198 ;  /* 0x000000c6f3f37221 */ /* 0x000fe20000010000 */
[----:B------:R-:W-:Y:S01]  /*10d10*/  F2FP.PACK_AB R159, R138, R121 ;  /* 0x000000798a9f723e */ /* 0x000fe200000000ff */
[----:B------:R-:W-:Y:S02]  /*10d20*/  FADD.FTZ R197, R197, R196 ;  /* 0x000000c4c5c57221 */ /* 0x000fe40000010000 */
[----:B------:R-:W-:Y:S02]  /*10d30*/  FADD.FTZ R243, R246, R243 ;  /* 0x000000f3f6f37221 */ /* 0x000fe40000010000 */
[----:B------:R-:W2:Y:S10]  /*10d40*/  MUFU.EX2 R249, R249 ;  /* 0x000000f900f97308 */ /* 0x000eb40000000800 */
        /* <DEDUP_REMOVED lines=100> */
.L_x_206:
[----:B------:R-:W1:Y:S01]  /*11390*/  SHFL.BFLY PT, R9, R232, 0x2, 0x1f ;  /* 0x0c401f00e8097f89 */ /* 0x000e6200000e0000 */
[----:B------:R-:W-:-:S02]  /*113a0*/  MOV R12, 0xff800000 ;  /* 0xff800000000c7802 */ /* 0x000fc40000000f00 */
[----:B------:R-:W-:Y:S01]  /*113b0*/  MOV R13, 0xff800000 ;  /* 0xff800000000d7802 */ /* 0x000fe20000000f00 */
[----:B------:R-:W2:Y:S01]  /*113c0*/  SHFL.BFLY PT, R8, R231, 0x2, 0x1f ;  /* 0x0c401f00e7087f89 */ /* 0x000ea200000e0000 */
[----:B------:R-:W-:Y:S02]  /*113d0*/  MOV R14, 0xff800000 ;  /* 0xff800000000e7802 */ /* 0x000fe40000000f00 */
[----:B------:R-:W-:Y:S01]  /*113e0*/  PLOP3.LUT P4, PT, PT, PT, PT, 0x8, 0x0 ;  /* 0x000000000000781c */ /* 0x000fe20003f8e170 */
[----:B------:R-:W3:Y:S04]  /*113f0*/  SHFL.BFLY PT, R11, R230, 0x2, 0x1f ;  /* 0x0c401f00e60b7f89 */ /* 0x000ee800000e0000 */
[----:B------:R-:W4:Y:S01]  /*11400*/  SHFL.BFLY PT, R10, R227, 0x2, 0x1f ;  /* 0x0c401f00e30a7f89 */ /* 0x000f2200000e0000 */
        /* <DEDUP_REMOVED lines=14> */
[----:B------:R-:W-:Y:S01]  /*114f0*/  FSETP.NE.FTZ.AND P2, PT, R7, RZ, PT ;  /* 0x000000ff0700720b */ /* 0x000fe20003f55000 */
[----:B----4-:R-:W-:-:S03]  /*11500*/  FADD.FTZ R5, R10, R5 ;  /* 0x000000050a057221 */ /* 0x010fc60000010000 */
[----:B------:R-:W-:Y:S01]  /*11510*/  FSETP.NE.FTZ.AND P1, PT, R6, RZ, PT ;  /* 0x000000ff0600720b */ /* 0x000fe20003f35000 */
[----:B------:R-:W-:Y:S01]  /*11520*/  CS2R R10, SRZ ;  /* 0x00000000000a7805 */ /* 0x000fe2000001ff00 */
[----:B------:R-:W-:-:S03]  /*11530*/  FSETP.NE.FTZ.AND P0, PT, R5, RZ, PT ;  /* 0x000000ff0500720b */ /* 0x000fc60003f15000 */
[----:B------:R-:W1:Y:S01]  /*11540*/  @P3 MUFU.RCP R9, R4 ;  /* 0x0000000400093308 */ /* 0x000e620000001000 */
[----:B------:R-:W-:-:S03]  /*11550*/  @P3 MOV R18, 0x3f317218 ;  /* 0x3f31721800123802 */ /* 0x000fc60000000f00 */
[----:B------:R-:W-:Y:S02]  /*11560*/  @P2 MOV R17, 0x3f317218 ;  /* 0x3f31721800112802 */ /* 0x000fe40000000f00 */
[----:B------:R-:W-:Y:S02]  /*11570*/  @P3 FMUL.FTZ R18, R18, c[0x0][0x2d0] ;  /* 0x0000b40012123a20 */ /* 0x000fe40000410000 */
[----:B------:R-:W2:Y:S01]  /*11580*/  @P2 MUFU.RCP R8, R7 ;  /* 0x0000000700082308 */ /* 0x000ea20000001000 */
[----:B------:R-:W-:Y:S01]  /*11590*/  @P1 MOV R16, 0x3f317218 ;  /* 0x3f31721800101802 */ /* 0x000fe20000000f00 */
[----:B------:R-:W-:Y:S01]  /*115a0*/  @P2 FMUL.FTZ R17, R17, c[0x0][0x2d0] ;  /* 0x0000b40011112a20 */ /* 0x000fe20000410000 */
[----:B------:R-:W-:-:S03]  /*115b0*/  @P0 MOV R15, 0x3f317218 ;  /* 0x3f317218000f0802 */ /* 0x000fc60000000f00 */
[----:B------:R-:W-:Y:S02]  /*115c0*/  @P1 FMUL.FTZ R16, R16, c[0x0][0x2d0] ;  /* 0x0000b40010101a20 */ /* 0x000fe40000410000 */
[----:B------:R-:W-:Y:S01]  /*115d0*/  @P1 MUFU.RCP R10, R6 ;  /* 0x00000006000a1308 */ /* 0x000fe20000001000 */
[----:B------:R-:W-:Y:S02]  /*115e0*/  @P0 FMUL.FTZ R15, R15, c[0x0][0x2d0] ;  /* 0x0000b4000f0f0a20 */ /* 0x000fe40000410000 */
[C---:B-1----:R-:W-:Y:S02]  /*115f0*/  FMUL.FTZ R144, R9.reuse, R144 ;  /* 0x0000009009907220 */ /* 0x042fe40000410000 */
[C---:B------:R-:W-:Y:S02]  /*11600*/  FMUL.FTZ R145, R9.reuse, R145 ;  /* 0x0000009109917220 */ /* 0x040fe40000410000 */
[----:B------:R-:W-:Y:S01]  /*11610*/  FMUL.FTZ R132, R9, R132 ;  /* 0x0000008409847220 */ /* 0x000fe20000410000 */
[----:B------:R-:W-:Y:S01]  /*11620*/  @P0 MUFU.RCP R11, R5 ;  /* 0x00000005000b0308 */ /* 0x000fe20000001000 */
[----:B--2---:R-:W-:-:S02]  /*11630*/  FMUL.FTZ R146, R8, R146 ;  /* 0x0000009208927220 */ /* 0x004fc40000410000 */
[C---:B------:R-:W-:Y:S02]  /*11640*/  FMUL.FTZ R147, R8.reuse, R147 ;  /* 0x0000009308937220 */ /* 0x040fe40000410000 */
[C---:B------:R-:W-:Y:S02]  /*11650*/  FMUL.FTZ R134, R8.reuse, R134 ;  /* 0x0000008608867220 */ /* 0x040fe40000410000 */
[C---:B------:R-:W-:Y:S01]  /*11660*/  FMUL.FTZ R135, R8.reuse, R135 ;  /* 0x0000008708877220 */ /* 0x040fe20000410000 */
[----:B------:R-:W1:Y:S01]  /*11670*/  @P3 MUFU.LG2 R4, R4 ;  /* 0x0000000400043308 */ /* 0x000e620000000c00 */
[C---:B------:R-:W-:Y:S02]  /*11680*/  FMUL.FTZ R130, R8.reuse, R130 ;  /* 0x0000008208827220 */ /* 0x040fe40000410000 */
[C---:B------:R-:W-:Y:S02]  /*11690*/  FMUL.FTZ R131, R8.reuse, R131 ;  /* 0x0000008308837220 */ /* 0x040fe40000410000 */
[----:B------:R-:W-:-:S02]  /*116a0*/  FMUL.FTZ R118, R8, R118 ;  /* 0x0000007608767220 */ /* 0x000fc40000410000 */
[C---:B------:R-:W-:Y:S01]  /*116b0*/  FMUL.FTZ R119, R8.reuse, R119 ;  /* 0x0000007708777220 */ /* 0x040fe20000410000 */
[----:B------:R-:W2:Y:S01]  /*116c0*/  @P2 MUFU.LG2 R7, R7 ;  /* 0x0000000700072308 */ /* 0x000ea20000000c00 */
[C---:B------:R-:W-:Y:S02]  /*116d0*/  FMUL.FTZ R114, R8.reuse, R114 ;  /* 0x0000007208727220 */ /* 0x040fe40000410000 */
[C---:B------:R-:W-:Y:S02]  /*116e0*/  FMUL.FTZ R115, R8.reuse, R115 ;  /* 0x0000007308737220 */ /* 0x040fe40000410000 */
[C---:B------:R-:W-:Y:S02]  /*116f0*/  FMUL.FTZ R102, R8.reuse, R102 ;  /* 0x0000006608667220 */ /* 0x040fe40000410000 */
[----:B------:R-:W-:Y:S01]  /*11700*/  FMUL.FTZ R103, R8, R103 ;  /* 0x0000006708677220 */ /* 0x000fe20000410000 */
[----:B------:R-:W3:Y:S01]  /*11710*/  @P1 MUFU.LG2 R6, R6 ;  /* 0x0000000600061308 */ /* 0x000ee20000000c00 */
[----:B-1----:R-:W-:-:S02]  /*11720*/  @P3 FMUL.FTZ R4, R4, 0.69314718246459960938 ;  /* 0x3f31721804043820 */ /* 0x002fc40000410000 */
[C---:B------:R-:W-:Y:S02]  /*11730*/  FMUL.FTZ R54, R8.reuse, R54 ;  /* 0x0000003608367220 */ /* 0x040fe40000410000 */
[C---:B------:R-:W-:Y:S02]  /*11740*/  FMUL.FTZ R55, R8.reuse, R55 ;  /* 0x0000003708377220 */ /* 0x040fe40000410000 */
[C---:B------:R-:W-:Y:S01]  /*11750*/  FMUL.FTZ R66, R8.reuse, R66 ;  /* 0x0000004208427220 */ /* 0x040fe20000410000 */
[----:B------:R-:W1:Y:S01]  /*11760*/  @P0 MUFU.LG2 R5, R5 ;  /* 0x0000000500050308 */ /* 0x000e620000000c00 */
[----:B--2---:R-:W-:Y:S02]  /*11770*/  @P2 FMUL.FTZ R7, R7, 0.69314718246459960938 ;  /* 0x3f31721807072820 */ /* 0x004fe40000410000 */
[C---:B------:R-:W-:Y:S02]  /*11780*/  FMUL.FTZ R67, R8.reuse, R67 ;  /* 0x0000004308437220 */ /* 0x040fe40000410000 */
[----:B------:R-:W-:-:S02]  /*11790*/  FMUL.FTZ R70, R8, R70 ;  /* 0x0000004608467220 */ /* 0x000fc40000410000 */
[----:B------:R-:W-:Y:S02]  /*117a0*/  FMUL.FTZ R71, R8, R71 ;  /* 0x0000004708477220 */ /* 0x000fe40000410000 */
[----:B---3--:R-:W-:Y:S02]  /*117b0*/  @P1 FMUL.FTZ R19, R6, 0.69314718246459960938 ;  /* 0x3f31721806131820 */ /* 0x008fe40000410000 */
[C---:B------:R-:W-:Y:S02]  /*117c0*/  FMUL.FTZ R82, R8.reuse, R82 ;  /* 0x0000005208527220 */ /* 0x040fe40000410000 */
[C---:B------:R-:W-:Y:S02]  /*117d0*/  FMUL.FTZ R83, R8.reuse, R83 ;  /* 0x0000005308537220 */ /* 0x040fe40000410000 */
[----:B------:R-:W-:Y:S02]  /*117e0*/  FMUL.FTZ R86, R8, R86 ;  /* 0x0000005608567220 */ /* 0x000fe40000410000 */
[----:B-1----:R-:W-:-:S02]  /*117f0*/  @P0 FMUL.FTZ R5, R5, 0.69314718246459960938 ;  /* 0x3f31721805050820 */ /* 0x002fc40000410000 */
[C---:B------:R-:W-:Y:S02]  /*11800*/  FMUL.FTZ R87, R8.reuse, R87 ;  /* 0x0000005708577220 */ /* 0x040fe40000410000 */
[C---:B------:R-:W-:Y:S02]  /*11810*/  FMUL.FTZ R98, R8.reuse, R98 ;  /* 0x0000006208627220 */ /* 0x040fe40000410000 */
[----:B------:R-:W-:Y:S02]  /*11820*/  FMUL.FTZ R99, R8, R99 ;  /* 0x0000006308637220 */ /* 0x000fe40000410000 */
        /* <DEDUP_REMOVED lines=24> */
[----:B------:R-:W-:Y:S01]  /*119b0*/  MOV R10, 0xff800000 ;  /* 0xff800000000a7802 */ /* 0x000fe20000000f00 */
        /* <DEDUP_REMOVED lines=19> */
[----:B------:R-:W-:Y:S02]  /*11af0*/  FMUL.FTZ R96, R9, R96 ;  /* 0x0000006009607220 */ /* 0x000fe40000410000 */
        /* <DEDUP_REMOVED lines=22> */
[----:B------:R-:W-:Y:S02]  /*11c60*/  FMUL.FTZ R94, R11, R94 ;  /* 0x0000005e0b5e7220 */ /* 0x000fe40000410000 */
[----:B------:R-:W-:Y:S02]  /*11c70*/  FMUL.FTZ R9, R9, R97 ;  /* 0x0000006109097220 */ /* 0x000fe40000410000 */
[----:B------:R-:W-:-:S02]  /*11c80*/  FMUL.FTZ R11, R11, R95 ;  /* 0x0000005f0b0b7220 */ /* 0x000fc40000410000 */
[----:B------:R-:W-:Y:S02]  /*11c90*/  @P3 FFMA.FTZ R10, R18, R3, R4 ;  /* 0x00000003120a3223 */ /* 0x000fe40000010004 */
[----:B------:R-:W-:Y:S02]  /*11ca0*/  @P2 FFMA.FTZ R12, R17, R2, R7 ;  /* 0x00000002110c2223 */ /* 0x000fe40000010007 */
[----:B------:R-:W-:Y:S02]  /*11cb0*/  @P1 FFMA.FTZ R13, R16, R0, R19 ;  /* 0x00000000100d1223 */ /* 0x000fe40000010013 */
[----:B------:R-:W-:Y:S02]  /*11cc0*/  @P0 FFMA.FTZ R14, R15, R152, R5 ;  /* 0x000000980f0e0223 */ /* 0x000fe40000010005 */
.L_x_158:
[----:B------:R-:W-:Y:S05]  /*11cd0*/  @P4 BRA `(.L_x_225) ;  /* 0x000015d000004947 */ /* 0x000fea0003800000 */
[----:B------:R-:W1:Y:S01]  /*11ce0*/  S2R R0, SR_CTAID.Y ;  /* 0x0000000000007919 */ /* 0x000e620000002600 */
[----:B------:R-:W-:Y:S01]  /*11cf0*/  F2FP.PACK_AB R144, R145, R144 ;  /* 0x000000909190723e */ /* 0x000fe200000000ff */
[----:B------:R-:W-:Y:S01]  /*11d00*/  BSSY B0, `(.L_x_226) ;  /* 0x0000112000007945 */ /* 0x000fe20003800000 */
[----:B------:R-:W-:Y:S01]  /*11d10*/  F2FP.PACK_AB R146, R147, R146 ;  /* 0x000000929392723e */ /* 0x000fe200000000ff */
[----:B------:R-:W2:Y:S01]  /*11d20*/  S2R R2, SR_TID.X ;  /* 0x0000000000027919 */ /* 0x000ea20000002100 */
[----:B------:R-:W-:-:S02]  /*11d30*/  F2FP.PACK_AB R132, R133, R132 ;  /* 0x000000848584723e */ /* 0x000fc400000000ff */
[----:B------:R-:W-:Y:S01]  /*11d40*/  F2FP.PACK_AB R134, R135, R134 ;  /* 0x000000868786723e */ /* 0x000fe200000000ff */
[----:B------:R-:W3:Y:S01]  /*11d50*/  S2R R3, SR_CTAID.Z ;  /* 0x0000000000037919 */ /* 0x000ee20000002700 */
[----:B------:R-:W-:Y:S02]  /*11d60*/  F2FP.PACK_AB R140, R141, R140 ;  /* 0x0000008c8d8c723e */ /* 0x000fe400000000ff */
[----:B------:R-:W-:Y:S01]  /*11d70*/  F2FP.PACK_AB R142, R143, R142 ;  /* 0x0000008e8f8e723e */ /* 0x000fe200000000ff */
[----:B------:R-:W-:Y:S01]  /*11d80*/  BAR.SYNC.DEFER_BLOCKING 0x1, 0x80 ;  /* 0x0042000000007b1d */ /* 0x000fe20000010000 */
[----:B------:R-:W-:Y:S02]  /*11d90*/  F2FP.PACK_AB R136, R137, R136 ;  /* 0x000000888988723e */ /* 0x000fe400000000ff */
[----:B------:R-:W-:Y:S02]  /*11da0*/  F2FP.PACK_AB R138, R139, R138 ;  /* 0x0000008a8b8a723e */ /* 0x000fe400000000ff */
[----:B------:R-:W-:-:S02]  /*11db0*/  F2FP.PACK_AB R128, R129, R128 ;  /* 0x000000808180723e */ /* 0x000fc400000000ff */
[----:B------:R-:W-:Y:S02]  /*11dc0*/  F2FP.PACK_AB R130, R131, R130 ;  /* 0x000000828382723e */ /* 0x000fe400000000ff */
[----:B------:R-:W-:Y:S02]  /*11dd0*/  F2FP.PACK_AB R116, R117, R116 ;  /* 0x000000747574723e */ /* 0x000fe400000000ff */
[----:B------:R-:W-:Y:S01]  /*11de0*/  F2FP.PACK_AB R118, R119, R118 ;  /* 0x000000767776723e */ /* 0x000fe200000000ff */
[C---:B-1----:R-:W-:Y:S01]  /*11df0*/  IMAD.WIDE.U32 R24, R0.reuse, c[0x0][0x490], RZ ;  /* 0x0001240000187a25 */ /* 0x042fe200078e00ff */
[----:B------:R-:W-:Y:S02]  /*11e00*/  SHF.R.S32.HI R4, RZ, 0x1f, R0 ;  /* 0x0000001fff047819 */ /* 0x000fe40000011400 */
[----:B------:R-:W-:Y:S01]  /*11e10*/  F2FP.PACK_AB R124, R125, R124 ;  /* 0x0000007c7d7c723e */ /* 0x000fe200000000ff */
[----:B------:R-:W-:Y:S01]  /*11e20*/  IMAD.WIDE.U32 R16, R0, c[0x0][0x3e8], RZ ;  /* 0x0000fa0000107a25 */ /* 0x000fe200078e00ff */
[----:B--2---:R-:W-:-:S02]  /*11e30*/  SHF.R.S32.HI R19, RZ, 0x1f, R2 ;  /* 0x0000001fff137819 */ /* 0x004fc40000011402 */
[----:B------:R-:W-:Y:S01]  /*11e40*/  F2FP.PACK_AB R126, R127, R126 ;  /* 0x0000007e7f7e723e */ /* 0x000fe200000000ff */
[C---:B------:R-:W-:Y:S01]  /*11e50*/  IMAD R5, R4.reuse, c[0x0][0x3e8], RZ ;  /* 0x0000fa0004057a24 */ /* 0x040fe200078e02ff */
[CC--:B------:R-:W-:Y:S01]  /*11e60*/  LEA.HI R7, R19.reuse, R2.reuse, RZ, 0x5 ;  /* 0x0000000213077211 */ /* 0x0c0fe200078f28ff */
[----:B------:R-:W-:Y:S01]  /*11e70*/  IMAD R21, R4, c[0x0][0x490], RZ ;  /* 0x0001240004157a24 */ /* 0x000fe200078e02ff */
[-C--:B------:R-:W-:Y:S01]  /*11e80*/  LEA.HI R20, R19, R2.reuse, RZ, 0x2 ;  /* 0x0000000213147211 */ /* 0x080fe200078f10ff */
[C---:B------:R-:W-:Y:S01]  /*11e90*/  IMAD R26, R0.reuse, c[0x0][0x3ec], R5 ;  /* 0x0000fb00001a7a24 */ /* 0x040fe200078e0205 */
[----:B------:R-:W-:Y:S01]  /*11ea0*/  LOP3.LUT R5, R7, 0xffffffe0, RZ, 0xc0, !PT ;  /* 0xffffffe007057812 */ /* 0x000fe200078ec0ff */
[----:B------:R-:W-:Y:S01]  /*11eb0*/  IMAD R21, R0, c[0x0][0x494], R21 ;  /* 0x0001250000157a24 */ /* 0x000fe200078e0215 */
[----:B------:R-:W-:Y:S01]  /*11ec0*/  LOP3.LUT R15, R20, 0xfffffffc, RZ, 0xc0, !PT ;  /* 0xfffffffc140f7812 */ /* 0x000fe200078ec0ff */
[----:B------:R-:W-:Y:S01]  /*11ed0*/  IMAD.IADD R27, R17, 0x1, R26 ;  /* 0x00000001111b7824 */ /* 0x000fe200078e021a */
[----:B------:R-:W-:Y:S01]  /*11ee0*/  LEA.HI R0, R19, R2, RZ, 0x3 ;  /* 0x0000000213007211 */ /* 0x000fe200078f18ff */
[C---:B------:R-:W-:Y:S01]  /*11ef0*/  IMAD.IADD R5, R2.reuse, 0x1, -R5 ;  /* 0x0000000102057824 */ /* 0x040fe200078e0a05 */
[----:B---3--:R-:W-:Y:S01]  /*11f00*/  SHF.R.S32.HI R18, RZ, 0x1f, R3 ;  /* 0x0000001fff127819 */ /* 0x008fe20000011403 */
[----:B------:R-:W-:Y:S01]  /*11f10*/  IMAD.IADD R4, R2, 0x1, -R15 ;  /* 0x0000000102047824 */ /* 0x000fe200078e0a0f */
[----:B------:R-:W-:Y:S01]  /*11f20*/  SHF.R.S32.HI R15, RZ, 0x2, R20 ;  /* 0x00000002ff0f7819 */ /* 0x000fe20000011414 */
[----:B------:R-:W-:Y:S01]  /*11f30*/  IMAD.SHL.U32 R0, R0, 0x8, RZ ;  /* 0x0000000800007824 */ /* 0x000fe200078e00ff */
[----:B------:R-:W-:Y:S01]  /*11f40*/  SHF.R.S32.HI R2, RZ, 0x1f, R5 ;  /* 0x0000001fff027819 */ /* 0x000fe20000011405 */
[----:B------:R-:W-:Y:S01]  /*11f50*/  IMAD.MOV.U32 R26, RZ, RZ, R16 ;  /* 0x000000ffff1a7224 */ /* 0x000fe200078e0010 */
[----:B------:R-:W-:Y:S01]  /*11f60*/  LOP3.LUT P3, RZ, R5, 0x3, RZ, 0xc0, !PT ;  /* 0x0000000305ff7812 */ /* 0x000fe2000786c0ff */
[----:B------:R-:W-:Y:S01]  /*11f70*/  IMAD R6, R18, c[0x0][0x498], RZ ;  /* 0x0001260012067a24 */ /* 0x000fe200078e02ff */
[----:B------:R-:W-:Y:S01]  /*11f80*/  LEA.HI R2, R2, R5, RZ, 0x2 ;  /* 0x0000000502027211 */ /* 0x000fe200078f10ff */
[----:B------:R-:W-:Y:S01]  /*11f90*/  IMAD R18, R18, c[0x0][0x3f0], RZ ;  /* 0x0000fc0012127a24 */ /* 0x000fe200078e02ff */
[----:B------:R-:W-:Y:S01]  /*11fa0*/  LOP3.LUT R5, R0, 0xc0, RZ, 0xc0, !PT ;  /* 0x000000c000057812 */ /* 0x000fe200078ec0ff */
[----:B------:R-:W-:Y:S01]  /*11fb0*/  IMAD.SHL.U32 R0, R4, 0x8, RZ ;  /* 0x0000000804007824 */ /* 0x000fe200078e00ff */
[----:B------:R-:W-:Y:S01]  /*11fc0*/  SHF.R.S32.HI R22, RZ, 0x1f, R7 ;  /* 0x0000001fff167819 */ /* 0x000fe20000011407 */
[----:B------:R-:W-:Y:S01]  /*11fd0*/  IMAD.IADD R25, R25, 0x1, R21 ;  /* 0x0000000119197824 */ /* 0x000fe200078e0215 */
[----:B------:R-:W-:Y:S01]  /*11fe0*/  SHF.R.U32.HI R23, RZ, 0x3, R5 ;  /* 0x00000003ff177819 */ /* 0x000fe20000011605 */
[----:B------:R-:W-:Y:S01]  /*11ff0*/  IMAD R6, R3, c[0x0][0x49c], R6 ;  /* 0x0001270003067a24 */ /* 0x000fe200078e0206 */
[----:B------:R-:W-:Y:S01]  /*12000*/  LOP3.LUT R16, R5, 0x18, R0, 0xf8, !PT ;  /* 0x0000001805107812 */ /* 0x000fe200078ef800 */
[C---:B------:R-:W-:Y:S01]  /*12010*/  IMAD R5, R3.reuse, c[0x0][0x3f4], R18 ;  /* 0x0000fd0003057a24 */ /* 0x040fe200078e0212 */
[----:B------:R-:W-:Y:S01]  /*12020*/  SHF.R.S32.HI R21, RZ, 0x5, R7 ;  /* 0x00000005ff157819 */ /* 0x000fe20000011407 */
[----:B------:R-:W-:Y:S01]  /*12030*/  IMAD.WIDE.U32 R18, R3, c[0x0][0x498], R24 ;  /* 0x0001260003127a25 */ /* 0x000fe200078e0018 */
[----:B------:R-:W-:-:S02]  /*12040*/  LOP3.LUT R23, R16, R23, RZ, 0x3c, !PT ;  /* 0x0000001710177212 */ /* 0x000fc400078e3cff */
[----:B------:R-:W1:Y:S01]  /*12050*/  S2R R16, SR_CTAID.X ;  /* 0x0000000000107919 */ /* 0x000e620000002500 */
[----:B------:R-:W-:Y:S01]  /*12060*/  SHF.R.S32.HI R24, RZ, 0x1f, R20 ;  /* 0x0000001fff187819 */ /* 0x000fe20000011414 */
[----:B------:R-:W-:Y:S01]  /*12070*/  IMAD.WIDE.U32 R26, R3, c[0x0][0x3f0], R26 ;  /* 0x0000fc00031a7a25 */ /* 0x000fe200078e001a */
[-C--:B------:R-:W-:Y:S02]  /*12080*/  LEA.HI R3, R15, R15.reuse, RZ, 0x1 ;  /* 0x0000000f0f037211 */ /* 0x080fe400078f08ff */
[----:B------:R-:W-:Y:S01]  /*12090*/  LEA.HI R24, R24, R15, RZ, 0x3 ;  /* 0x0000000f18187211 */ /* 0x000fe200078f18ff */
[----:B------:R-:W-:Y:S01]  /*120a0*/  IMAD.MOV.U32 R17, RZ, RZ, c[0x0][0x4e8] ;  /* 0x00013a00ff117624 */ /* 0x000fe200078e00ff */
[----:B------:R-:W-:Y:S01]  /*120b0*/  LEA.HI R22, R22, R21, RZ, 0x2 ;  /* 0x0000001516167211 */ /* 0x000fe200078f10ff */
[C---:B------:R-:W-:Y:S01]  /*120c0*/  IMAD R25, R4.reuse, 0x20, R15 ;  /* 0x0000002004197824 */ /* 0x040fe200078e020f */
[----:B------:R-:W-:Y:S01]  /*120d0*/  LOP3.LUT R20, R3, 0x3fffffe, RZ, 0xc0, !PT ;  /* 0x03fffffe03147812 */ /* 0x000fe200078ec0ff */
[----:B------:R-:W-:Y:S01]  /*120e0*/  IMAD.IADD R27, R27, 0x1, R5 ;  /* 0x000000011b1b7824 */ /* 0x000fe200078e0205 */
[----:B------:R-:W-:-:S02]  /*120f0*/  LEA.HI R7, R4, R4, RZ, 0x1 ;  /* 0x0000000404077211 */ /* 0x000fc400078f08ff */
[----:B------:R-:W-:Y:S01]  /*12100*/  LOP3.LUT R24, R24, 0xfffffff8, RZ, 0xc0, !PT ;  /* 0xfffffff818187812 */ /* 0x000fe200078ec0ff */
[----:B------:R-:W-:Y:S01]  /*12110*/  IMAD.IADD R20, R15, 0x1, -R20 ;  /* 0x000000010f147824 */ /* 0x000fe200078e0a14 */
[----:B------:R-:W-:Y:S02]  /*12120*/  LOP3.LUT R22, R22, 0xffffffc, RZ, 0xc0, !PT ;  /* 0x0ffffffc16167812 */ /* 0x000fe400078ec0ff */
[----:B------:R-:W-:Y:S01]  /*12130*/  ISETP.NE.AND P0, PT, R17, 0x1, PT ;  /* 0x000000011100780c */ /* 0x000fe20003f05270 */
[----:B------:R-:W-:Y:S01]  /*12140*/  IMAD.IADD R24, R15, 0x1, -R24 ;  /* 0x000000010f187824 */ /* 0x000fe200078e0a18 */
[C---:B------:R-:W-:Y:S01]  /*12150*/  LOP3.LUT R3, R7.reuse, 0x1ffffffe, RZ, 0xc0, !PT ;  /* 0x1ffffffe07037812 */ /* 0x040fe200078ec0ff */
[----:B------:R-:W-:Y:S01]  /*12160*/  IMAD.SHL.U32 R7, R7, 0x20, RZ ;  /* 0x0000002007077824 */ /* 0x000fe200078e00ff */
[----:B------:R-:W-:Y:S01]  /*12170*/  SHF.R.S32.HI R29, RZ, 0x2, R2 ;  /* 0x00000002ff1d7819 */ /* 0x000fe20000011402 */
[----:B------:R-:W-:Y:S01]  /*12180*/  IMAD.IADD R22, R21, 0x1, -R22 ;  /* 0x0000000115167824 */ /* 0x000fe200078e0a16 */
[----:B------:R-:W-:Y:S01]  /*12190*/  F2FP.PACK_AB R120, R121, R120 ;  /* 0x000000787978723e */ /* 0x000fe200000000ff */
[----:B------:R-:W-:Y:S01]  /*121a0*/  IMAD R20, R21, 0x8, R20 ;  /* 0x0000000815147824 */ /* 0x000fe200078e0214 */
[----:B------:R-:W-:Y:S01]  /*121b0*/  LOP3.LUT R2, R7, 0xffffffc0, RZ, 0xc0, !PT ;  /* 0xffffffc007027812 */ /* 0x000fe200078ec0ff */
[----:B------:R-:W-:Y:S01]  /*121c0*/  IMAD R21, R21, 0x100, R4 ;  /* 0x0000010015157824 */ /* 0x000fe200078e0204 */
[----:B------:R-:W-:Y:S01]  /*121d0*/  F2FP.PACK_AB R122, R123, R122 ;  /* 0x0000007a7b7a723e */ /* 0x000fe200000000ff */
[----:B------:R-:W-:Y:S01]  /*121e0*/  IMAD.IADD R3, R4, 0x1, -R3 ;  /* 0x0000000104037824 */ /* 0x000fe200078e0a03 */
[----:B------:R-:W-:Y:S01]  /*121f0*/  LEA.HI R4, R24, R24, RZ, 0x1 ;  /* 0x0000001818047211 */ /* 0x000fe200078f08ff */
[----:B-1----:R-:W-:Y:S01]  /*12200*/  IMAD R25, R16, 0x80, R25 ;  /* 0x0000008010197824 */ /* 0x002fe200078e0219 */
[----:B------:R-:W-:Y:S01]  /*12210*/  F2FP.PACK_AB R112, R113, R112 ;  /* 0x000000707170723e */ /* 0x000fe200000000ff */
[----:B------:R-:W-:Y:S01]  /*12220*/  IMAD R29, R22, 0x10, R29 ;  /* 0x00000010161d7824 */ /* 0x000fe200078e021d */
[----:B------:R-:W-:Y:S01]  /*12230*/  LOP3.LUT R5, R4, 0x3fffffe, RZ, 0xc0, !PT ;  /* 0x03fffffe04057812 */ /* 0x000fe200078ec0ff */
[----:B------:R-:W-:Y:S01]  /*12240*/  IMAD R22, R3, 0x8, R2 ;  /* 0x0000000803167824 */ /* 0x000fe200078e0202 */
[----:B------:R-:W-:Y:S01]  /*12250*/  SHF.R.S32.HI R4, RZ, 0x1, R4 ;  /* 0x00000001ff047819 */ /* 0x000fe20000011404 */
[----:B------:R-:W-:Y:S01]  /*12260*/  @P0 IMAD.HI.U32 R2, R25, c[0x0][0x4ec], RZ ;  /* 0x00013b0019020a27 */ /* 0x000fe200078e00ff */
[----:B------:R-:W-:-:S02]  /*12270*/  F2FP.PACK_AB R114, R115, R114 ;  /* 0x000000727372723e */ /* 0x000fc400000000ff */
[----:B------:R-:W-:Y:S01]  /*12280*/  LOP3.LUT P1, RZ, R4, 0x2, RZ, 0xc0, !PT ;  /* 0x0000000204ff7812 */ /* 0x000fe2000782c0ff */
[----:B------:R-:W-:Y:S01]  /*12290*/  IMAD.IADD R24, R24, 0x1, -R5 ;  /* 0x0000000118187824 */ /* 0x000fe200078e0a05 */
[----:B------:R-:W-:Y:S01]  /*122a0*/  F2FP.PACK_AB R100, R101, R100 ;  /* 0x000000646564723e */ /* 0x000fe200000000ff */
[----:B------:R-:W-:Y:S01]  /*122b0*/  IMAD.IADD R5, R29, 0x1, R22 ;  /* 0x000000011d057824 */ /* 0x000fe200078e0216 */
[----:B------:R-:W-:Y:S01]  /*122c0*/  LOP3.LUT R22, R4, 0x1, RZ, 0xc0, !PT ;  /* 0x0000000104167812 */ /* 0x000fe200078ec0ff */
[----:B------:R-:W-:Y:S01]  /*122d0*/  IMAD.MOV.U32 R3, RZ, RZ, R25 ;  /* 0x000000ffff037224 */ /* 0x000fe200078e0019 */
[----:B------:R-:W-:Y:S01]  /*122e0*/  @P0 SHF.R.U32.HI R3, RZ, c[0x0][0x4f0], R2 ;  /* 0x00013c00ff030a19 */ /* 0x000fe20000011602 */
[----:B------:R-:W-:Y:S01]  /*122f0*/  IMAD R29, R16, 0x80, R29 ;  /* 0x00000080101d7824 */ /* 0x000fe200078e021d */
[----:B------:R-:W-:Y:S01]  /*12300*/  ISETP.NE.U32.AND P2, PT, R22, 0x1, PT ;  /* 0x000000011600780c */ /* 0x000fe20003f45070 */
[----:B------:R-:W-:Y:S01]  /*12310*/  IMAD R21, R24, 0x10, R21 ;  /* 0x0000001018157824 */ /* 0x000fe200078e0215 */
[----:B------:R-:W-:Y:S01]  /*12320*/  SHF.R.S32.HI R7, RZ, 0x1f, R3 ;  /* 0x0000001fff077819 */ /* 0x000fe20000011403 */
[----:B------:R-:W-:Y:S01]  /*12330*/  IMAD R24, R17, c[0x0][0x388], RZ ;  /* 0x0000e20011187a24 */ /* 0x000fe200078e02ff */
[----:B------:R-:W-:Y:S01]  /*12340*/  IADD3 R17, R29, 0x8, RZ ;  /* 0x000000081d117810 */ /* 0x000fe20007ffe0ff */
[----:B------:R-:W-:Y:S01]  /*12350*/  IMAD R5, R16, 0x80, R5 ;  /* 0x0000008010057824 */ /* 0x000fe200078e0205 */
[----:B------:R-:W-:Y:S01]  /*12360*/  F2FP.PACK_AB R102, R103, R102 ;  /* 0x000000666766723e */ /* 0x000fe200000000ff */
[----:B------:R-:W-:Y:S01]  /*12370*/  IMAD R22, R7, c[0x0][0x3e0], RZ ;  /* 0x0000f80007167a24 */ /* 0x000fe200078e02ff */
[----:B------:R-:W-:Y:S01]  /*12380*/  ISETP.GE.OR P5, PT, R17, R24, P3 ;  /* 0x000000181100720c */ /* 0x000fe20001fa6670 */
[----:B------:R-:W-:Y:S01]  /*12390*/  IMAD.SHL.U32 R17, R4, 0x40, RZ ;  /* 0x0000004004117824 */ /* 0x000fe200078e00ff */
[----:B------:R-:W-:Y:S01]  /*123a0*/  F2FP.PACK_AB R108, R109, R108 ;  /* 0x0000006c6d6c723e */ /* 0x000fe200000000ff */
[----:B------:R-:W-:Y:S01]  /*123b0*/  @P0 IMAD.HI.U32 R4, R5, c[0x0][0x4ec], RZ ;  /* 0x00013b0005040a27 */ /* 0x000fe200078e00ff */
[----:B------:R-:W-:-:S02]  /*123c0*/  F2FP.PACK_AB R110, R111, R110 ;  /* 0x0000006e6f6e723e */ /* 0x000fc400000000ff */
[----:B------:R-:W-:Y:S01]  /*123d0*/  LOP3.LUT R17, R17, 0xc0, RZ, 0xc0, !PT ;  /* 0x000000c011117812 */ /* 0x000fe200078ec0ff */
[----:B------:R-:W-:Y:S01]  /*123e0*/  IMAD.MOV R2, RZ, RZ, -R3 ;  /* 0x000000ffff027224 */ /* 0x000fe200078e0a03 */
[----:B------:R-:W-:Y:S01]  /*123f0*/  F2FP.PACK_AB R104, R105, R104 ;  /* 0x000000686968723e */ /* 0x000fe200000000ff */
[----:B------:R-:W-:Y:S01]  /*12400*/  IMAD.WIDE.U32 R26, R3, c[0x0][0x3e0], R26 ;  /* 0x0000f800031a7a25 */ /* 0x000fe200078e001a */
[----:B------:R-:W-:Y:S02]  /*12410*/  F2FP.PACK_AB R106, R107, R106 ;  /* 0x0000006a6b6a723e */ /* 0x000fe400000000ff */
[----:B------:R-:W-:Y:S01]  /*12420*/  F2FP.PACK_AB R52, R53, R52 ;  /* 0x000000343534723e */ /* 0x000fe200000000ff */
[----:B------:R-:W-:Y:S01]  /*12430*/  IMAD R22, R3, c[0x0][0x3e4], R22 ;  /* 0x0000f90003167a24 */ /* 0x000fe200078e0216 */
[----:B------:R-:W-:Y:S01]  /*12440*/  IADD3 R3, R29, 0x40, RZ ;  /* 0x000000401d037810 */ /* 0x000fe20007ffe0ff */
[----:B------:R-:W-:Y:S01]  /*12450*/  IMAD.MOV.U32 R7, RZ, RZ, R5 ;  /* 0x000000ffff077224 */ /* 0x000fe200078e0005 */
[----:B------:R-:W-:Y:S01]  /*12460*/  @P0 SHF.R.U32.HI R7, RZ, c[0x0][0x4f0], R4 ;  /* 0x00013c00ff070a19 */ /* 0x000fe20000011604 */
[----:B------:R-:W-:Y:S01]  /*12470*/  IMAD.IADD R27, R27, 0x1, R22 ;  /* 0x000000011b1b7824 */ /* 0x000fe200078e0216 */
[----:B------:R-:W-:Y:S01]  /*12480*/  ISETP.GE.OR P4, PT, R3, R24, P3 ;  /* 0x000000180300720c */ /* 0x000fe20001f86670 */
[----:B------:R-:W-:Y:S01]  /*12490*/  IMAD R2, R2, c[0x0][0x4e8], R25 ;  /* 0x00013a0002027a24 */ /* 0x000fe200078e0219 */
[----:B------:R-:W-:Y:S01]  /*124a0*/  SHF.R.S32.HI R3, RZ, 0x1f, R7 ;  /* 0x0000001fff037819 */ /* 0x000fe20000011407 */
[----:B------:R-:W-:Y:S01]  /*124b0*/  IMAD.U32 R20, R20, 0x20, R23 ;  /* 0x0000002014147824 */ /* 0x000fe200078e0017 */
[----:B------:R-:W-:Y:S01]  /*124c0*/  IADD3 R22, P0, R7, R18, RZ ;  /* 0x0000001207167210 */ /* 0x000fe20007f1e0ff */
[----:B------:R-:W-:Y:S01]  /*124d0*/  IMAD.MOV R18, RZ, RZ, -R7 ;  /* 0x000000ffff127224 */ /* 0x000fe200078e0a07 */
[----:B------:R-:W-:-:S02]  /*124e0*/  LEA.HI R4, R17, R17, RZ, 0x1d ;  /* 0x0000001111047211 */ /* 0x000fc400078fe8ff */
[----:B------:R-:W-:Y:S01]  /*124f0*/  IADD3.X R23, R3, R19, R6, P0, !PT ;  /* 0x0000001303177210 */ /* 0x000fe200007fe406 */
[----:B------:R-:W-:Y:S01]  /*12500*/  IMAD R5, R18, c[0x0][0x4e8], R5 ;  /* 0x00013a0012057a24 */ /* 0x000fe200078e0205 */
[----:B------:R-:W-:Y:S01]  /*12510*/  SHF.R.S32.HI R3, RZ, 0x1f, R2 ;  /* 0x0000001fff037819 */ /* 0x000fe20000011402 */
[----:B------:R-:W-:Y:S01]  /*12520*/  IMAD.U32 R4, R21, 0x2, R4 ;  /* 0x0000000215047824 */ /* 0x000fe200078e0004 */
[----:B------:R-:W-:Y:S01]  /*12530*/  F2FP.PACK_AB R54, R55, R54 ;  /* 0x000000363736723e */ /* 0x000fe200000000ff */
[----:B------:R-:W-:Y:S01]  /*12540*/  IMAD.WIDE.U32 R18, R2, c[0x0][0x3d8], R26 ;  /* 0x0000f60002127a25 */ /* 0x000fe200078e001a */
[----:B------:R-:W-:Y:S02]  /*12550*/  F2FP.PACK_AB R64, R65, R64 ;  /* 0x000000404140723e */ /* 0x000fe400000000ff */
[----:B------:R-:W-:Y:S01]  /*12560*/  F2FP.PACK_AB R66, R67, R66 ;  /* 0x000000424342723e */ /* 0x000fe200000000ff */
[----:B------:R-:W-:Y:S01]  /*12570*/  IMAD R3, R3, c[0x0][0x3d8], RZ ;  /* 0x0000f60003037a24 */ /* 0x000fe200078e02ff */
[----:B------:R-:W-:Y:S01]  /*12580*/  F2FP.PACK_AB R56, R57, R56 ;  /* 0x000000383938723e */ /* 0x000fe200000000ff */
[----:B------:R-:W-:Y:S01]  /*12590*/  IMAD.SHL.U32 R7, R4, 0x2, RZ ;  /* 0x0000000204077824 */ /* 0x000fe200078e00ff */
[----:B------:R-:W-:Y:S01]  /*125a0*/  F2FP.PACK_AB R58, R59, R58 ;  /* 0x0000003a3b3a723e */ /* 0x000fe200000000ff */
[----:B------:R-:W-:Y:S01]  /*125b0*/  IMAD R3, R2, c[0x0][0x3dc], R3 ;  /* 0x0000f70002037a24 */ /* 0x000fe200078e0203 */
[----:B------:R-:W-:Y:S01]  /*125c0*/  F2FP.PACK_AB R60, R61, R60 ;  /* 0x0000003c3d3c723e */ /* 0x000fe200000000ff */
[----:B------:R-:W-:Y:S01]  /*125d0*/  IMAD.MOV.U32 R2, RZ, RZ, 0x20 ;  /* 0x00000020ff027424 */ /* 0x000fe200078e00ff */
[C---:B------:R-:W-:Y:S01]  /*125e0*/  IADD3 R4, R7.reuse, 0x80, RZ ;  /* 0x0000008007047810 */ /* 0x040fe20007ffe0ff */
[----:B------:R-:W-:Y:S01]  /*125f0*/  STS [R7+0x80], R144 ;  /* 0x0000809007007388 */ /* 0x000fe20000000800 */
[----:B------:R-:W-:Y:S01]  /*12600*/  IADD3 R17, R7, 0x70, RZ ;  /* 0x0000007007117810 */ /* 0x000fe20007ffe0ff */
[----:B------:R-:W-:Y:S01]  /*12610*/  IMAD.WIDE.U32 R22, R5, c[0x0][0x488], R22 ;  /* 0x0001220005167a25 */ /* 0x000fe200078e0016 */
[----:B------:R-:W-:Y:S01]  /*12620*/  SEL R2, R2, 0xffffffe0, !P1 ;  /* 0xffffffe002027807 */ /* 0x000fe20004800000 */
[----:B------:R-:W-:Y:S01]  /*12630*/  STS [R7+0x280], R146 ;  /* 0x0002809207007388 */ /* 0x000fe20000000800 */
[----:B------:R-:W-:Y:S01]  /*12640*/  @P2 IADD3 R17, R4, 0x10, RZ ;  /* 0x0000001004112810 */ /* 0x000fe20007ffe0ff */
[----:B------:R-:W-:Y:S01]  /*12650*/  IMAD.IADD R3, R19, 0x1, R3 ;  /* 0x0000000113037824 */ /* 0x000fe200078e0203 */
[----:B------:R-:W-:Y:S01]  /*12660*/  SHF.R.S32.HI R4, RZ, 0x1f, R5 ;  /* 0x0000001fff047819 */ /* 0x000fe20000011405 */
[----:B------:R-:W-:Y:S01]  /*12670*/  IMAD.IADD R21, R7, 0x1, R2 ;  /* 0x0000000107157824 */ /* 0x000fe200078e0202 */
[----:B------:R-:W-:Y:S01]  /*12680*/  F2FP.PACK_AB R62, R63, R62 ;  /* 0x0000003e3f3e723e */ /* 0x000fe200000000ff */
[----:B------:R-:W-:Y:S01]  /*12690*/  IMAD.IADD R25, R2, 0x1, R17 ;  /* 0x0000000102197824 */ /* 0x000fe200078e0211 */
[----:B------:R-:W-:Y:S01]  /*126a0*/  STS [R17], R132 ;  /* 0x0000008411007388 */ /* 0x000fe20000000800 */
[----:B------:R-:W-:Y:S01]  /*126b0*/  IMAD R4, R4, c[0x0][0x488], RZ ;  /* 0x0001220004047a24 */ /* 0x000fe200078e02ff */
[----:B------:R-:W-:Y:S01]  /*126c0*/  F2FP.PACK_AB R68, R69, R68 ;  /* 0x000000444544723e */ /* 0x000fe200000000ff */
[----:B------:R-:W-:Y:S01]  /*126d0*/  IMAD R57, R16, 0x80, R15 ;  /* 0x0000008010397824 */ /* 0x000fe200078e020f */
[----:B------:R-:W-:Y:S01]  /*126e0*/  STS [R17+0x200], R134 ;  /* 0x0002008611007388 */ /* 0x000fe20000000800 */
[----:B------:R-:W-:Y:S01]  /*126f0*/  IMAD R4, R5, c[0x0][0x48c], R4 ;  /* 0x0001230005047a24 */ /* 0x000fe200078e0204 */
[----:B------:R-:W-:-:S02]  /*12700*/  F2FP.PACK_AB R70, R71, R70 ;  /* 0x000000464746723e */ /* 0x000fc400000000ff */
[----:B------:R-:W-:Y:S01]  /*12710*/  STS [R7+0x1080], R140 ;  /* 0x0010808c07007388 */ /* 0x000fe20000000800 */
[----:B------:R-:W-:Y:S01]  /*12720*/  F2FP.PACK_AB R80, R81, R80 ;  /* 0x000000505150723e */ /* 0x000fe200000000ff */
[----:B------:R-:W-:Y:S01]  /*12730*/  IMAD.IADD R23, R23, 0x1, R4 ;  /* 0x0000000117177824 */ /* 0x000fe200078e0204 */
        /* <DEDUP_REMOVED lines=11> */
[----:B------:R-:W-:Y:S02]  /*127f0*/  LEA R5, P0, R22, c[0x0][0x450], 0x2 ;  /* 0x0001140016057a11 */ /* 0x000fe400078010ff */
[----:B------:R-:W-:Y:S01]  /*12800*/  F2FP.PACK_AB R9, R9, R96 ;  /* 0x000000600909723e */ /* 0x000fe200000000ff */
[----:B------:R-:W-:Y:S01]  /*12810*/  STS [R21+0x280], R130 ;  /* 0x0002808215007388 */ /* 0x000fe20000000800 */
[----:B------:R-:W-:Y:S02]  /*12820*/  F2FP.PACK_AB R98, R99, R98 ;  /* 0x000000626362723e */ /* 0x000fe400000000ff */
[----:B------:R-:W-:Y:S01]  /*12830*/  F2FP.PACK_AB R88, R89, R88 ;  /* 0x000000585958723e */ /* 0x000fe200000000ff */
[----:B------:R-:W-:Y:S01]  /*12840*/  STS [R25], R116 ;  /* 0x0000007419007388 */ /* 0x000fe20000000800 */
[----:B------:R-:W-:-:S02]  /*12850*/  F2FP.PACK_AB R90, R91, R90 ;  /* 0x0000005a5b5a723e */ /* 0x000fc400000000ff */
[----:B------:R-:W-:Y:S01]  /*12860*/  F2FP.PACK_AB R8, R93, R8 ;  /* 0x000000085d08723e */ /* 0x000fe200000000ff */
[----:B------:R-:W-:Y:S01]  /*12870*/  STS [R25+0x200], R118 ;  /* 0x0002007619007388 */ /* 0x000fe20000000800 */
[----:B------:R-:W-:Y:S02]  /*12880*/  F2FP.PACK_AB R11, R11, R94 ;  /* 0x0000005e0b0b723e */ /* 0x000fe400000000ff */
[----:B------:R-:W-:Y:S01]  /*12890*/  LEA.HI.X R23, R22, c[0x0][0x454], R23, 0x2, P0 ;  /* 0x0001150016177a11 */ /* 0x000fe200000f1417 */
[----:B------:R-:W-:Y:S01]  /*128a0*/  STS [R21+0x1080], R124 ;  /* 0x0010807c15007388 */ /* 0x000fe20000000800 */
[C---:B------:R-:W-:Y:S02]  /*128b0*/  ISETP.GE.OR P6, PT, R29.reuse, R24, P3 ;  /* 0x000000181d00720c */ /* 0x040fe40001fc6670 */
[----:B------:R-:W-:Y:S01]  /*128c0*/  IADD3 R29, R29, 0x48, RZ ;  /* 0x000000481d1d7810 */ /* 0x000fe20007ffe0ff */
[----:B------:R-:W-:Y:S01]  /*128d0*/  STS [R21+0x1280], R126 ;  /* 0x0012807e15007388 */ /* 0x000fe20000000800 */
[----:B------:R-:W-:-:S02]  /*128e0*/  LEA R2, P0, R18, c[0x0][0x380], 0x1 ;  /* 0x0000e00012027a11 */ /* 0x000fc400078008ff */
[-C--:B------:R-:W-:Y:S01]  /*128f0*/  ISETP.GE.OR P3, PT, R29, R24.reuse, P3 ;  /* 0x000000181d00720c */ /* 0x080fe20001f66670 */
[----:B------:R-:W-:Y:S01]  /*12900*/  STS [R25+0x1000], R120 ;  /* 0x0010007819007388 */ /* 0x000fe20000000800 */
[----:B------:R-:W-:Y:S02]  /*12910*/  LEA.HI.X R3, R18, c[0x0][0x384], R3, 0x1, P0 ;  /* 0x0000e10012037a11 */ /* 0x000fe400000f0c03 */
[----:B------:R-:W-:Y:S01]  /*12920*/  ISETP.GE.AND P0, PT, R57, R24, PT ;  /* 0x000000183900720c */ /* 0x000fe20003f06270 */
        /* <DEDUP_REMOVED lines=20> */
[----:B------:R-:W-:Y:S01]  /*12a70*/  STS [R17+0x4200], R82 ;  /* 0x0042005211007388 */ /* 0x000fe20000000800 */
[----:B-1----:R-:W-:-:S03]  /*12a80*/  IMAD.SHL.U32 R58, R20, 0x2, RZ ;  /* 0x00000002143a7824 */ /* 0x002fc600078e00ff */
        /* <DEDUP_REMOVED lines=16> */
[----:B------:R-:W2:Y:S04]  /*12b90*/  SHFL.IDX PT, R93, R23, 0x1, 0x1c1f ;  /* 0x003c1f00175d7f89 */ /* 0x000ea800000e0000 */
[----:B------:R-:W-:Y:S04]  /*12ba0*/  SHFL.IDX PT, R52, R5, 0x2, 0x1c1f ;  /* 0x005c1f0005347f89 */ /* 0x000fe800000e0000 */
[----:B------:R-:W3:Y:S04]  /*12bb0*/  SHFL.IDX PT, R53, R23, 0x2, 0x1c1f ;  /* 0x005c1f0017357f89 */ /* 0x000ee800000e0000 */
[----:B------:R-:W-:Y:S04]  /*12bc0*/  SHFL.IDX PT, R54, R5, 0x3, 0x1c1f ;  /* 0x007c1f0005367f89 */ /* 0x000fe800000e0000 */
[----:B------:R-:W4:Y:S04]  /*12bd0*/  SHFL.IDX PT, R55, R23, 0x3, 0x1c1f ;  /* 0x007c1f0017377f89 */ /* 0x000f2800000e0000 */
[----:B-1----:R1:W-:Y:S04]  /*12be0*/  @!P6 ST.E [R26.64], R10 ;  /* 0x0000000a1a00e985 */ /* 0x0023e8000c101908 */
[----:B--2---:R1:W-:Y:S04]  /*12bf0*/  @!P5 ST.E [R92.64], R12 ;  /* 0x0000000c5c00d985 */ /* 0x0043e8000c101908 */
[----:B------:R1:W2:Y:S04]  /*12c00*/  SHFL.IDX PT, R60, R2, RZ, 0x1c1f ;  /* 0x001c1fff023c7589 */ /* 0x0002a800000e0000 */
[----:B---3--:R1:W-:Y:S04]  /*12c10*/  @!P4 ST.E [R52.64], R13 ;  /* 0x0000000d3400c985 */ /* 0x0083e8000c101908 */
[----:B------:R1:W3:Y:S04]  /*12c20*/  SHFL.IDX PT, R61, R3, RZ, 0x1c1f ;  /* 0x001c1fff033d7589 */ /* 0x0002e800000e0000 */
[----:B----4-:R1:W-:Y:S04]  /*12c30*/  @!P3 ST.E [R54.64], R14 ;  /* 0x0000000e3600b985 */ /* 0x0103e8000c101908 */
[----:B------:R1:W4:Y:S04]  /*12c40*/  LDS.128 R48, [R58+0x880] ;  /* 0x000880003a307984 */ /* 0x0003280000000c00 */
[----:B------:R1:W1:Y:S04]  /*12c50*/  LDS.128 R44, [R58+0x1080] ;  /* 0x001080003a2c7984 */ /* 0x0002680000000c00 */
[----:B------:R1:W1:Y:S04]  /*12c60*/  LDS.128 R40, [R58+0x1880] ;  /* 0x001880003a287984 */ /* 0x0002680000000c00 */
[----:B------:R1:W1:Y:S04]  /*12c70*/  LDS.128 R36, [R58+0x2880] ;  /* 0x002880003a247984 */ /* 0x0002680000000c00 */
[----:B------:R1:W1:Y:S04]  /*12c80*/  LDS.128 R32, [R58+0x3080] ;  /* 0x003080003a207984 */ /* 0x0002680000000c00 */
[----:B------:R1:W1:Y:S04]  /*12c90*/  LDS.128 R28, [R58+0x3880] ;  /* 0x003880003a1c7984 */ /* 0x0002680000000c00 */
[----:B------:R1:W1:Y:S04]  /*12ca0*/  LDS.128 R20, [R58+0x4880] ;  /* 0x004880003a147984 */ /* 0x0002680000000c00 */
[----:B------:R1:W1:Y:S04]  /*12cb0*/  LDS.128 R8, [R58+0x5080] ;  /* 0x005080003a087984 */ /* 0x0002680000000c00 */
[----:B------:R1:W1:Y:S01]  /*12cc0*/  LDS.128 R4, [R58+0x5880] ;  /* 0x005880003a047984 */ /* 0x0002620000000c00 */
[----:B------:R-:W-:Y:S05]  /*12cd0*/  @P0 BRA `(.L_x_227) ;  /* 0x0000014000000947 */ /* 0x000fea0003800000 */
[----:B-123--:R-:W1:Y:S01]  /*12ce0*/  LDS.128 R52, [R58+0x80] ;  /* 0x000080003a347984 */ /* 0x00ee620000000c00 */
[----:B------:R-:W-:-:S02]  /*12cf0*/  IADD3 R56, R0, 0x20, RZ ;  /* 0x0000002000387810 */ /* 0x000fc40007ffe0ff */
[----:B------:R-:W-:Y:S01]  /*12d00*/  IADD3 R26, R0, 0x40, RZ ;  /* 0x00000040001a7810 */ /* 0x000fe20007ffe0ff */
[----:B------:R-:W2:Y:S01]  /*12d10*/  LDS.128 R16, [R58+0x2080] ;  /* 0x002080003a107984 */ /* 0x000ea20000000c00 */
[----:B------:R-:W-:Y:S02]  /*12d20*/  ISETP.GE.AND P1, PT, R56, c[0x0][0x3c8], PT ;  /* 0x0000f20038007a0c */ /* 0x000fe40003f26270 */
[----:B------:R-:W-:Y:S01]  /*12d30*/  ISETP.GE.AND P0, PT, R26, c[0x0][0x3c8], PT ;  /* 0x0000f2001a007a0c */ /* 0x000fe20003f06270 */
[----:B------:R3:W5:Y:S01]  /*12d40*/  LDS.128 R12, [R58+0x4080] ;  /* 0x004080003a0c7984 */ /* 0x0007620000000c00 */
[----:B------:R-:W-:-:S09]  /*12d50*/  ISETP.GE.AND P2, PT, R0, c[0x0][0x3c8], PT ;  /* 0x0000f20000007a0c */ /* 0x000fd20003f46270 */
[----:B------:R-:W-:Y:S02]  /*12d60*/  @!P1 SHF.R.S32.HI R27, RZ, 0x1f, R56 ;  /* 0x0000001fff1b9819 */ /* 0x000fe40000011438 */
[----:B------:R-:W-:Y:S02]  /*12d70*/  @!P0 SHF.R.S32.HI R25, RZ, 0x1f, R26 ;  /* 0x0000001fff198819 */ /* 0x000fe4000001141a */
[----:B------:R-:W-:Y:S02]  /*12d80*/  @!P1 LEA.HI R27, R27, R56, RZ, 0x3 ;  /* 0x000000381b1b9211 */ /* 0x000fe400078f18ff */
[----:B------:R-:W-:Y:S02]  /*12d90*/  @!P0 LEA.HI R25, R25, R26, RZ, 0x3 ;  /* 0x0000001a19198211 */ /* 0x000fe400078f18ff */
[----:B------:R-:W-:Y:S02]  /*12da0*/  @!P1 LOP3.LUT R27, R27, 0xfffffff8, RZ, 0xc0, !PT ;  /* 0xfffffff81b1b9812 */ /* 0x000fe400078ec0ff */
[----:B------:R-:W-:Y:S01]  /*12db0*/  @!P0 LOP3.LUT R25, R25, 0xfffffff8, RZ, 0xc0, !PT ;  /* 0xfffffff819198812 */ /* 0x000fe200078ec0ff */
[----:B---3--:R-:W-:-:S04]  /*12dc0*/  @!P2 IMAD.WIDE R58, R0, 0x2, R60 ;  /* 0x00000002003aa825 */ /* 0x008fc800078e023c */
[----:B------:R-:W-:-:S04]  /*12dd0*/  @!P1 IMAD.WIDE R26, R27, 0x2, R60 ;  /* 0x000000021b1a9825 */ /* 0x000fc800078e023c */
[----:B------:R-:W-:Y:S01]  /*12de0*/  @!P0 IMAD.WIDE R60, R25, 0x2, R60 ;  /* 0x00000002193c8825 */ /* 0x000fe200078e023c */
[----:B-1----:R1:W-:Y:S04]  /*12df0*/  @!P2 ST.E.128 [R58.64], R52 ;  /* 0x000000343a00a985 */ /* 0x0023e8000c101d08 */
[----:B--2---:R1:W-:Y:S04]  /*12e00*/  @!P1 ST.E.128 [R26.64], R16 ;  /* 0x000000101a009985 */ /* 0x0043e8000c101d08 */
[----:B-----5:R1:W-:Y:S02]  /*12e10*/  @!P0 ST.E.128 [R60.64], R12 ;  /* 0x0000000c3c008985 */ /* 0x0203e4000c101d08 */
.L_x_227:
[----:B--23--:R-:W-:Y:S05]  /*12e20*/  BSYNC B0 ;  /* 0x0000000000007941 */ /* 0x00cfea0003800000 */
.L_x_226:
[----:B-1----:R-:W-:Y:S01]  /*12e30*/  IADD3 R13, R57, 0x20, RZ ;  /* 0x00000020390d7810 */ /* 0x002fe20007ffe0ff */
        /* <DEDUP_REMOVED lines=22> */
.L_x_229:
[----:B------:R-:W-:Y:S05]  /*12fa0*/  BSYNC B0 ;  /* 0x0000000000007941 */ /* 0x000fea0003800000 */
.L_x_228:
[----:B--2---:R-:W-:Y:S01]  /*12fb0*/  IADD3 R13, R57, 0x40, RZ ;  /* 0x00000040390d7810 */ /* 0x004fe20007ffe0ff */
[----:B------:R2:W1:Y:S01]  /*12fc0*/  SHFL.IDX PT, R17, R3, 0x2, 0x1c1f ;  /* 0x005c1f0003117f89 */ /* 0x00046200000e0000 */
        /* <DEDUP_REMOVED lines=21> */
.L_x_231:
[----:B------:R-:W-:Y:S05]  /*13120*/  BSYNC B0 ;  /* 0x0000000000007941 */ /* 0x000fea0003800000 */
.L_x_230:
[----:B------:R-:W-:Y:S01]  /*13130*/  IADD3 R57, R57, 0x60, RZ ;  /* 0x0000006039397810 */ /* 0x000fe20007ffe0ff */
[----:B-1----:R1:W2:Y:S03]  /*13140*/  SHFL.IDX PT, R9, R3, 0x3, 0x1c1f ;  /* 0x007c1f0003097f89 */ /* 0x0022a600000e0000 */
[----:B------:R-:W-:Y:S01]  /*13150*/  ISETP.GE.AND P0, PT, R57, R24, PT ;  /* 0x000000183900720c */ /* 0x000fe20003f06270 */
[----:B------:R1:W4:-:S12]  /*13160*/  SHFL.IDX PT, R8, R2, 0x3, 0x1c1f ;  /* 0x007c1f0002087f89 */ /* 0x00031800000e0000 */
[----:B------:R-:W-:Y:S05]  /*13170*/  @P0 EXIT ;  /* 0x000000000000094d */ /* 0x000fea0003800000 */
[C---:B-12---:R-:W-:Y:S02]  /*13180*/  IADD3 R3, R0.reuse, 0x20, RZ ;  /* 0x0000002000037810 */ /* 0x046fe40007ffe0ff */
[C---:B------:R-:W-:Y:S02]  /*13190*/  ISETP.GE.AND P1, PT, R0.reuse, c[0x0][0x3c8], PT ;  /* 0x0000f20000007a0c */ /* 0x040fe40003f26270 */
[----:B------:R-:W-:Y:S02]  /*131a0*/  ISETP.GE.AND P0, PT, R3, c[0x0][0x3c8], PT ;  /* 0x0000f20003007a0c */ /* 0x000fe40003f06270 */
[----:B------:R-:W-:-:S09]  /*131b0*/  IADD3 R13, R0, 0x40, RZ ;  /* 0x00000040000d7810 */ /* 0x000fd20007ffe0ff */
[----:B----4-:R-:W-:Y:S02]  /*131c0*/  @!P1 IMAD.WIDE R10, R0, 0x2, R8 ;  /* 0x00000002000a9825 */ /* 0x010fe400078e0208 */
[----:B------:R-:W-:-:S03]  /*131d0*/  @!P0 SHF.R.S32.HI R2, RZ, 0x1f, R3 ;  /* 0x0000001fff028819 */ /* 0x000fc60000011403 */
[----:B------:R1:W-:Y:S01]  /*131e0*/  @!P1 ST.E.128 [R10.64], R40 ;  /* 0x000000280a009985 */ /* 0x0003e2000c101d08 */
[----:B------:R-:W-:-:S04]  /*131f0*/  @!P0 LEA.HI R2, R2, R3, RZ, 0x3 ;  /* 0x0000000302028211 */ /* 0x000fc800078f18ff */
[----:B------:R-:W-:-:S05]  /*13200*/  @!P0 LOP3.LUT R2, R2, 0xfffffff8, RZ, 0xc0, !PT ;  /* 0xfffffff802028812 */ /* 0x000fca00078ec0ff */
[----:B------:R-:W-:-:S05]  /*13210*/  @!P0 IMAD.WIDE R2, R2, 0x2, R8 ;  /* 0x0000000202028825 */ /* 0x000fca00078e0208 */
[----:B------:R1:W-:Y:S01]  /*13220*/  @!P0 ST.E.128 [R2.64], R28 ;  /* 0x0000001c02008985 */ /* 0x0003e2000c101d08 */
[----:B------:R-:W-:-:S13]  /*13230*/  ISETP.GE.AND P0, PT, R13, c[0x0][0x3c8], PT ;  /* 0x0000f2000d007a0c */ /* 0x000fda0003f06270 */
[----:B------:R-:W-:Y:S05]  /*13240*/  @P0 EXIT ;  /* 0x000000000000094d */ /* 0x000fea0003800000 */
[----:B------:R-:W-:-:S04]  /*13250*/  SHF.R.S32.HI R0, RZ, 0x1f, R13 ;  /* 0x0000001fff007819 */ /* 0x000fc8000001140d */
[----:B------:R-:W-:-:S04]  /*13260*/  LEA.HI R0, R0, R13, RZ, 0x3 ;  /* 0x0000000d00007211 */ /* 0x000fc800078f18ff */
[----:B-1----:R-:W-:-:S05]  /*13270*/  LOP3.LUT R3, R0, 0xfffffff8, RZ, 0xc0, !PT ;  /* 0xfffffff800037812 */ /* 0x002fca00078ec0ff */
[----:B------:R-:W-:-:S05]  /*13280*/  IMAD.WIDE R8, R3, 0x2, R8 ;  /* 0x0000000203087825 */ /* 0x000fca00078e0208 */
[----:B------:R-:W-:Y:S01]  /*13290*/  ST.E.128 [R8.64], R4 ;  /* 0x0000000408007985 */ /* 0x000fe2000c101d08 */
[----:B------:R-:W-:Y:S05]  /*132a0*/  EXIT ;  /* 0x000000000000794d */ /* 0x000fea0003800000 */
.L_x_225:
[----:B------:R-:W1:Y:S01]  /*132b0*/  S2R R7, SR_TID.X ;  /* 0x0000000000077919 */ /* 0x000e620000002100 */
[----:B------:R-:W-:Y:S03]  /*132c0*/  BSSY B0, `(.L_x_232) ;  /* 0x0000027000007945 */ /* 0x000fe60003800000 */
[----:B------:R-:W2:Y:S01]  /*132d0*/  S2R R8, SR_CTAID.Z ;  /* 0x0000000000087919 */ /* 0x000ea20000002700 */
[----:B-1----:R-:W-:Y:S02]  /*132e0*/  ISETP.GT.AND P0, PT, R7, 0x7f, PT ;  /* 0x0000007f0700780c */ /* 0x002fe40003f04270 */
[----:B--2---:R-:W-:-:S11]  /*132f0*/  SHF.R.S32.HI R11, RZ, 0x1f, R8 ;  /* 0x0000001fff0b7819 */ /* 0x004fd60000011408 */
[----:B------:R-:W-:Y:S05]  /*13300*/  @P0 BRA `(.L_x_233) ;  /* 0x0000022000000947 */ /* 0x000fea0003800000 */
[----:B------:R-:W1:Y:S01]  /*13310*/  S2R R0, SR_CTAID.X ;  /* 0x0000000000007919 */ /* 0x000e620000002500 */
[----:B------:R-:W-:-:S05]  /*13320*/  MOV R2, c[0x0][0x4e8] ;  /* 0x00013a0000027a02 */ /* 0x000fca0000000f00 */
[----:B------:R-:W-:Y:S01]  /*13330*/  IMAD R3, R2, c[0x0][0x388], RZ ;  /* 0x0000e20002037a24 */ /* 0x000fe200078e02ff */
[----:B-1----:R-:W-:-:S04]  /*13340*/  LEA R0, R0, R7, 0x7 ;  /* 0x0000000700007211 */ /* 0x002fc800078e38ff */
[----:B------:R-:W-:-:S13]  /*13350*/  ISETP.GE.AND P0, PT, R0, R3, PT ;  /* 0x000000030000720c */ /* 0x000fda0003f06270 */
[----:B------:R-:W-:Y:S05]  /*13360*/  @P0 BRA `(.L_x_233) ;  /* 0x000001c000000947 */ /* 0x000fea0003800000 */
[----:B------:R-:W1:Y:S01]  /*13370*/  S2R R9, SR_CTAID.Y ;  /* 0x0000000000097919 */ /* 0x000e620000002600 */
[----:B------:R-:W-:Y:S02]  /*13380*/  ISETP.NE.AND P0, PT, R2, 0x1, PT ;  /* 0x000000010200780c */ /* 0x000fe40003f05270 */
[----:B------:R-:W-:-:S11]  /*13390*/  MOV R5, R0 ;  /* 0x0000000000057202 */ /* 0x000fd60000000f00 */
[----:B------:R-:W-:-:S05]  /*133a0*/  @P0 IMAD.HI.U32 R6, R0, c[0x0][0x4ec], RZ ;  /* 0x00013b0000060a27 */ /* 0x000fca00078e00ff */
[----:B------:R-:W-:Y:S02]  /*133b0*/  @P0 SHF.R.U32.HI R5, RZ, c[0x0][0x4f0], R6 ;  /* 0x00013c00ff050a19 */ /* 0x000fe40000011606 */
[----:B-1----:R-:W-:Y:S01]  /*133c0*/  SHF.R.S32.HI R4, RZ, 0x1f, R9 ;  /* 0x0000001fff047819 */ /* 0x002fe20000011409 */
[----:B------:R-:W-:-:S04]  /*133d0*/  IMAD.WIDE.U32 R2, R9, c[0x0][0x490], RZ ;  /* 0x0001240009027a25 */ /* 0x000fc800078e00ff */
[----:B------:R-:W-:Y:S02]  /*133e0*/  IMAD R4, R4, c[0x0][0x490], RZ ;  /* 0x0001240004047a24 */ /* 0x000fe400078e02ff */
[----:B------:R-:W-:Y:S02]  /*133f0*/  IMAD.MOV.U32 R12, RZ, RZ, R2 ;  /* 0x000000ffff0c7224 */ /* 0x000fe400078e0002 */
[----:B------:R-:W-:Y:S01]  /*13400*/  IMAD R13, R9, c[0x0][0x494], R4 ;  /* 0x00012500090d7a24 */ /* 0x000fe200078e0204 */
[----:B------:R-:W-:-:S04]  /*13410*/  IADD3 R9, -R5, RZ, RZ ;  /* 0x000000ff05097210 */ /* 0x000fc80007ffe1ff */
[----:B------:R-:W-:Y:S01]  /*13420*/  IADD3 R13, R3, R13, RZ ;  /* 0x0000000d030d7210 */ /* 0x000fe20007ffe0ff */
[----:B------:R-:W-:Y:S02]  /*13430*/  IMAD R3, R11, c[0x0][0x498], RZ ;  /* 0x000126000b037a24 */ /* 0x000fe400078e02ff */
[----:B------:R-:W-:Y:S02]  /*13440*/  IMAD R4, R9, c[0x0][0x4e8], R0 ;  /* 0x00013a0009047a24 */ /* 0x000fe400078e0200 */
[----:B------:R-:W-:-:S03]  /*13450*/  IMAD.WIDE.U32 R12, R8, c[0x0][0x498], R12 ;  /* 0x00012600080c7a25 */ /* 0x000fc600078e000c */
[----:B------:R-:W-:Y:S01]  /*13460*/  SHF.R.S32.HI R2, RZ, 0x1f, R4 ;  /* 0x0000001fff027819 */ /* 0x000fe20000011404 */
[----:B------:R-:W-:Y:S01]  /*13470*/  IMAD R0, R8, c[0x0][0x49c], R3 ;  /* 0x0001270008007a24 */ /* 0x000fe200078e0203 */
[----:B------:R-:W-:Y:S02]  /*13480*/  SHF.R.S32.HI R3, RZ, 0x1f, R5 ;  /* 0x0000001fff037819 */ /* 0x000fe40000011405 */
[----:B------:R-:W-:Y:S01]  /*13490*/  IADD3 R12, P0, R5, R12, RZ ;  /* 0x0000000c050c7210 */ /* 0x000fe20007f1e0ff */
[----:B------:R-:W-:-:S03]  /*134a0*/  IMAD R5, R2, c[0x0][0x488], RZ ;  /* 0x0001220002057a24 */ /* 0x000fc600078e02ff */
[----:B------:R-:W-:Y:S01]  /*134b0*/  IADD3.X R13, R3, R13, R0, P0, !PT ;  /* 0x0000000d030d7210 */ /* 0x000fe200007fe400 */
[----:B------:R-:W-:-:S04]  /*134c0*/  IMAD R5, R4, c[0x0][0x48c], R5 ;  /* 0x0001230004057a24 */ /* 0x000fc800078e0205 */
[----:B------:R-:W-:-:S05]  /*134d0*/  IMAD.WIDE.U32 R12, R4, c[0x0][0x488], R12 ;  /* 0x00012200040c7a25 */ /* 0x000fca00078e000c */
[----:B------:R-:W-:Y:S02]  /*134e0*/  IADD3 R5, R13, R5, RZ ;  /* 0x000000050d057210 */ /* 0x000fe40007ffe0ff */
[----:B------:R-:W-:-:S04]  /*134f0*/  LEA R2, P0, R12, c[0x0][0x450], 0x2 ;  /* 0x000114000c027a11 */ /* 0x000fc800078010ff */
[----:B------:R-:W-:Y:S01]  /*13500*/  LEA.HI.X R3, R12, c[0x0][0x454], R5, 0x2, P0 ;  /* 0x000115000c037a11 */ /* 0x000fe200000f1405 */
[----:B------:R-:W-:-:S05]  /*13510*/  IMAD.MOV.U32 R5, RZ, RZ, -0x800000 ;  /* 0xff800000ff057424 */ /* 0x000fca00078e00ff */
[----:B------:R1:W-:Y:S03]  /*13520*/  STG.E [R2.64], R5 ;  /* 0x0000000502007986 */ /* 0x0003e6000c101908 */
.L_x_233:
[----:B------:R-:W-:Y:S05]  /*13530*/  BSYNC B0 ;  /* 0x0000000000007941 */ /* 0x000fea0003800000 */
.L_x_232:
[----:B------:R-:W2:Y:S01]  /*13540*/  S2R R12, SR_CTAID.Y ;  /* 0x00000000000c7919 */ /* 0x000ea20000002600 */
[----:B------:R-:W-:Y:S01]  /*13550*/  SHF.R.S32.HI R4, RZ, 0x1f, R7 ;  /* 0x0000001fff047819 */ /* 0x000fe20000011407 */
[----:B------:R-:W-:Y:S01]  /*13560*/  IMAD R11, R11, c[0x0][0x3f0], RZ ;  /* 0x0000fc000b0b7a24 */ /* 0x000fe200078e02ff */
[----:B-1----:R-:W-:Y:S01]  /*13570*/  MOV R3, c[0x0][0x4e8] ;  /* 0x00013a0000037a02 */ /* 0x002fe20000000f00 */
[----:B------:R-:W1:Y:S01]  /*13580*/  S2R R5, SR_CTAID.X ;  /* 0x0000000000057919 */ /* 0x000e620000002500 */
[----:B------:R-:W-:Y:S01]  /*13590*/  LEA.HI R4, R4, R7, RZ, 0x2 ;  /* 0x0000000704047211 */ /* 0x000fe200078f10ff */
[----:B------:R-:W-:Y:S01]  /*135a0*/  BSSY B0, `(.L_x_234) ;  /* 0x0000038000007945 */ /* 0x000fe20003800000 */
[C---:B------:R-:W-:Y:S01]  /*135b0*/  ISETP.NE.AND P0, PT, R3.reuse, 0x1, PT ;  /* 0x000000010300780c */ /* 0x040fe20003f05270 */
[----:B------:R-:W-:Y:S01]  /*135c0*/  IMAD R3, R3, c[0x0][0x388], RZ ;  /* 0x0000e20003037a24 */ /* 0x000fe200078e02ff */
[----:B------:R-:W-:Y:S02]  /*135d0*/  LOP3.LUT R2, R4, 0xfffffffc, RZ, 0xc0, !PT ;  /* 0xfffffffc04027812 */ /* 0x000fe400078ec0ff */
[----:B------:R-:W-:-:S03]  /*135e0*/  SHF.R.S32.HI R4, RZ, 0x2, R4 ;  /* 0x00000002ff047819 */ /* 0x000fc60000011404 */
[----:B------:R-:W-:-:S05]  /*135f0*/  IMAD.IADD R7, R7, 0x1, -R2 ;  /* 0x0000000107077824 */ /* 0x000fca00078e0a02 */
[CC--:B------:R-:W-:Y:S02]  /*13600*/  LEA R6, R7.reuse, R4.reuse, 0x5 ;  /* 0x0000000407067211 */ /* 0x0c0fe400078e28ff */
[----:B------:R-:W-:Y:S02]  /*13610*/  SHF.L.U32 R7, R7, 0x3, RZ ;  /* 0x0000000307077819 */ /* 0x000fe400000006ff */
[----:B--2---:R-:W-:Y:S01]  /*13620*/  SHF.R.S32.HI R0, RZ, 0x1f, R12 ;  /* 0x0000001fff007819 */ /* 0x004fe2000001140c */
[C---:B-1----:R-:W-:Y:S01]  /*13630*/  IMAD R6, R5.reuse, 0x80, R6 ;  /* 0x0000008005067824 */ /* 0x042fe200078e0206 */
[----:B------:R-:W-:-:S03]  /*13640*/  LEA R4, R5, R4, 0x7 ;  /* 0x0000000405047211 */ /* 0x000fc600078e38ff */
[----:B------:R-:W-:Y:S01]  /*13650*/  IMAD R9, R0, c[0x0][0x3e8], RZ ;  /* 0x0000fa0000097a24 */ /* 0x000fe200078e02ff */
[----:B------:R-:W-:Y:S01]  /*13660*/  IADD3 R5, R7, 0x40, RZ ;  /* 0x0000004007057810 */ /* 0x000fe20007ffe0ff */
[----:B------:R-:W-:-:S04]  /*13670*/  @P0 IMAD.HI.U32 R2, R6, c[0x0][0x4ec], RZ ;  /* 0x00013b0006020a27 */ /* 0x000fc800078e00ff */
[C---:B------:R-:W-:Y:S02]  /*13680*/  IMAD R9, R12.reuse, c[0x0][0x3ec], R9 ;  /* 0x0000fb000c097a24 */ /* 0x040fe400078e0209 */
[----:B------:R-:W-:-:S04]  /*13690*/  IMAD.WIDE.U32 R12, R12, c[0x0][0x3e8], RZ ;  /* 0x0000fa000c0c7a25 */ /* 0x000fc800078e00ff */
[----:B------:R-:W-:Y:S01]  /*136a0*/  IMAD R0, R8, c[0x0][0x3f4], R11 ;  /* 0x0000fd0008007a24 */ /* 0x000fe200078e020b */
[----:B------:R-:W-:Y:S01]  /*136b0*/  IADD3 R13, R13, R9, RZ ;  /* 0x000000090d0d7210 */ /* 0x000fe20007ffe0ff */
[----:B------:R-:W-:Y:S01]  /*136c0*/  IMAD.MOV.U32 R9, RZ, RZ, R6 ;  /* 0x000000ffff097224 */ /* 0x000fe200078e0006 */
[----:B------:R-:W-:-:S03]  /*136d0*/  @P0 SHF.R.U32.HI R9, RZ, c[0x0][0x4f0], R2 ;  /* 0x00013c00ff090a19 */ /* 0x000fc60000011602 */
[----:B------:R-:W-:Y:S01]  /*136e0*/  IMAD.WIDE.U32 R12, R8, c[0x0][0x3f0], R12 ;  /* 0x0000fc00080c7a25 */ /* 0x000fe200078e000c */
[----:B------:R-:W-:Y:S02]  /*136f0*/  SHF.R.S32.HI R2, RZ, 0x1f, R9 ;  /* 0x0000001fff027819 */ /* 0x000fe40000011409 */
[----:B------:R-:W-:Y:S01]  /*13700*/  IADD3 R11, -R9, RZ, RZ ;  /* 0x000000ff090b7210 */ /* 0x000fe20007ffe1ff */
[----:B------:R-:W-:Y:S02]  /*13710*/  IMAD.IADD R13, R13, 0x1, R0 ;  /* 0x000000010d0d7824 */ /* 0x000fe400078e0200 */
[----:B------:R-:W-:Y:S02]  /*13720*/  IMAD R2, R2, c[0x0][0x3e0], RZ ;  /* 0x0000f80002027a24 */ /* 0x000fe400078e02ff */
[----:B------:R-:W-:Y:S01]  /*13730*/  IMAD R11, R11, c[0x0][0x4e8], R6 ;  /* 0x00013a000b0b7a24 */ /* 0x000fe200078e0206 */
[----:B------:R-:W-:Y:S01]  /*13740*/  IADD3 R6, R7, 0x20, RZ ;  /* 0x0000002007067810 */ /* 0x000fe20007ffe0ff */
[----:B------:R-:W-:-:S03]  /*13750*/  IMAD.WIDE.U32 R12, R9, c[0x0][0x3e0], R12 ;  /* 0x0000f800090c7a25 */ /* 0x000fc600078e000c */
[----:B------:R-:W-:Y:S01]  /*13760*/  SHF.R.S32.HI R0, RZ, 0x1f, R11 ;  /* 0x0000001fff007819 */ /* 0x000fe2000001140b */
[----:B------:R-:W-:-:S04]  /*13770*/  IMAD R9, R9, c[0x0][0x3e4], R2 ;  /* 0x0000f90009097a24 */ /* 0x000fc800078e0202 */
[----:B------:R-:W-:Y:S01]  /*13780*/  IMAD R0, R0, c[0x0][0x3d8], RZ ;  /* 0x0000f60000007a24 */ /* 0x000fe200078e02ff */
[----:B------:R-:W-:-:S03]  /*13790*/  IADD3 R13, R13, R9, RZ ;  /* 0x000000090d0d7210 */ /* 0x000fc60007ffe0ff */
[C---:B------:R-:W-:Y:S02]  /*137a0*/  IMAD R0, R11.reuse, c[0x0][0x3dc], R0 ;  /* 0x0000f7000b007a24 */ /* 0x040fe400078e0200 */
[----:B------:R-:W-:-:S04]  /*137b0*/  IMAD.WIDE.U32 R8, R11, c[0x0][0x3d8], R12 ;  /* 0x0000f6000b087a25 */ /* 0x000fc800078e000c */
[----:B------:R-:W-:Y:S01]  /*137c0*/  IMAD.IADD R11, R9, 0x1, R0 ;  /* 0x00000001090b7824 */ /* 0x000fe200078e0200 */
[----:B------:R-:W-:-:S04]  /*137d0*/  LEA R9, P0, R8, c[0x0][0x380], 0x1 ;  /* 0x0000e00008097a11 */ /* 0x000fc800078008ff */
[----:B------:R-:W-:Y:S01]  /*137e0*/  LEA.HI.X R8, R8, c[0x0][0x384], R11, 0x1, P0 ;  /* 0x0000e10008087a11 */ /* 0x000fe200000f0c0b */
[----:B------:R1:W2:Y:S01]  /*137f0*/  SHFL.IDX PT, R10, R9, RZ, 0x1c1f ;  /* 0x001c1fff090a7589 */ /* 0x0002a200000e0000 */
[----:B------:R-:W-:-:S03]  /*13800*/  ISETP.GE.AND P0, PT, R4, R3, PT ;  /* 0x000000030400720c */ /* 0x000fc60003f06270 */
[----:B------:R1:W3:Y:S10]  /*13810*/  SHFL.IDX PT, R11, R8, RZ, 0x1c1f ;  /* 0x001c1fff080b7589 */ /* 0x0002f400000e0000 */
[----:B------:R-:W-:Y:S05]  /*13820*/  @P0 BRA `(.L_x_235) ;  /* 0x000000f000000947 */ /* 0x000fea0003800000 */
[----:B------:R-:W-:Y:S02]  /*13830*/  ISETP.GE.AND P1, PT, R6, c[0x0][0x3c8], PT ;  /* 0x0000f20006007a0c */ /* 0x000fe40003f26270 */
[----:B------:R-:W-:-:S02]  /*13840*/  ISETP.GE.AND P0, PT, R5, c[0x0][0x3c8], PT ;  /* 0x0000f20005007a0c */ /* 0x000fc40003f06270 */
        /* <DEDUP_REMOVED lines=13> */
.L_x_235:
[----:B------:R-:W-:Y:S05]  /*13920*/  BSYNC B0 ;  /* 0x0000000000007941 */ /* 0x000fea0003800000 */
.L_x_234:
[----:B------:R-:W-:Y:S01]  /*13930*/  IADD3 R0, R4, 0x20, RZ ;  /* 0x0000002004007810 */ /* 0x000fe20007ffe0ff */
[----:B--23--:R2:W3:Y:S01]  /*13940*/  SHFL.IDX PT, R11, R8, 0x1, 0x1c1f ;  /* 0x003c1f00080b7f89 */ /* 0x00c4e200000e0000 */
        /* <DEDUP_REMOVED lines=19> */
.L_x_237:
[----:B------:R-:W-:Y:S05]  /*13a80*/  BSYNC B0 ;  /* 0x0000000000007941 */ /* 0x000fea0003800000 */
.L_x_236:
[----:B------:R-:W-:Y:S01]  /*13a90*/  IADD3 R0, R4, 0x40, RZ ;  /* 0x0000004004007810 */ /* 0x000fe20007ffe0ff */
[----:B---3--:R3:W1:Y:S01]  /*13aa0*/  SHFL.IDX PT, R11, R8, 0x2, 0x1c1f ;  /* 0x005c1f00080b7f89 */ /* 0x00866200000e0000 */
        /* <DEDUP_REMOVED lines=19> */
.L_x_239:
[----:B------:R-:W-:Y:S05]  /*13be0*/  BSYNC B0 ;  /* 0x0000000000007941 */ /* 0x000fea0003800000 */
.L_x_238:
[----:B------:R-:W-:Y:S01]  /*13bf0*/  IADD3 R4, R4, 0x60, RZ ;  /* 0x0000006004047810 */ /* 0x000fe20007ffe0ff */
[----:B-1----:R1:W2:Y:S03]  /*13c00*/  SHFL.IDX PT, R11, R8, 0x3, 0x1c1f ;  /* 0x007c1f00080b7f89 */ /* 0x0022a600000e0000 */
[----:B------:R-:W-:Y:S01]  /*13c10*/  ISETP.GE.AND P0, PT, R4, R3, PT ;  /* 0x000000030400720c */ /* 0x000fe20003f06270 */
[----:B----4-:R1:W4:-:S12]  /*13c20*/  SHFL.IDX PT, R10, R9, 0x3, 0x1c1f ;  /* 0x007c1f00090a7f89 */ /* 0x01031800000e0000 */
[----:B------:R-:W-:Y:S05]  /*13c30*/  @P0 EXIT ;  /* 0x000000000000094d */ /* 0x000fea0003800000 */
[----:B------:R-:W-:Y:S02]  /*13c40*/  ISETP.GE.AND P0, PT, R6, c[0x0][0x3c8], PT ;  /* 0x0000f20006007a0c */ /* 0x000fe40003f06270 */
[----:B------:R-:W-:-:S11]  /*13c50*/  ISETP.GE.AND P1, PT, R7, c[0x0][0x3c8], PT ;  /* 0x0000f20007007a0c */ /* 0x000fd60003f26270 */
[----:B------:R-:W-:-:S04]  /*13c60*/  @!P0 SHF.R.S32.HI R3, RZ, 0x1f, R6 ;  /* 0x0000001fff038819 */ /* 0x000fc80000011406 */
[----:B------:R-:W-:Y:S01]  /*13c70*/  @!P0 LEA.HI R3, R3, R6, RZ, 0x3 ;  /* 0x0000000603038211 */ /* 0x000fe200078f18ff */
[----:B--2-4-:R-:W-:-:S03]  /*13c80*/  @!P1 IMAD.WIDE R6, R7, 0x2, R10 ;  /* 0x0000000207069825 */ /* 0x014fc600078e020a */
[----:B------:R-:W-:Y:S02]  /*13c90*/  @!P0 LOP3.LUT R3, R3, 0xfffffff8, RZ, 0xc0, !PT ;  /* 0xfffffff803038812 */ /* 0x000fe400078ec0ff */
[----:B------:R2:W-:Y:S03]  /*13ca0*/  @!P1 ST.E.128 [R6.64], RZ ;  /* 0x000000ff06009985 */ /* 0x0005e6000c101d08 */
[----:B------:R-:W-:-:S05]  /*13cb0*/  @!P0 IMAD.WIDE R2, R3, 0x2, R10 ;  /* 0x0000000203028825 */ /* 0x000fca00078e020a */
[----:B------:R2:W-:Y:S01]  /*13cc0*/  @!P0 ST.E.128 [R2.64], RZ ;  /* 0x000000ff02008985 */ /* 0x0005e2000c101d08 */
[----:B------:R-:W-:-:S13]  /*13cd0*/  ISETP.GE.AND P0, PT, R5, c[0x0][0x3c8], PT ;  /* 0x0000f20005007a0c */ /* 0x000fda0003f06270 */
[----:B------:R-:W-:Y:S05]  /*13ce0*/  @P0 EXIT ;  /* 0x000000000000094d */ /* 0x000fea0003800000 */
[----:B------:R-:W-:-:S04]  /*13cf0*/  SHF.R.S32.HI R0, RZ, 0x1f, R5 ;  /* 0x0000001fff007819 */ /* 0x000fc80000011405 */
[----:B------:R-:W-:-:S04]  /*13d00*/  LEA.HI R0, R0, R5, RZ, 0x3 ;  /* 0x0000000500007211 */ /* 0x000fc800078f18ff */
[----:B--2---:R-:W-:-:S05]  /*13d10*/  LOP3.LUT R3, R0, 0xfffffff8, RZ, 0xc0, !PT ;  /* 0xfffffff800037812 */ /* 0x004fca00078ec0ff */
[----:B------:R-:W-:-:S05]  /*13d20*/  IMAD.WIDE R10, R3, 0x2, R10 ;  /* 0x00000002030a7825 */ /* 0x000fca00078e020a */
[----:B------:R-:W-:Y:S01]  /*13d30*/  ST.E.128 [R10.64], RZ ;  /* 0x000000ff0a007985 */ /* 0x000fe2000c101d08 */
[----:B------:R-:W-:Y:S05]  /*13d40*/  EXIT ;  /* 0x000000000000794d */ /* 0x000fea0003800000 */
.L_x_240:
        /* <DEDUP_REMOVED lines=11> */
.L_x_757:


//--------------------- .text._ZN7cutlass13device_kernelIN5flash19enable_sm80_to_sm89INS1_16FlashAttnFwdSm80INS1_25CollectiveMainloopFwdSm80ILi4ELi1ELb0EN4cute5tupleIJNS5_1CILi128EEENS7_ILi48EEENS7_ILi96EEEEEELi96ENS_6half_tEfNS_4arch4Sm80ELb0ELb1ELb1ELb1ELb0ELb0ELb1ELb0EEENS1_21CollectiveEpilogueFwdINS6_IJS8_SA_S9_EEENS6_IJNS7_ILi1EEESI_SI_EEESC_SE_Li128ELb1ELb1ELb0ELb0EEENS1_19SingleTileSchedulerILb1ELb0ELb1ELi128EEEEEEEEEvNT_6ParamsE --------------------------
	.section	.text._ZN7cutlass13device_kernelIN5flash19enable_sm80_to_sm89INS1_16FlashAttnFwdSm80INS1_25CollectiveMainloopFwdSm80ILi4ELi1ELb0EN4cute5tupleIJNS5_1CILi128EEENS7_ILi48EEENS7_ILi96EEEEEELi96ENS_6half_tEfNS_4arch4Sm80ELb0ELb1ELb1ELb1ELb0ELb0ELb1ELb0EEENS1_21CollectiveEpilogueFwdINS6_IJS8_SA_S9_EEENS6_IJNS7_ILi1EEESI_SI_EEESC_SE_Li128ELb1ELb1ELb0ELb0EEENS1_19SingleTileSchedulerILb1ELb0ELb1ELi128EEEEEEEEEvNT_6ParamsE,"ax",@progbits
	.sectioninfo	@"SHI_REGISTERS=255"
	.align	128
.text._ZN7cutlass13device_kernelIN5flash19enable_sm80_to_sm89INS1_16FlashAttnFwdSm80INS1_25CollectiveMainloopFwdSm80ILi4ELi1ELb0EN4cute5tupleIJNS5_1CILi128EEENS7_ILi48EEENS7_ILi96EEEEEELi96ENS_6half_tEfNS_4arch4Sm80ELb0ELb1ELb1ELb1ELb0ELb0ELb1ELb0EEENS1_21CollectiveEpilogueFwdINS6_IJS8_SA_S9_EEENS6_IJNS7_ILi1EEESI_SI_EEESC_SE_Li128ELb1ELb1ELb0ELb0EEENS1_19SingleTileSchedulerILb1ELb0ELb1ELi128EEEEEEEEEvNT_6ParamsE:
        .type           _ZN7cutlass13device_kernelIN5flash19enable_sm80_to_sm89INS1_16FlashAttnFwdSm80INS1_25CollectiveMainloopFwdSm80ILi4ELi1ELb0EN4cute5tupleIJNS5_1CILi128EEENS7_ILi48EEENS7_ILi96EEEEEELi96ENS_6half_tEfNS_4arch4Sm80ELb0ELb1ELb1ELb1ELb0ELb0ELb1ELb0EEENS1_21CollectiveEpilogueFwdINS6_IJS8_SA_S9_EEENS6_IJNS7_ILi1EEESI_SI_EEESC_SE_Li128ELb1ELb1ELb0ELb0EEENS1_19SingleTileSchedulerILb1ELb0ELb1ELi128EEEEEEEEEvNT_6ParamsE,@function
        .size           _ZN7cutlass13device_kernelIN5flash19enable_sm80_to_sm89INS1_16FlashAttnFwdSm80INS1_25CollectiveMainloopFwdSm80ILi4ELi1ELb0EN4cute5tupleIJNS5_1CILi128EEENS7_ILi48EEENS7_ILi96EEEEEELi96ENS_6half_tEfNS_4arch4Sm80ELb0ELb1ELb1ELb1ELb0ELb0ELb1ELb0EEENS1_21CollectiveEpilogueFwdINS6_IJS8_SA_S9_EEENS6_IJNS7_ILi1EEESI_SI_EEESC_SE_Li128ELb1ELb1ELb0ELb0EEENS1_19SingleTileSchedulerILb1ELb0ELb1ELi128EEEEEEEEEvNT_6ParamsE,(.L_x_758 - _ZN7cutlass13device_kernelIN5flash19enable_sm80_to_sm89INS1_16FlashAttnFwdSm80INS1_25CollectiveMainloopFwdSm80ILi4ELi1ELb0EN4cute5tupleIJNS5_1CILi128EEENS7_ILi48EEENS7_ILi96EEEEEELi96ENS_6half_tEfNS_4arch4Sm80ELb0ELb1ELb1ELb1ELb0ELb0ELb1ELb0EEENS1_21CollectiveEpilogueFwdINS6_IJS8_SA_S9_EEENS6_IJNS7_ILi1EEESI_SI_EEESC_SE_Li128ELb1ELb1ELb0ELb0EEENS1_19SingleTileSchedulerILb1ELb0ELb1ELi128EEEEEEEEEvNT_6ParamsE)
        .other          _ZN7cutlass13device_kernelIN5flash19enable_sm80_to_sm89INS1_16FlashAttnFwdSm80INS1_25CollectiveMainloopFwdSm80ILi4ELi1ELb0EN4cute5tupleIJNS5_1CILi128EEENS7_ILi48EEENS7_ILi96EEEEEELi96ENS_6half_tEfNS_4arch4Sm80ELb0ELb1ELb1ELb1ELb0ELb0ELb1ELb0EEENS1_21CollectiveEpilogueFwdINS6_IJS8_SA_S9_EEENS6_IJNS7_ILi1EEESI_SI_EEESC_SE_Li128ELb1ELb1ELb0ELb0EEENS1_19SingleTileSchedulerILb1ELb0ELb1ELi128EEEEEEEEEvNT_6ParamsE,@"STO_CUDA_ENTRY STV_DEFAULT"
_ZN7cutlass13device_kernelIN5flash19enable_sm80_to_sm89INS1_16FlashAttnFwdSm80INS1_25CollectiveMainloopFwdSm80ILi4ELi1ELb0EN4cute5tupleIJNS5_1CILi128EEENS7_ILi48EEENS7_ILi96EEEEEELi96ENS_6half_tEfNS_4arch4Sm80ELb0ELb1ELb1ELb1ELb0ELb0ELb1ELb0EEENS1_21CollectiveEpilogueFwdINS6_IJS8_SA_S9_EEENS6_IJNS7_ILi1EEESI_SI_EEESC_SE_Li128ELb1ELb1ELb0ELb0EEENS1_19SingleTileSchedulerILb1ELb0ELb1ELi128EEEEEEEEEvNT_6ParamsE:
[----:B------:R-:W-:Y:S02]  /*0000*/  MOV R1, c[0x0][0x28] ;  /* 0x00000a0000017a02 */ /* 0x000fe40000000f00 */
[----:B------:R-:W1:Y:S01]  /*0010*/  S2R R129, SR_TID.X ;  /* 0x0000000000817919 */ /* 0x000e620000002100 */
[----:B------:R-:W-:Y:S01]  /*0020*/  IMAD.MOV.U32 R29, RZ, RZ, 0x4 ;  /* 0x00000004ff1d7424 */ /* 0x000fe200078e00ff */
[----:B------:R-:W2:Y:S01]  /*0030*/  S2UR UR4, SR_CTAID.X ;  /* 0x00000000000479c3 */ /* 0x000ea20000002500 */
[----:B------:R-:W-:Y:S01]  /*0040*/  ULDC.64 UR8, c[0x0][0x118] ;  /* 0x0000460000087ab9 */ /* 0x000fe20000000a00 */
[----:B------:R-:W3:Y:S01]  /*0050*/  S2R R5, SR_CTAID.Z ;  /* 0x0000000000057919 */ /* 0x000ee20000002700 */
[----:B------:R-:W-:Y:S02]  /*0060*/  IADD3 R1, R1, -0x70, RZ ;  /* 0xffffff9001017810 */ /* 0x000fe40007ffe0ff */
[----:B-1----:R-:W-:Y:S01]  /*0070*/  SHF.R.U32.HI R0, RZ, 0x5, R129 ;  /* 0x00000005ff007819 */ /* 0x002fe20000011681 */
[----:B---3--:R-:W-:-:S05]  /*0080*/  IMAD.WIDE R2, R5, R29, c[0x0][0x568] ;  /* 0x00015a0005027625 */ /* 0x008fca00078e021d */
[----:B------:R-:W1:Y:S02]  /*0090*/  SHFL.IDX PT, R0, R0, RZ, 0x1f ;  /* 0x00001fff00007589 */ /* 0x000e6400000e0000 */
[----:B-1----:R-:W-:-:S13]  /*00a0*/  ISETP.NE.AND P0, PT, R0, RZ, PT ;  /* 0x000000ff0000720c */ /* 0x002fda0003f05270 */
[----:B--2---:R-:W-:Y:S05]  /*00b0*/  @!P0 BRA `(.L_x_241) ;  /* 0x0000015000008947 */ /* 0x004fea0003800000 */
[----:B------:R-:W-:-:S04]  /*00c0*/  ISETP.NE.U32.AND P0, PT, RZ, c[0x0][0x568], PT ;  /* 0x00015a00ff007a0c */ /* 0x000fc80003f05070 */
[----:B------:R-:W-:-:S13]  /*00d0*/  ISETP.NE.AND.EX P0, PT, RZ, c[0x0][0x56c], PT, P0 ;  /* 0x00015b00ff007a0c */ /* 0x000fda0003f05300 */
[----:B------:R-:W-:Y:S05]  /*00e0*/  @!P0 BRA `(.L_x_242) ;  /* 0x0000002000008947 */ /* 0x000fea0003800000 */
[----:B------:R1:W5:Y:S01]  /*00f0*/  LDG.E R0, [R2.64] ;  /* 0x0000000802007981 */ /* 0x000362000c1e1900 */
[----:B------:R-:W-:Y:S05]  /*0100*/  BRA `(.L_x_243) ;  /* 0x0000009000007947 */ /* 0x000fea0003800000 */
.L_x_242:
        /* <DEDUP_REMOVED lines=8> */
.L_x_244:
[----:B------:R-:W-:-:S04]  /*0190*/  MOV R0, c[0x0][0x54c] ;  /* 0x0001530000007a02 */ /* 0x000fc80000000f00 */
.L_x_243:
[----:B------:R-:W-:Y:S01]  /*01a0*/  USHF.L.U32 UR4, UR4, 0x7, URZ ;  /* 0x0000000704047899 */ /* 0x000fe2000800063f */
[----:B-----5:R-:W-:-:S05]  /*01b0*/  IMAD R0, R0, c[0x0][0x548], RZ ;  /* 0x0001520000007a24 */ /* 0x020fca00078e02ff */
[----:B------:R-:W-:-:S04]  /*01c0*/  MOV R10, UR4 ;  /* 0x00000004000a7c02 */ /* 0x000fc80008000f00 */
[----:B------:R-:W-:-:S04]  /*01d0*/  ISETP.GE.AND P0, PT, R10, R0, PT ;  /* 0x000000000a00720c */ /* 0x000fc80003f06270 */
[----:B------:R-:W-:-:S05]  /*01e0*/  SEL R0, R5, 0xffffffff, !P0 ;  /* 0xffffffff05007807 */ /* 0x000fca0004000000 */
[----:B------:R2:W-:Y:S01]  /*01f0*/  STL [R1+0x6c], R0 ;  /* 0x00006c0001007387 */ /* 0x0005e20000100800 */
[----:B------:R-:W-:Y:S05]  /*0200*/  BRA `(.L_x_245) ;  /* 0x0000014000007947 */ /* 0x000fea0003800000 */
.L_x_241:
[----:B------:R-:W-:-:S04]  /*0210*/  ISETP.NE.U32.AND P0, PT, RZ, c[0x0][0x568], PT ;  /* 0x00015a00ff007a0c */ /* 0x000fc80003f05070 */
[----:B------:R-:W-:-:S13]  /*0220*/  ISETP.NE.AND.EX P0, PT, RZ, c[0x0][0x56c], PT, P0 ;  /* 0x00015b00ff007a0c */ /* 0x000fda0003f05300 */
[----:B------:R-:W-:Y:S05]  /*0230*/  @!P0 BRA `(.L_x_246) ;  /* 0x0000002000008947 */ /* 0x000fea0003800000 */
[----:B------:R1:W5:Y:S01]  /*0240*/  LDG.E R0, [R2.64] ;  /* 0x0000000802007981 */ /* 0x000362000c1e1900 */
[----:B------:R-:W-:Y:S05]  /*0250*/  BRA `(.L_x_247) ;  /* 0x0000009000007947 */ /* 0x000fea0003800000 */
.L_x_246:
        /* <DEDUP_REMOVED lines=8> */
.L_x_248:
[----:B------:R-:W-:-:S04]  /*02e0*/  MOV R0, c[0x0][0x54c] ;  /* 0x0001530000007a02 */ /* 0x000fc80000000f00 */
.L_x_247:
[----:B------:R-:W-:Y:S01]  /*02f0*/  USHF.L.U32 UR4, UR4, 0x7, URZ ;  /* 0x0000000704047899 */ /* 0x000fe2000800063f */
[----:B-----5:R-:W-:-:S05]  /*0300*/  IMAD R0, R0, c[0x0][0x548], RZ ;  /* 0x0001520000007a24 */ /* 0x020fca00078e02ff */
[----:B------:R-:W-:-:S04]  /*0310*/  MOV R10, UR4 ;  /* 0x00000004000a7c02 */ /* 0x000fc80008000f00 */
[----:B------:R-:W-:-:S04]  /*0320*/  ISETP.GE.AND P0, PT, R10, R0, PT ;  /* 0x000000000a00720c */ /* 0x000fc80003f06270 */
[----:B------:R-:W-:-:S05]  /*0330*/  SEL R0, R5, 0xffffffff, !P0 ;  /* 0xffffffff05007807 */ /* 0x000fca0004000000 */
[----:B------:R2:W-:Y:S04]  /*0340*/  STL [R1+0x6c], R0 ;  /* 0x00006c0001007387 */ /* 0x0005e80000100800 */
.L_x_245:
[----:B------:R-:W3:Y:S02]  /*0350*/  LDL R48, [R1+0x6c] ;  /* 0x00006c0001307983 */ /* 0x000ee40000100800 */
[----:B---3--:R-:W-:-:S13]  /*0360*/  ISETP.GE.AND P0, PT, R48, RZ, PT ;  /* 0x000000ff3000720c */ /* 0x008fda0003f06270 */
[----:B------:R-:W-:Y:S05]  /*0370*/  @!P0 EXIT ;  /* 0x000000000000894d */ /* 0x000fea0003800000 */
[----:B------:R-:W-:Y:S01]  /*0380*/  ISETP.NE.U32.AND P0, PT, RZ, c[0x0][0x370], PT ;  /* 0x0000dc00ff007a0c */ /* 0x000fe20003f05070 */
[----:B------:R-:W-:Y:S01]  /*0390*/  IMAD.MOV.U32 R11, RZ, RZ, RZ ;  /* 0x000000ffff0b7224 */ /* 0x000fe200078e00ff */
[----:B------:R-:W-:Y:S01]  /*03a0*/  ISETP.NE.U32.AND P2, PT, RZ, c[0x0][0x360], PT ;  /* 0x0000d800ff007a0c */ /* 0x000fe20003f45070 */
[----:B------:R-:W-:Y:S01]  /*03b0*/  CS2R R12, SRZ ;  /* 0x00000000000c7805 */ /* 0x000fe2000001ff00 */
[----:B------:R-:W-:Y:S01]  /*03c0*/  ISETP.NE.AND.EX P1, PT, RZ, c[0x0][0x374], PT, P0 ;  /* 0x0000dd00ff007a0c */ /* 0x000fe20003f25300 */
[CC--:B------:R-:W-:Y:S01]  /*03d0*/  IMAD.WIDE R4, R48.reuse, R29.reuse, c[0x0][0x348] ;  /* 0x0000d20030047625 */ /* 0x0c0fe200078e021d */
[----:B------:R-:W-:Y:S02]  /*03e0*/  ISETP.NE.AND.EX P0, PT, RZ, c[0x0][0x364], PT, P2 ;  /* 0x0000d900ff007a0c */ /* 0x000fe40003f05320 */
[----:B------:R-:W-:Y:S01]  /*03f0*/  ISETP.NE.U32.AND P2, PT, RZ, c[0x0][0x348], PT ;  /* 0x0000d200ff007a0c */ /* 0x000fe20003f45070 */
[----:B-1----:R-:W-:Y:S01]  /*0400*/  IMAD.WIDE R2, R48, R29, c[0x0][0x350] ;  /* 0x0000d40030027625 */ /* 0x002fe200078e021d */
[----:B------:R-:W-:-:S02]  /*0410*/  ISETP.NE.U32.AND P3, PT, RZ, c[0x0][0x350], PT ;  /* 0x0000d400ff007a0c */ /* 0x000fc40003f65070 */
[----:B------:R-:W-:Y:S01]  /*0420*/  ISETP.NE.AND.EX P2, PT, RZ, c[0x0][0x34c], PT, P2 ;  /* 0x0000d300ff007a0c */ /* 0x000fe20003f45320 */
[----:B------:R-:W-:Y:S01]  /*0430*/  IMAD.MOV.U32 R229, RZ, RZ, c[0x0][0x168] ;  /* 0x00005a00ffe57624 */ /* 0x000fe200078e00ff */
[----:B------:R-:W-:-:S03]  /*0440*/  ISETP.NE.AND.EX P3, PT, RZ, c[0x0][0x354], PT, P3 ;  /* 0x0000d500ff007a0c */ /* 0x000fc60003f65330 */
[----:B------:R-:W-:-:S04]  /*0450*/  @P1 IMAD.WIDE R8, R48, R29, c[0x0][0x370] ;  /* 0x0000dc0030081625 */ /* 0x000fc800078e021d */
[----:B------:R-:W-:Y:S01]  /*0460*/  @P0 IMAD.WIDE R6, R48, R29, c[0x0][0x360] ;  /* 0x0000d80030060625 */ /* 0x000fe200078e021d */
[----:B------:R1:W5:Y:S04]  /*0470*/  @P1 LDG.E R11, [R8.64] ;  /* 0x00000008080b1981 */ /* 0x000368000c1e1900 */
[----:B------:R1:W5:Y:S04]  /*0480*/  @P2 LDG.E R13, [R4.64] ;  /* 0x00000008040d2981 */ /* 0x000368000c1e1900 */
[----:B------:R1:W5:Y:S04]  /*0490*/  @P3 LDG.E R12, [R2.64] ;  /* 0x00000008020c3981 */ /* 0x000368000c1e1900 */
[----:B------:R3:W5:Y:S02]  /*04a0*/  @P0 LDG.E R229, [R6.64] ;  /* 0x0000000806e50981 */ /* 0x000764000c1e1900 */
[----:B---3--:R-:W-:Y:S01]  /*04b0*/  IMAD.MOV.U32 R6, RZ, RZ, c[0x0][0x1d0] ;  /* 0x00007400ff067624 */ /* 0x008fe200078e00ff */
[----:B------:R-:W-:Y:S05]  /*04c0*/  @P0 BRA `(.L_x_249) ;  /* 0x0000004000000947 */ /* 0x000fea0003800000 */
[----:B-1----:R-:W-:Y:S05]  /*04d0*/  @!P2 BRA `(.L_x_249) ;  /* 0x000000300000a947 */ /* 0x002fea0003800000 */
[----:B--2---:R1:W2:Y:S04]  /*04e0*/  LDG.E R0, [R4.64] ;  /* 0x0000000804007981 */ /* 0x0042a8000c1e1900 */
[----:B-1----:R-:W2:Y:S02]  /*04f0*/  LDG.E R4, [R4.64+0x4] ;  /* 0x0000040804047981 */ /* 0x002ea4000c1e1900 */
[----:B--2--5:R-:W-:-:S02]  /*0500*/  IADD3 R229, -R0, R4, RZ ;  /* 0x0000000400e57210 */ /* 0x024fc40007ffe1ff */
.L_x_249:
[----:B-1----:R-:W-:-:S04]  /*0510*/  ISETP.NE.U32.AND P0, PT, RZ, c[0x0][0x368], PT ;  /* 0x0000da00ff007a0c */ /* 0x002fc80003f05070 */
[----:B------:R-:W-:-:S13]  /*0520*/  ISETP.NE.AND.EX P0, PT, RZ, c[0x0][0x36c], PT, P0 ;  /* 0x0000db00ff007a0c */ /* 0x000fda0003f05300 */
[----:B------:R-:W-:Y:S05]  /*0530*/  @!P0 BRA `(.L_x_250) ;  /* 0x0000003000008947 */ /* 0x000fea0003800000 */
[----:B------:R-:W-:-:S05]  /*0540*/  IMAD.WIDE R2, R48, R29, c[0x0][0x368] ;  /* 0x0000da0030027625 */ /* 0x000fca00078e021d */
[----:B------:R1:W5:Y:S01]  /*0550*/  LDG.E R6, [R2.64] ;  /* 0x0000000802067981 */ /* 0x000362000c1e1900 */
[----:B------:R-:W-:Y:S05]  /*0560*/  BRA `(.L_x_251) ;  /* 0x0000004000007947 */ /* 0x000fea0003800000 */
.L_x_250:
[----:B------:R-:W-:Y:S05]  /*0570*/  @!P3 BRA `(.L_x_251) ;  /* 0x000000300000b947 */ /* 0x000fea0003800000 */
[----:B------:R1:W3:Y:S04]  /*0580*/  LDG.E R6, [R2.64] ;  /* 0x0000000802067981 */ /* 0x0002e8000c1e1900 */
[----:B-1----:R-:W3:Y:S02]  /*0590*/  LDG.E R2, [R2.64+0x4] ;  /* 0x0000040802027981 */ /* 0x002ee4000c1e1900 */
[----:B---3--:R-:W-:Y:S02]  /*05a0*/  IADD3 R6, -R6, R2, RZ ;  /* 0x0000000206067210 */ /* 0x008fe40007ffe1ff */
.L_x_251:
[----:B--2---:R-:W-:Y:S01]  /*05b0*/  IMAD.MOV.U32 R0, RZ, RZ, c[0x0][0x2c4] ;  /* 0x0000b100ff007624 */ /* 0x004fe200078e00ff */
[----:B------:R-:W-:Y:S01]  /*05c0*/  LOP3.LUT R228, R228, 0xfffff7ff, RZ, 0xc0, !PT ;  /* 0xfffff7ffe4e47812 */ /* 0x000fe200078ec0ff */
[----:B------:R-:W-:Y:S02]  /*05d0*/  IMAD.MOV.U32 R185, RZ, RZ, R10 ;  /* 0x000000ffffb97224 */ /* 0x000fe400078e000a */
[----:B------:R-:W-:Y:S01]  /*05e0*/  IMAD.MOV.U32 R252, RZ, RZ, c[0x0][0x32c] ;  /* 0x0000cb00fffc7624 */ /* 0x000fe200078e00ff */
[----:B------:R-:W-:Y:S01]  /*05f0*/  ISETP.NE.AND P6, PT, R0, 0x1, PT ;  /* 0x000000010000780c */ /* 0x000fe20003fc5270 */
[----:B-----5:R-:W-:-:S02]  /*0600*/  IMAD.IADD R227, R6, 0x1, -R11 ;  /* 0x0000000106e37824 */ /* 0x020fc400078e0a0b */
[----:B------:R-:W-:Y:S01]  /*0610*/  IMAD.IADD R12, R12, 0x1, R11 ;  /* 0x000000010c0c7824 */ /* 0x000fe200078e020b */
[----:B------:R-:W-:Y:S02]  /*0620*/  ISETP.GE.AND P5, PT, R252, 0x1, PT ;  /* 0x00000001fc00780c */ /* 0x000fe40003fa6270 */
[----:B-1----:R-:W-:-:S07]  /*0630*/  IADD3 R2, R227, 0x1, -R229 ;  /* 0x00000001e3027810 */ /* 0x002fce0007ffe8e5 */
[----:B------:R-:W-:Y:S02]  /*0640*/  @P6 IADD3 R0, R185, 0x7f, RZ ;  /* 0x0000007fb9006810 */ /* 0x000fe40007ffe0ff */
[----:B------:R-:W-:-:S03]  /*0650*/  @P6 LOP3.LUT R228, R228, 0x800, RZ, 0xfc, !PT ;  /* 0x00000800e4e46812 */ /* 0x000fc600078efcff */
[----:B------:R-:W-:Y:S01]  /*0660*/  @P6 IMAD.HI.U32 R3, R0, c[0x0][0x2c8], RZ ;  /* 0x0000b20000036a27 */ /* 0x000fe200078e00ff */
[----:B------:R-:W-:Y:S02]  /*0670*/  IADD3 R0, R10, 0x7f, RZ ;  /* 0x0000007f0a007810 */ /* 0x000fe40007ffe0ff */
[----:B------:R-:W-:Y:S02]  /*0680*/  LOP3.LUT R228, R228, 0xfffffbff, RZ, 0xc0, !PT ;  /* 0xfffffbffe4e47812 */ /* 0x000fe400078ec0ff */
[----:B------:R-:W-:Y:S02]  /*0690*/  @P6 SHF.R.U32.HI R0, RZ, c[0x0][0x2cc], R3 ;  /* 0x0000b300ff006a19 */ /* 0x000fe40000011603 */
[----:B------:R-:W-:-:S03]  /*06a0*/  @P5 LOP3.LUT R228, R228, 0x400, RZ, 0xfc, !PT ;  /* 0x00000400e4e45812 */ /* 0x000fc600078efcff */
[----:B------:R-:W-:-:S05]  /*06b0*/  IMAD.IADD R0, R2, 0x1, R0 ;  /* 0x0000000102007824 */ /* 0x000fca00078e0200 */
[----:B------:R-:W-:Y:S01]  /*06c0*/  IADD3 R3, R0, c[0x0][0x328], RZ ;  /* 0x0000ca0000037a10 */ /* 0x000fe20007ffe0ff */
[----:B------:R-:W-:Y:S05]  /*06d0*/  @!P5 BRA `(.L_x_252) ;  /* 0x000000e00000d947 */ /* 0x000fea0003800000 */
[C---:B------:R-:W-:Y:S02]  /*06e0*/  ISETP.GT.AND P0, PT, R0.reuse, RZ, PT ;  /* 0x000000ff0000720c */ /* 0x040fe40003f04270 */
[----:B------:R-:W-:-:S11]  /*06f0*/  IADD3 R2, R0, -0x1, RZ ;  /* 0xffffffff00027810 */ /* 0x000fd60007ffe0ff */
[----:B------:R-:W-:Y:S05]  /*0700*/  @P0 BRA `(.L_x_253) ;  /* 0x0000006000000947 */ /* 0x000fea0003800000 */
[----:B------:R-:W-:Y:S01]  /*0710*/  ISETP.NE.AND P0, PT, R252, 0x1, PT ;  /* 0x00000001fc00780c */ /* 0x000fe20003f05270 */
[----:B------:R-:W-:-:S12]  /*0720*/  IMAD.MOV R0, RZ, RZ, -R0 ;  /* 0x000000ffff007224 */ /* 0x000fd800078e0a00 */
[----:B------:R-:W-:-:S05]  /*0730*/  @P0 IMAD.HI.U32 R2, R0, c[0x0][0x330], RZ ;  /* 0x0000cc0000020a27 */ /* 0x000fca00078e00ff */
[----:B------:R-:W-:-:S04]  /*0740*/  @P0 SHF.R.U32.HI R0, RZ, c[0x0][0x334], R2 ;  /* 0x0000cd00ff000a19 */ /* 0x000fc80000011602 */
[----:B------:R-:W-:Y:S01]  /*0750*/  LOP3.LUT R2, RZ, R0, RZ, 0x33, !PT ;  /* 0x00000000ff027212 */ /* 0x000fe200078e33ff */
[----:B------:R-:W-:Y:S05]  /*0760*/  BRA `(.L_x_254) ;  /* 0x0000003000007947 */ /* 0x000fea0003800000 */
.L_x_253:
[----:B------:R-:W-:-:S13]  /*0770*/  ISETP.NE.AND P0, PT, R252, 0x1, PT ;  /* 0x00000001fc00780c */ /* 0x000fda0003f05270 */
[----:B------:R-:W-:-:S05]  /*0780*/  @P0 IMAD.HI.U32 R0, R2, c[0x0][0x330], RZ ;  /* 0x0000cc0002000a27 */ /* 0x000fca00078e00ff */
[----:B------:R-:W-:-:S05]  /*0790*/  @P0 SHF.R.U32.HI R2, RZ, c[0x0][0x334], R0 ;  /* 0x0000cd00ff020a19 */ /* 0x000fca0000011600 */
.L_x_254:
[----:B------:R-:W-:-:S05]  /*07a0*/  IMAD R2, R2, R252, c[0x0][0x32c] ;  /* 0x0000cb0002027624 */ /* 0x000fca00078e02fc */
[----:B------:R-:W-:-:S04]  /*07b0*/  IMNMX R3, R3, R2, PT ;  /* 0x0000000203037217 */ /* 0x000fc80003800200 */
.L_x_252:
[----:B------:R-:W-:Y:S01]  /*07c0*/  IADD3 R2, R3, 0x2f, RZ ;  /* 0x0000002f03027810 */ /* 0x000fe20007ffe0ff */
[----:B------:R-:W-:Y:S01]  /*07d0*/  @P6 IMAD.HI.U32 R4, R185, c[0x0][0x2c8], RZ ;  /* 0x0000b200b9046a27 */ /* 0x000fe200078e00ff */
[----:B------:R-:W-:-:S03]  /*07e0*/  IADD3 R3, R227, 0x2f, RZ ;  /* 0x0000002fe3037810 */ /* 0x000fc60007ffe0ff */
[----:B------:R-:W-:-:S04]  /*07f0*/  IMAD.HI R5, R2, 0x2aaaaaab, RZ ;  /* 0x2aaaaaab02057827 */ /* 0x000fc800078e02ff */
[----:B------:R-:W-:-:S04]  /*0800*/  IMAD.HI R2, R3, 0x2aaaaaab, RZ ;  /* 0x2aaaaaab03027827 */ /* 0x000fc800078e02ff */
[----:B------:R-:W-:Y:S01]  /*0810*/  IMAD.MOV.U32 R0, RZ, RZ, R185 ;  /* 0x000000ffff007224 */ /* 0x000fe200078e00b9 */
[----:B------:R-:W-:Y:S01]  /*0820*/  @P6 SHF.R.U32.HI R0, RZ, c[0x0][0x2cc], R4 ;  /* 0x0000b300ff006a19 */ /* 0x000fe20000011604 */
[----:B------:R-:W-:Y:S01]  /*0830*/  IMAD.IADD R244, R227, 0x1, -R229 ;  /* 0x00000001e3f47824 */ /* 0x000fe200078e0ae5 */
[----:B------:R-:W-:Y:S02]  /*0840*/  SHF.R.U32.HI R4, RZ, 0x1f, R5 ;  /* 0x0000001fff047819 */ /* 0x000fe40000011605 */
[----:B------:R-:W-:Y:S01]  /*0850*/  SHF.R.U32.HI R3, RZ, 0x1f, R2 ;  /* 0x0000001fff037819 */ /* 0x000fe20000011602 */
[----:B------:R-:W-:Y:S01]  /*0860*/  IMAD.IADD R0, R244, 0x1, R0 ;  /* 0x00000001f4007824 */ /* 0x000fe200078e0200 */
[----:B------:R-:W-:Y:S02]  /*0870*/  LEA.HI.SX32 R4, R5, R4, 0x1d ;  /* 0x0000000405047211 */ /* 0x000fe400078feaff */
[----:B------:R-:W-:Y:S02]  /*0880*/  LEA.HI.SX32 R2, R2, R3, 0x1d ;  /* 0x0000000302027211 */ /* 0x000fe400078feaff */
[----:B------:R-:W-:-:S02]  /*0890*/  IADD3 R3, R0, -c[0x0][0x324], RZ ;  /* 0x8000c90000037a10 */ /* 0x000fc40007ffe0ff */
[----:B------:R-:W-:Y:S01]  /*08a0*/  IMNMX R222, R2, R4, PT ;  /* 0x0000000402de7217 */ /* 0x000fe20003800200 */
[----:B------:R-:W-:Y:S05]  /*08b0*/  @!P5 BRA `(.L_x_255) ;  /* 0x000000d00000d947 */ /* 0x000fea0003800000 */
[----:B------:R-:W-:-:S13]  /*08c0*/  ISETP.GT.AND P0, PT, R0, -0x1, PT ;  /* 0xffffffff0000780c */ /* 0x000fda0003f04270 */
[----:B------:R-:W-:Y:S05]  /*08d0*/  @P0 BRA `(.L_x_256) ;  /* 0x0000006000000947 */ /* 0x000fea0003800000 */
[----:B------:R-:W-:Y:S02]  /*08e0*/  ISETP.NE.AND P0, PT, R252, 0x1, PT ;  /* 0x00000001fc00780c */ /* 0x000fe40003f05270 */
[----:B------:R-:W-:-:S11]  /*08f0*/  LOP3.LUT R0, RZ, R0, RZ, 0x33, !PT ;  /* 0x00000000ff007212 */ /* 0x000fd600078e33ff */
[----:B------:R-:W-:-:S05]  /*0900*/  @P0 IMAD.HI.U32 R2, R0, c[0x0][0x330], RZ ;  /* 0x0000cc0000020a27 */ /* 0x000fca00078e00ff */
[----:B------:R-:W-:-:S04]  /*0910*/  @P0 SHF.R.U32.HI R0, RZ, c[0x0][0x334], R2 ;  /* 0x0000cd00ff000a19 */ /* 0x000fc80000011602 */
[----:B------:R-:W-:Y:S01]  /*0920*/  LOP3.LUT R0, RZ, R0, RZ, 0x33, !PT ;  /* 0x00000000ff007212 */ /* 0x000fe200078e33ff */
[----:B------:R-:W-:Y:S05]  /*0930*/  BRA `(.L_x_257) ;  /* 0x0000003000007947 */ /* 0x000fea0003800000 */
.L_x_256:
[----:B------:R-:W-:-:S13]  /*0940*/  ISETP.NE.AND P0, PT, R252, 0x1, PT ;  /* 0x00000001fc00780c */ /* 0x000fda0003f05270 */
[----:B------:R-:W-:-:S05]  /*0950*/  @P0 IMAD.HI.U32 R2, R0, c[0x0][0x330], RZ ;  /* 0x0000cc0000020a27 */ /* 0x000fca00078e00ff */
[----:B------:R-:W-:-:S05]  /*0960*/  @P0 SHF.R.U32.HI R0, RZ, c[0x0][0x334], R2 ;  /* 0x0000cd00ff000a19 */ /* 0x000fca0000011602 */
.L_x_257:
[----:B------:R-:W-:-:S05]  /*0970*/  IMAD R0, R0, c[0x0][0x32c], RZ ;  /* 0x0000cb0000007a24 */ /* 0x000fca00078e02ff */
[----:B------:R-:W-:-:S05]  /*0980*/  IMNMX R3, R3, R0, !PT ;  /* 0x0000000003037217 */ /* 0x000fca0007800200 */
.L_x_255:
[----:B------:R-:W-:Y:S01]  /*0990*/  IMAD.HI R0, R3, 0x2aaaaaab, RZ ;  /* 0x2aaaaaab03007827 */ /* 0x000fe200078e02ff */
[----:B------:R-:W-:Y:S01]  /*09a0*/  PLOP3.LUT P4, PT, PT, PT, PT, 0x80, 0x0 ;  /* 0x000000000000781c */ /* 0x000fe20003f8f070 */
[----:B------:R-:W-:Y:S01]  /*09b0*/  CS2R R94, SRZ ;  /* 0x00000000005e7805 */ /* 0x000fe2000001ff00 */
[----:B------:R-:W-:Y:S01]  /*09c0*/  CS2R R98, SRZ ;  /* 0x0000000000627805 */ /* 0x000fe2000001ff00 */
[----:B------:R-:W-:Y:S01]  /*09d0*/  IMAD.MOV.U32 R11, RZ, RZ, RZ ;  /* 0x000000ffff0b7224 */ /* 0x000fe200078e00ff */
[----:B------:R-:W-:Y:S01]  /*09e0*/  SHF.R.U32.HI R2, RZ, 0x1f, R0 ;  /* 0x0000001fff027819 */ /* 0x000fe20000011600 */
[----:B------:R-:W-:Y:S01]  /*09f0*/  IMAD.MOV.U32 R92, RZ, RZ, RZ ;  /* 0x000000ffff5c7224 */ /* 0x000fe200078e00ff */
[----:B------:R-:W-:Y:S01]  /*0a00*/  CS2R R96, SRZ ;  /* 0x0000000000607805 */ /* 0x000fe2000001ff00 */
[----:B------:R-:W-:Y:S01]  /*0a10*/  CS2R R90, SRZ ;  /* 0x00000000005a7805 */ /* 0x000fe2000001ff00 */
[----:B------:R-:W-:Y:S01]  /*0a20*/  LEA.HI.SX32 R0, R0, R2, 0x1d ;  /* 0x0000000200007211 */ /* 0x000fe200078feaff */
[----:B------:R-:W-:Y:S01]  /*0a30*/  CS2R R88, SRZ ;  /* 0x0000000000587805 */ /* 0x000fe2000001ff00 */
[----:B------:R-:W-:Y:S01]  /*0a40*/  CS2R R86, SRZ ;  /* 0x0000000000567805 */ /* 0x000fe2000001ff00 */
[----:B------:R-:W-:Y:S01]  /*0a50*/  CS2R R84, SRZ ;  /* 0x0000000000547805 */ /* 0x000fe2000001ff00 */
[----:B------:R-:W-:Y:S01]  /*0a60*/  IMNMX R245, RZ, R0, !PT ;  /* 0x00000000fff57217 */ /* 0x000fe20007800200 */
[----:B------:R-:W-:Y:S01]  /*0a70*/  CS2R R14, SRZ ;  /* 0x00000000000e7805 */ /* 0x000fe2000001ff00 */
[----:B------:R-:W-:Y:S01]  /*0a80*/  MOV R78, RZ ;  /* 0x000000ff004e7202 */ /* 0x000fe20000000f00 */
[----:B------:R-:W-:Y:S01]  /*0a90*/  IMAD.MOV.U32 R76, RZ, RZ, RZ ;  /* 0x000000ffff4c7224 */ /* 0x000fe200078e00ff */
[----:B------:R-:W-:Y:S01]  /*0aa0*/  ISETP.GT.AND P0, PT, R222, R245, PT ;  /* 0x000000f5de00720c */ /* 0x000fe20003f04270 */
[----:B------:R1:W-:Y:S01]  /*0ab0*/  STL [R1+0x48], R245 ;  /* 0x000048f501007387 */ /* 0x0003e20000100800 */
[----:B------:R-:W-:Y:S01]  /*0ac0*/  CS2R R16, SRZ ;  /* 0x0000000000107805 */ /* 0x000fe2000001ff00 */
[----:B------:R-:W-:Y:S01]  /*0ad0*/  IMAD.MOV.U32 R82, RZ, RZ, RZ ;  /* 0x000000ffff527224 */ /* 0x000fe200078e00ff */
[----:B------:R-:W-:Y:S01]  /*0ae0*/  CS2R R80, SRZ ;  /* 0x0000000000507805 */ /* 0x000fe2000001ff00 */
        /* <DEDUP_REMOVED lines=51> */
[----:B------:R-:W-:Y:S01]  /*0e20*/  CS2R R50, SRZ ;  /* 0x0000000000327805 */ /* 0x000fe2000001ff00 */
[----:B------:R-:W-:Y:S05]  /*0e30*/  @!P0 BRA `(.L_x_258) ;  /* 0x0001186000008947 */ /* 0x000fea0003800000 */
[----:B-1----:R-:W-:-:S04]  /*0e40*/  ISETP.NE.U32.AND P0, PT, RZ, c[0x0][0x340], PT ;  /* 0x0000d000ff007a0c */ /* 0x002fc80003f05070 */
[----:B------:R-:W-:-:S13]  /*0e50*/  ISETP.NE.AND.EX P0, PT, RZ, c[0x0][0x344], PT, P0 ;  /* 0x0000d100ff007a0c */ /* 0x000fda0003f05300 */
[----:B------:R-:W-:-:S05]  /*0e60*/  @P0 IMAD.WIDE R2, R48, R29, c[0x0][0x340] ;  /* 0x0000d00030020625 */ /* 0x000fca00078e021d */
[----:B------:R1:W2:Y:S01]  /*0e70*/  @P0 LDG.E R22, [R2.64] ;  /* 0x0000000802160981 */ /* 0x0002a2000c1e1900 */
[----:B------:R-:W-:Y:S01]  /*0e80*/  SHF.R.S32.HI R0, RZ, 0x1f, R13 ;  /* 0x0000001fff007819 */ /* 0x000fe2000001140d */
[----:B------:R-:W-:Y:S01]  /*0e90*/  BSSY B0, `(.L_x_259) ;  /* 0x0000091000007945 */ /* 0x000fe20003800000 */
[----:B------:R-:W-:Y:S01]  /*0ea0*/  SHF.R.S32.HI R14, RZ, 0x1f, R129 ;  /* 0x0000001fff0e7819 */ /* 0x000fe20000011481 */
[----:B------:R-:W3:Y:S01]  /*0eb0*/  S2R R30, SR_CTAID.Y ;  /* 0x00000000001e7919 */ /* 0x000ee20000002600 */
[----:B------:R-:W-:Y:S01]  /*0ec0*/  SHF.R.S32.HI R6, RZ, 0x1f, R12 ;  /* 0x0000001fff067819 */ /* 0x000fe2000001140c */
[----:B------:R-:W-:Y:S01]  /*0ed0*/  IMAD R0, R0, c[0x0][0x178], RZ ;  /* 0x00005e0000007a24 */ /* 0x000fe200078e02ff */
[CC--:B------:R-:W-:Y:S02]  /*0ee0*/  LEA.HI R27, R14.reuse, R129.reuse, RZ, 0x3 ;  /* 0x000000810e1b7211 */ /* 0x0c0fe400078f18ff */
[----:B------:R-:W-:Y:S01]  /*0ef0*/  LEA.HI R26, R14, R129, RZ, 0x4 ;  /* 0x000000810e1a7211 */ /* 0x000fe200078f20ff */
[----:B------:R-:W-:Y:S01]  /*0f00*/  IMAD R0, R13, c[0x0][0x17c], R0 ;  /* 0x00005f000d007a24 */ /* 0x000fe200078e0200 */
[----:B------:R-:W-:-:S02]  /*0f10*/  SHF.R.S32.HI R25, RZ, 0x3, R27 ;  /* 0x00000003ff197819 */ /* 0x000fc4000001141b */
[----:B------:R-:W-:Y:S02]  /*0f20*/  SHF.R.S32.HI R19, RZ, 0x1f, R48 ;  /* 0x0000001fff137819 */ /* 0x000fe40000011430 */
[-C--:B------:R-:W-:Y:S02]  /*0f30*/  LEA.HI R124, R14, R129.reuse, RZ, 0x5 ;  /* 0x000000810e7c7211 */ /* 0x080fe400078f28ff */
[----:B------:R-:W-:Y:S02]  /*0f40*/  LOP3.LUT R228, R228, 0xfffffeff, RZ, 0xc0, !PT ;  /* 0xfffffeffe4e47812 */ /* 0x000fe400078ec0ff */
[----:B------:R-:W-:Y:S01]  /*0f50*/  SHF.R.S32.HI R123, RZ, 0x5, R124 ;  /* 0x00000005ff7b7819 */ /* 0x000fe2000001147c */
[----:B-1----:R-:W-:Y:S01]  /*0f60*/  IMAD.WIDE.U32 R2, R13, c[0x0][0x178], RZ ;  /* 0x00005e000d027a25 */ /* 0x002fe200078e00ff */
[----:B------:R-:W-:Y:S02]  /*0f70*/  LEA.HI R13, R14, R129, RZ, 0x2 ;  /* 0x000000810e0d7211 */ /* 0x000fe400078f10ff */
[----:B---3--:R-:W-:Y:S01]  /*0f80*/  SHF.R.S32.HI R28, RZ, 0x1f, R30 ;  /* 0x0000001fff1c7819 */ /* 0x008fe2000001141e */
[----:B------:R-:W-:Y:S01]  /*0f90*/  IMAD.IADD R3, R3, 0x1, R0 ;  /* 0x0000000103037824 */ /* 0x000fe200078e0200 */
[----:B------:R-:W-:Y:S01]  /*0fa0*/  LOP3.LUT R4, R13, 0xfffffffc, RZ, 0xc0, !PT ;  /* 0xfffffffc0d047812 */ /* 0x000fe200078ec0ff */
[----:B------:R-:W-:Y:S01]  /*0fb0*/  IMAD.SHL.U32 R0, R25, 0x40, RZ ;  /* 0x0000004019007824 */ /* 0x000fe200078e00ff */
[----:B------:R-:W-:Y:S01]  /*0fc0*/  SHF.R.S32.HI R128, RZ, 0x2, R13 ;  /* 0x00000002ff807819 */ /* 0x000fe2000001140d */
[----:B------:R-:W-:-:S02]  /*0fd0*/  IMAD R8, R28, c[0x0][0x1b8], RZ ;  /* 0x00006e001c087a24 */ /* 0x000fc400078e02ff */
[----:B------:R-:W-:Y:S01]  /*0fe0*/  IMAD.IADD R29, R129, 0x1, -R4 ;  /* 0x00000001811d7824 */ /* 0x000fe200078e0a04 */
[----:B------:R-:W-:Y:S01]  /*0ff0*/  LOP3.LUT R0, R0, 0xc0, RZ, 0xc0, !PT ;  /* 0x000000c000007812 */ /* 0x000fe200078ec0ff */
[----:B------:R-:W-:Y:S01]  /*1000*/  IMAD.WIDE.U32 R2, R30, c[0x0][0x1b8], R2 ;  /* 0x00006e001e027a25 */ /* 0x000fe200078e0002 */
[----:B------:R-:W-:Y:S02]  /*1010*/  IADD3 R4, P1, R12, R128, RZ ;  /* 0x000000800c047210 */ /* 0x000fe40007f3e0ff */
[----:B------:R-:W-:Y:S01]  /*1020*/  SHF.R.U32.HI R5, RZ, 0x3, R0 ;  /* 0x00000003ff057819 */ /* 0x000fe20000011600 */
[----:B------:R-:W-:Y:S01]  /*1030*/  IMAD.SHL.U32 R10, R29, 0x8, RZ ;  /* 0x000000081d0a7824 */ /* 0x000fe200078e00ff */
[----:B------:R-:W-:Y:S02]  /*1040*/  LEA.HI.X.SX32 R6, R128, R6, 0x1, P1 ;  /* 0x0000000680067211 */ /* 0x000fe400008f0eff */
[----:B------:R-:W-:Y:S02]  /*1050*/  SEL R12, R19, RZ, !P2 ;  /* 0x000000ff130c7207 */ /* 0x000fe40005000000 */
[----:B------:R-:W-:-:S02]  /*1060*/  LOP3.LUT R7, R0, 0x18, R10, 0xf8, !PT ;  /* 0x0000001800077812 */ /* 0x000fc400078ef80a */
[----:B------:R-:W-:Y:S02]  /*1070*/  IADD3 R0, R10, 0x40, RZ ;  /* 0x000000400a007810 */ /* 0x000fe40007ffe0ff */
[----:B------:R-:W-:Y:S02]  /*1080*/  SHF.R.S32.HI R11, RZ, 0x1f, R10 ;  /* 0x0000001fff0b7819 */ /* 0x000fe4000001140a */
[----:B------:R-:W-:Y:S01]  /*1090*/  ISETP.GE.AND P1, PT, R0, c[0x0][0x1d4], PT ;  /* 0x0000750000007a0c */ /* 0x000fe20003f26270 */
[C---:B------:R-:W-:Y:S01]  /*10a0*/  IMAD R0, R6.reuse, c[0x0][0x1e0], RZ ;  /* 0x0000780006007a24 */ /* 0x040fe200078e02ff */
[----:B------:R-:W-:Y:S01]  /*10b0*/  LOP3.LUT R18, R7, R5, RZ, 0x3c, !PT ;  /* 0x0000000507127212 */ /* 0x000fe200078e3cff */
[----:B------:R-:W-:Y:S02]  /*10c0*/  IMAD R6, R6, c[0x0][0x208], RZ ;  /* 0x0000820006067a24 */ /* 0x000fe400078e02ff */
[----:B------:R-:W-:Y:S02]  /*10d0*/  IMAD R5, R30, c[0x0][0x1bc], R8 ;  /* 0x00006f001e057a24 */ /* 0x000fe400078e0208 */
[----:B------:R-:W-:Y:S01]  /*10e0*/  IMAD R20, R4, c[0x0][0x1e4], R0 ;  /* 0x0000790004147a24 */ /* 0x000fe200078e0200 */
[----:B------:R-:W-:Y:S01]  /*10f0*/  LOP3.LUT R0, R26, 0xfffffff0, RZ, 0xc0, !PT ;  /* 0xfffffff01a007812 */ /* 0x000fe200078ec0ff */
[----:B------:R-:W-:Y:S01]  /*1100*/  IMAD R21, R4, c[0x0][0x20c], R6 ;  /* 0x0000830004157a24 */ /* 0x000fe200078e0206 */
[----:B------:R-:W-:Y:S01]  /*1110*/  SEL R6, R48, RZ, !P2 ;  /* 0x000000ff30067207 */ /* 0x000fe20005000000 */
[----:B------:R-:W-:Y:S01]  /*1120*/  IMAD.WIDE.U32 R8, R4, c[0x0][0x1e0], R10 ;  /* 0x0000780004087a25 */ /* 0x000fe200078e000a */
[----:B------:R-:W-:-:S02]  /*1130*/  IADD3 R23, -R0, R129, RZ ;  /* 0x0000008100177210 */ /* 0x000fc40007ffe1ff */
[----:B------:R-:W-:Y:S01]  /*1140*/  @P1 LOP3.LUT R228, R228, 0x100, RZ, 0xfc, !PT ;  /* 0x00000100e4e41812 */ /* 0x000fe200078efcff */
[----:B------:R-:W-:Y:S01]  /*1150*/  IMAD.WIDE.U32 R16, R4, c[0x0][0x208], R10 ;  /* 0x0000820004107a25 */ /* 0x000fe200078e000a */
[----:B------:R-:W-:Y:S02]  /*1160*/  LEA.HI R4, R13, R128, RZ, 0x1 ;  /* 0x000000800d047211 */ /* 0x000fe400078f08ff */
[----:B------:R-:W-:Y:S01]  /*1170*/  LEA.HI R24, R23, R23, RZ, 0x1 ;  /* 0x0000001717187211 */ /* 0x000fe200078f08ff */
[----:B------:R-:W-:Y:S01]  /*1180*/  IMAD R7, R29, 0x20, R128 ;  /* 0x000000201d077824 */ /* 0x000fe200078e0280 */
[----:B------:R-:W-:Y:S01]  /*1190*/  LOP3.LUT R0, R4, 0x7fffffe, RZ, 0xc0, !PT ;  /* 0x07fffffe04007812 */ /* 0x000fe200078ec0ff */
[----:B------:R-:W-:Y:S01]  /*11a0*/  IMAD.IADD R3, R3, 0x1, R5 ;  /* 0x0000000103037824 */ /* 0x000fe200078e0205 */
[--C-:B------:R-:W-:Y:S01]  /*11b0*/  SHF.R.S32.HI R15, RZ, 0x1, R24.reuse ;  /* 0x00000001ff0f7819 */ /* 0x100fe20000011418 */
[----:B------:R-:W-:Y:S01]  /*11c0*/  IMAD.IADD R7, R185, 0x1, R7 ;  /* 0x00000001b9077824 */ /* 0x000fe200078e0207 */
[----:B------:R-:W-:Y:S01]  /*11d0*/  SHF.R.S32.HI R14, RZ, 0x1f, R24 ;  /* 0x0000001fff0e7819 */ /* 0x000fe20000011418 */
[----:B------:R-:W-:Y:S01]  /*11e0*/  IMAD.IADD R0, R128, 0x1, -R0 ;  /* 0x0000000180007824 */ /* 0x000fe200078e0a00 */
[----:B------:R-:W-:Y:S01]  /*11f0*/  ISETP.GE.AND P1, PT, R10, c[0x0][0x1d4], PT ;  /* 0x000075000a007a0c */ /* 0x000fe20003f26270 */
[----:B------:R-:W-:Y:S01]  /*1200*/  @P6 IMAD.HI.U32 R13, R7, c[0x0][0x2c8], RZ ;  /* 0x0000b200070d6a27 */ /* 0x000fe200078e00ff */
[----:B------:R-:W-:-:S02]  /*1210*/  LOP3.LUT R228, R228, 0xfffffdff, RZ, 0xc0, !PT ;  /* 0xfffffdffe4e47812 */ /* 0x000fc400078ec0ff */
[----:B------:R-:W-:Y:S01]  /*1220*/  LEA R5, R123, R0, 0x3 ;  /* 0x000000007b057211 */ /* 0x000fe200078e18ff */
[----:B------:R-:W-:Y:S01]  /*1230*/  IMAD.MOV.U32 R4, RZ, RZ, R7 ;  /* 0x000000ffff047224 */ /* 0x000fe200078e0007 */
[----:B------:R-:W-:Y:S01]  /*1240*/  @P6 SHF.R.U32.HI R4, RZ, c[0x0][0x2cc], R13 ;  /* 0x0000b300ff046a19 */ /* 0x000fe2000001160d */
[----:B------:R-:W-:Y:S01]  /*1250*/  IMAD R0, R12, c[0x0][0x1c0], RZ ;  /* 0x000070000c007a24 */ /* 0x000fe200078e02ff */
[----:B------:R-:W-:Y:S01]  /*1260*/  LEA.HI R12, R14, R15, RZ, 0x2 ;  /* 0x0000000f0e0c7211 */ /* 0x000fe200078f10ff */
[----:B------:R-:W-:Y:S02]  /*1270*/  IMAD.U32 R223, R5, 0x20, R18 ;  /* 0x0000002005df7824 */ /* 0x000fe400078e0012 */
[----:B------:R-:W-:Y:S01]  /*1280*/  IMAD R13, R6, c[0x0][0x1c4], R0 ;  /* 0x00007100060d7a24 */ /* 0x000fe200078e0200 */
[----:B------:R-:W-:Y:S01]  /*1290*/  LOP3.LUT R5, R12, 0xfffffffc, RZ, 0xc0, !PT ;  /* 0xfffffffc0c057812 */ /* 0x000fe200078ec0ff */
[----:B------:R-:W-:Y:S01]  /*12a0*/  IMAD.WIDE.U32 R2, R6, c[0x0][0x1c0], R2 ;  /* 0x0000700006027a25 */ /* 0x000fe200078e0002 */
[----:B------:R-:W-:-:S02]  /*12b0*/  SHF.R.S32.HI R0, RZ, 0x1f, R4 ;  /* 0x0000001fff007819 */ /* 0x000fc40000011404 */
[----:B------:R-:W-:Y:S01]  /*12c0*/  @P1 LOP3.LUT R228, R228, 0x200, RZ, 0xfc, !PT ;  /* 0x00000200e4e41812 */ /* 0x000fe200078efcff */
[----:B------:R-:W-:Y:S02]  /*12d0*/  IMAD.MOV R6, RZ, RZ, -R4 ;  /* 0x000000ffff067224 */ /* 0x000fe400078e0a04 */
[----:B------:R-:W-:Y:S01]  /*12e0*/  IMAD.IADD R9, R9, 0x1, R20 ;  /* 0x0000000109097824 */ /* 0x000fe200078e0214 */
[----:B------:R-:W-:Y:S01]  /*12f0*/  IADD3 R20, R15, -R5, RZ ;  /* 0x800000050f147210 */ /* 0x000fe20007ffe0ff */
[----:B------:R-:W-:Y:S01]  /*1300*/  IMAD R5, R0, c[0x0][0x1b0], RZ ;  /* 0x00006c0000057a24 */ /* 0x000fe200078e02ff */
[----:B------:R-:W-:Y:S01]  /*1310*/  LOP3.LUT R228, R228, 0xffffff7f, RZ, 0xc0, !PT ;  /* 0xffffff7fe4e47812 */ /* 0x000fe200078ec0ff */
[----:B------:R-:W-:Y:S02]  /*1320*/  IMAD.IADD R3, R3, 0x1, R13 ;  /* 0x0000000103037824 */ /* 0x000fe400078e020d */
[----:B------:R-:W-:Y:S02]  /*1330*/  IMAD R0, R6, c[0x0][0x2c4], R7 ;  /* 0x0000b10006007a24 */ /* 0x000fe400078e0207 */
[----:B------:R-:W-:-:S02]  /*1340*/  IMAD R5, R4, c[0x0][0x1b4], R5 ;  /* 0x00006d0004057a24 */ /* 0x000fc400078e0205 */
[----:B------:R-:W-:Y:S01]  /*1350*/  IMAD.WIDE.U32 R2, R4, c[0x0][0x1b0], R2 ;  /* 0x00006c0004027a25 */ /* 0x000fe200078e0002 */
[----:B------:R-:W-:-:S03]  /*1360*/  SHF.R.S32.HI R4, RZ, 0x1f, R0 ;  /* 0x0000001fff047819 */ /* 0x000fc60000011400 */
[----:B------:R-:W-:Y:S02]  /*1370*/  IMAD.IADD R3, R3, 0x1, R5 ;  /* 0x0000000103037824 */ /* 0x000fe400078e0205 */
[----:B------:R-:W-:Y:S02]  /*1380*/  IMAD R4, R4, c[0x0][0x1a8], RZ ;  /* 0x00006a0004047a24 */ /* 0x000fe400078e02ff */
[----:B------:R-:W-:-:S04]  /*1390*/  IMAD.WIDE.U32 R2, R0, c[0x0][0x1a8], R2 ;  /* 0x00006a0000027a25 */ /* 0x000fc800078e0002 */
[----:B------:R-:W-:Y:S02]  /*13a0*/  IMAD R12, R0, c[0x0][0x1ac], R4 ;  /* 0x00006b00000c7a24 */ /* 0x000fe400078e0204 */
[----:B------:R-:W-:Y:S02]  /*13b0*/  IMAD.IADD R7, R17, 0x1, R21 ;  /* 0x0000000111077824 */ /* 0x000fe400078e0215 */
[C---:B------:R-:W-:Y:S02]  /*13c0*/  IMAD R14, R28.reuse, c[0x0][0x210], RZ ;  /* 0x000084001c0e7a24 */ /* 0x040fe400078e02ff */
[----:B------:R-:W-:Y:S02]  /*13d0*/  IMAD.MOV.U32 R6, RZ, RZ, R16 ;  /* 0x000000ffff067224 */ /* 0x000fe400078e0010 */
[----:B------:R-:W-:Y:S02]  /*13e0*/  IMAD R13, R28, c[0x0][0x1e8], RZ ;  /* 0x00007a001c0d7a24 */ /* 0x000fe400078e02ff */
[----:B------:R-:W-:-:S02]  /*13f0*/  IMAD.IADD R3, R3, 0x1, R12 ;  /* 0x0000000103037824 */ /* 0x000fc400078e020c */
[C---:B------:R-:W-:Y:S02]  /*1400*/  IMAD R14, R30.reuse, c[0x0][0x214], R14 ;  /* 0x000085001e0e7a24 */ /* 0x040fe400078e020e */
[----:B------:R-:W-:-:S04]  /*1410*/  IMAD.WIDE.U32 R6, R30, c[0x0][0x210], R6 ;  /* 0x000084001e067a25 */ /* 0x000fc800078e0006 */
[C---:B------:R-:W-:Y:S01]  /*1420*/  IMAD R13, R30.reuse, c[0x0][0x1ec], R13 ;  /* 0x00007b001e0d7a24 */ /* 0x040fe200078e020d */
[----:B------:R-:W-:Y:S01]  /*1430*/  IADD3 R7, R7, R14, RZ ;  /* 0x0000000e07077210 */ /* 0x000fe20007ffe0ff */
[----:B------:R-:W-:Y:S01]  /*1440*/  IMAD.WIDE.U32 R8, R30, c[0x0][0x1e8], R8 ;  /* 0x00007a001e087a25 */ /* 0x000fe200078e0008 */
[----:B------:R-:W-:-:S03]  /*1450*/  SHF.L.U32 R14, R29, 0x3, RZ ;  /* 0x000000031d0e7819 */ /* 0x000fc600000006ff */
[----:B------:R-:W-:Y:S02]  /*1460*/  IMAD.IADD R9, R9, 0x1, R13 ;  /* 0x0000000109097824 */ /* 0x000fe400078e020d */
[----:B------:R-:W-:Y:S02]  /*1470*/  IMAD R16, R229, c[0x0][0x2c4], RZ ;  /* 0x0000b100e5107a24 */ /* 0x000fe400078e02ff */
[----:B------:R-:W-:-:S05]  /*1480*/  IMAD.IADD R15, R185, 0x1, R128 ;  /* 0x00000001b90f7824 */ /* 0x000fca00078e0280 */
[----:B------:R-:W-:Y:S02]  /*1490*/  ISETP.GE.AND P4, PT, R15, R16, PT ;  /* 0x000000100f00720c */ /* 0x000fe40003f86270 */
[----:B--2---:R-:W-:Y:S01]  /*14a0*/  @P0 SHF.R.S32.HI R5, RZ, 0x1f, R22 ;  /* 0x0000001fff050819 */ /* 0x004fe20000011416 */
[----:B------:R-:W-:Y:S01]  /*14b0*/  @!P0 IMAD.MOV.U32 R5, RZ, RZ, R19 ;  /* 0x000000ffff058224 */ /* 0x000fe200078e0013 */
[----:B------:R-:W-:Y:S01]  /*14c0*/  @P0 MOV R4, R22 ;  /* 0x0000001600040202 */ /* 0x000fe20000000f00 */
[----:B------:R-:W-:Y:S01]  /*14d0*/  @!P0 IMAD.MOV.U32 R4, RZ, RZ, R48 ;  /* 0x000000ffff048224 */ /* 0x000fe200078e0030 */
[C---:B------:R-:W-:Y:S02]  /*14e0*/  LEA R18, P0, R2.reuse, c[0x0][0x160], 0x1 ;  /* 0x0000580002127a11 */ /* 0x040fe400078008ff */
[----:B------:R-:W-:Y:S02]  /*14f0*/  SEL R0, R5, RZ, !P3 ;  /* 0x000000ff05007207 */ /* 0x000fe40005800000 */
[----:B------:R-:W-:-:S02]  /*1500*/  LEA.HI.X R17, R2, c[0x0][0x164], R3, 0x1, P0 ;  /* 0x0000590002117a11 */ /* 0x000fc400000f0c03 */
[----:B------:R-:W-:Y:S01]  /*1510*/  SEL R4, R4, RZ, !P3 ;  /* 0x000000ff04047207 */ /* 0x000fe20005800000 */
[----:B------:R-:W-:Y:S01]  /*1520*/  IMAD R2, R0, c[0x0][0x1f0], RZ ;  /* 0x00007c0000027a24 */ /* 0x000fe200078e02ff */
[----:B------:R-:W-:Y:S01]  /*1530*/  LOP3.LUT P0, RZ, R20, 0x2, RZ, 0xc0, !PT ;  /* 0x0000000214ff7812 */ /* 0x000fe2000780c0ff */
[----:B------:R-:W-:Y:S01]  /*1540*/  IMAD R0, R0, c[0x0][0x218], RZ ;  /* 0x0000860000007a24 */ /* 0x000fe200078e02ff */
[----:B------:R-:W-:Y:S01]  /*1550*/  IADD3 R3, R10, 0x20, RZ ;  /* 0x000000200a037810 */ /* 0x000fe20007ffe0ff */
[C---:B------:R-:W-:Y:S01]  /*1560*/  IMAD R13, R4.reuse, c[0x0][0x1f4], R2 ;  /* 0x00007d00040d7a24 */ /* 0x040fe200078e0202 */
[----:B------:R1:W2:Y:S01]  /*1570*/  SHFL.IDX PT, R5, R17, RZ, 0x1c1f ;  /* 0x001c1fff11057589 */ /* 0x0002a200000e0000 */
[----:B------:R-:W-:Y:S01]  /*1580*/  IMAD.WIDE.U32 R246, R4, c[0x0][0x1f0], R8 ;  /* 0x00007c0004f67a25 */ /* 0x000fe200078e0008 */
[----:B------:R-:W-:Y:S02]  /*1590*/  ISETP.GE.AND P3, PT, R14, c[0x0][0x198], PT ;  /* 0x000066000e007a0c */ /* 0x000fe40003f66270 */
[----:B------:R-:W-:Y:S01]  /*15a0*/  ISETP.GE.AND P2, PT, R3, c[0x0][0x198], PT ;  /* 0x0000660003007a0c */ /* 0x000fe20003f46270 */
[C---:B------:R-:W-:Y:S01]  /*15b0*/  IMAD R12, R4.reuse, c[0x0][0x21c], R0 ;  /* 0x00008700040c7a24 */ /* 0x040fe200078e0200 */
[----:B------:R1:W-:Y:S01]  /*15c0*/  STL.64 [R1+0x30], R246 ;  /* 0x000030f601007387 */ /* 0x0003e20000100a00 */
[----:B------:R-:W-:Y:S01]  /*15d0*/  IMAD.WIDE.U32 R250, R4, c[0x0][0x218], R6 ;  /* 0x0000860004fa7a25 */ /* 0x000fe200078e0006 */
[----:B------:R-:W-:-:S02]  /*15e0*/  IADD3 R0, R14, 0x40, RZ ;  /* 0x000000400e007810 */ /* 0x000fc40007ffe0ff */
[----:B------:R1:W3:Y:S01]  /*15f0*/  SHFL.IDX PT, R4, R18, RZ, 0x1c1f ;  /* 0x001c1fff12047589 */ /* 0x0002e200000e0000 */
[----:B------:R-:W-:Y:S01]  /*1600*/  IMAD.IADD R31, R247, 0x1, R13 ;  /* 0x00000001f71f7824 */ /* 0x000fe200078e020d */
[----:B------:R-:W-:Y:S01]  /*1610*/  ISETP.GE.AND P1, PT, R0, c[0x0][0x198], PT ;  /* 0x0000660000007a0c */ /* 0x000fe20003f26270 */
[----:B------:R-:W-:Y:S01]  /*1620*/  IMAD.IADD R33, R251, 0x1, R12 ;  /* 0x00000001fb217824 */ /* 0x000fe200078e020c */
[----:B------:R1:W-:Y:S01]  /*1630*/  STL.64 [R1+0x40], R250 ;  /* 0x000040fa01007387 */ /* 0x0003e20000100a00 */
[----:B------:R-:W-:-:S03]  /*1640*/  IMAD.MOV.U32 R2, RZ, RZ, 0x10 ;  /* 0x00000010ff027424 */ /* 0x000fc600078e00ff */
[----:B------:R1:W-:Y:S02]  /*1650*/  STL [R1+0x2c], R31 ;  /* 0x00002c1f01007387 */ /* 0x0003e40000100800 */
[----:B------:R-:W-:Y:S02]  /*1660*/  SEL R2, R2, 0xfffffff0, !P0 ;  /* 0xfffffff002027807 */ /* 0x000fe40004000000 */
[----:B------:R1:W-:Y:S01]  /*1670*/  STL [R1+0x3c], R33 ;  /* 0x00003c2101007387 */ /* 0x0003e20000100800 */
[----:B------:R-:W-:-:S13]  /*1680*/  ISETP.GE.AND P0, PT, R3, c[0x0][0x1d4], PT ;  /* 0x0000750003007a0c */ /* 0x000fda0003f06270 */
[----:B------:R-:W-:Y:S01]  /*1690*/  @P0 LOP3.LUT R228, R228, 0x80, RZ, 0xfc, !PT ;  /* 0x00000080e4e40812 */ /* 0x000fe200078efcff */
[----:B------:R-:W-:Y:S05]  /*16a0*/  @P4 BRA `(.L_x_260) ;  /* 0x000000f000004947 */ /* 0x000fea0003800000 */
[----:B--23--:R-:W-:Y:S02]  /*16b0*/  SHF.R.S32.HI R8, RZ, 0x1f, R3 ;  /* 0x0000001fff087819 */ /* 0x00cfe40000011403 */
[----:B------:R-:W-:Y:S02]  /*16c0*/  SHF.R.S32.HI R9, RZ, 0x1f, R0 ;  /* 0x0000001fff097819 */ /* 0x000fe40000011400 */
[----:B------:R-:W-:Y:S02]  /*16d0*/  LEA.HI R8, R8, R3, RZ, 0x3 ;  /* 0x0000000308087211 */ /* 0x000fe400078f18ff */
[----:B------:R-:W-:Y:S02]  /*16e0*/  LEA.HI R0, R9, R0, RZ, 0x3 ;  /* 0x0000000009007211 */ /* 0x000fe400078f18ff */
[----:B------:R-:W-:Y:S02]  /*16f0*/  LEA R6, P0, R14, R4, 0x1 ;  /* 0x000000040e067211 */ /* 0x000fe400078008ff */
[----:B------:R-:W-:-:S02]  /*1700*/  LOP3.LUT R8, R8, 0xfffffff8, RZ, 0xc0, !PT ;  /* 0xfffffff808087812 */ /* 0x000fc400078ec0ff */
        /* <DEDUP_REMOVED lines=9> */
.L_x_260:
[----:B--23--:R-:W-:Y:S05]  /*17a0*/  BSYNC B0 ;  /* 0x0000000000007941 */ /* 0x00cfea0003800000 */
.L_x_259:
        /* <DEDUP_REMOVED lines=22> */
.L_x_262:
[----:B------:R-:W-:Y:S05]  /*1910*/  BSYNC B0 ;  /* 0x0000000000007941 */ /* 0x000fea0003800000 */
.L_x_261:
        /* <DEDUP_REMOVED lines=22> */
.L_x_264:
[----:B------:R-:W-:Y:S05]  /*1a80*/  BSYNC B0 ;  /* 0x0000000000007941 */ /* 0x000fea0003800000 */
.L_x_263:
[----:B-1--4-:R-:W1:Y:S01]  /*1a90*/  SHFL.IDX PT, R4, R18, 0x3, 0x1c1f ;  /* 0x007c1f0012047f89 */ /* 0x012e6200000e0000 */
[----:B------:R-:W-:Y:S01]  /*1aa0*/  IADD3 R0, R15, 0x60, RZ ;  /* 0x000000600f007810 */ /* 0x000fe20007ffe0ff */
[----:B------:R-:W-:Y:S01]  /*1ab0*/  IMAD.SHL.U32 R223, R223, 0x2, RZ ;  /* 0x00000002dfdf7824 */ /* 0x000fe200078e00ff */
[----:B------:R-:W-:Y:S01]  /*1ac0*/  SHF.R.S32.HI R10, RZ, 0x4, R26 ;  /* 0x00000004ff0a7819 */ /* 0x000fe2000001141a */
[----:B------:R-:W4:Y:S01]  /*1ad0*/  SHFL.IDX PT, R5, R17, 0x3, 0x1c1f ;  /* 0x007c1f0011057f89 */ /* 0x000f2200000e0000 */
[----:B------:R-:W-:Y:S01]  /*1ae0*/  ISETP.GE.AND P0, PT, R0, R16, PT ;  /* 0x000000100000720c */ /* 0x000fe20003f06270 */
[----:B------:R-:W-:Y:S01]  /*1af0*/  IMAD.MOV.U32 R12, RZ, RZ, 0x30 ;  /* 0x00000030ff0c7424 */ /* 0x000fe200078e00ff */
[----:B------:R-:W-:Y:S01]  /*1b00*/  IADD3 R122, R222, -0x1, RZ ;  /* 0xffffffffde7a7810 */ /* 0x000fe20007ffe0ff */
[----:B------:R-:W-:-:S02]  /*1b10*/  IMAD.MOV.U32 R130, RZ, RZ, R30 ;  /* 0x000000ffff827224 */ /* 0x000fc400078e001e */
[----:B------:R-:W-:Y:S02]  /*1b20*/  IMAD R28, R222, -0x30, R12 ;  /* 0xffffffd0de1c7824 */ /* 0x000fe400078e020c */
[C---:B------:R-:W-:Y:S02]  /*1b30*/  IMAD R125, R12.reuse, c[0x0][0x1e4], RZ ;  /* 0x000079000c7d7a24 */ /* 0x040fe400078e02ff */
[----:B------:R-:W-:Y:S02]  /*1b40*/  IMAD.IADD R121, R227, 0x1, R28 ;  /* 0x00000001e3797824 */ /* 0x000fe400078e021c */
[----:B------:R-:W-:Y:S02]  /*1b50*/  IMAD.WIDE.U32 R126, R12, c[0x0][0x1e0], RZ ;  /* 0x000078000c7e7a25 */ /* 0x000fe400078e00ff */
[----:B------:R-:W-:Y:S02]  /*1b60*/  @!P0 IADD3 R0, R14, 0x40, RZ ;  /* 0x000000400e008810 */ /* 0x000fe40007ffe0ff */
[----:B------:R-:W-:-:S02]  /*1b70*/  IMAD.IADD R125, R127, 0x1, R125 ;  /* 0x000000017f7d7824 */ /* 0x000fc400078e027d */
[----:B------:R-:W-:Y:S01]  /*1b80*/  IMAD.MOV.U32 R131, RZ, RZ, R31 ;  /* 0x000000ffff837224 */ /* 0x000fe200078e001f */
[C---:B-1----:R-:W-:Y:S01]  /*1b90*/  @!P0 LEA R6, P4, R14.reuse, R4, 0x1 ;  /* 0x000000040e068211 */ /* 0x042fe200078808ff */
[----:B------:R-:W-:Y:S02]  /*1ba0*/  IMAD.MOV.U32 R130, RZ, RZ, R246 ;  /* 0x000000ffff827224 */ /* 0x000fe400078e00f6 */
[----:B------:R-:W-:Y:S01]  /*1bb0*/  IMAD.MOV.U32 R12, RZ, RZ, 0x5 ;  /* 0x00000005ff0c7424 */ /* 0x000fe200078e00ff */
[----:B----4-:R-:W-:Y:S01]  /*1bc0*/  @!P0 LEA.HI.X R7, R14, R5, R11, 0x1, P4 ;  /* 0x000000050e078211 */ /* 0x010fe200020f0c0b */
[----:B------:R-:W-:Y:S01]  /*1bd0*/  IMAD.MOV.U32 R248, RZ, RZ, R32 ;  /* 0x000000fffff87224 */ /* 0x000fe200078e0020 */
[----:B------:R-:W-:Y:S01]  /*1be0*/  LOP3.LUT P4, RZ, R228, 0x100, RZ, 0xc0, !PT ;  /* 0x00000100e4ff7812 */ /* 0x000fe2000788c0ff */
[----:B------:R-:W-:Y:S01]  /*1bf0*/  IMAD.MOV.U32 R249, RZ, RZ, R33 ;  /* 0x000000fffff97224 */ /* 0x000fe200078e0021 */
[----:B------:R-:W-:Y:S01]  /*1c00*/  STL.64 [R1+0x28], R130 ;  /* 0x0000288201007387 */ /* 0x000fe20000100a00 */
[----:B------:R-:W-:-:S03]  /*1c10*/  IMAD.MOV.U32 R248, RZ, RZ, R250 ;  /* 0x000000fffff87224 */ /* 0x000fc600078e00fa */
[----:B------:R-:W-:Y:S01]  /*1c20*/  @!PT LDS RZ, [RZ] ;  /* 0x00000000fffff984 */ /* 0x000fe20000000800 */
[----:B------:R1:W-:Y:S01]  /*1c30*/  @!P0 LDGSTS.E.BYPASS.LTC128B.128 [R223+0x7880], [R6.64], !P3 ;  /* 0x0788000006df8fae */ /* 0x0003e2000d901d48 */
[----:B------:R-:W-:Y:S02]  /*1c40*/  LOP3.LUT P3, RZ, R228, 0x80, RZ, 0xc0, !PT ;  /* 0x00000080e4ff7812 */ /* 0x000fe4000786c0ff */
[----:B-1----:R-:W-:-:S04]  /*1c50*/  @!P0 SHF.R.S32.HI R6, RZ, 0x1f, R3 ;  /* 0x0000001fff068819 */ /* 0x002fc80000011403 */
[----:B------:R-:W-:Y:S02]  /*1c60*/  @!P0 LEA.HI R6, R6, R3, RZ, 0x3 ;  /* 0x0000000306068211 */ /* 0x000fe400078f18ff */
[----:B------:R-:W-:Y:S02]  /*1c70*/  LOP3.LUT R3, R27, 0xfffffff8, RZ, 0xc0, !PT ;  /* 0xfffffff81b037812 */ /* 0x000fe400078ec0ff */
[----:B------:R-:W-:-:S03]  /*1c80*/  @!P0 LOP3.LUT R6, R6, 0xfffffff8, RZ, 0xc0, !PT ;  /* 0xfffffff806068812 */ /* 0x000fc600078ec0ff */
[----:B------:R-:W-:Y:S01]  /*1c90*/  IMAD.IADD R8, R129, 0x1, -R3 ;  /* 0x0000000181087824 */ /* 0x000fe200078e0a03 */
[----:B------:R-:W-:Y:S01]  /*1ca0*/  @!P0 SHF.R.S32.HI R3, RZ, 0x1f, R0 ;  /* 0x0000001fff038819 */ /* 0x000fe20000011400 */
[----:B------:R-:W-:-:S03]  /*1cb0*/  @!P0 IMAD.WIDE R6, R6, 0x2, R4 ;  /* 0x0000000206068825 */ /* 0x000fc600078e0204 */
[----:B------:R-:W-:Y:S02]  /*1cc0*/  @!P0 LEA.HI R0, R3, R0, RZ, 0x3 ;  /* 0x0000000003008211 */ /* 0x000fe400078f18ff */
[----:B------:R1:W-:Y:S01]  /*1cd0*/  @!P0 LDGSTS.E.BYPASS.LTC128B.128 [R223+0x9880], [R6.64], !P2 ;  /* 0x0988000006df8fae */ /* 0x0003e2000d101d48 */
[----:B------:R-:W-:Y:S02]  /*1ce0*/  LOP3.LUT P2, RZ, R228, 0x200, RZ, 0xc0, !PT ;  /* 0x00000200e4ff7812 */ /* 0x000fe4000784c0ff */
[----:B------:R-:W-:Y:S02]  /*1cf0*/  @!P0 LOP3.LUT R0, R0, 0xfffffff8, RZ, 0xc0, !PT ;  /* 0xfffffff800008812 */ /* 0x000fe400078ec0ff */
[----:B------:R-:W-:-:S03]  /*1d00*/  LOP3.LUT R228, R228, 0xffffffbf, RZ, 0xc0, !PT ;  /* 0xffffffbfe4e47812 */ /* 0x000fc600078ec0ff */
[----:B------:R-:W-:-:S05]  /*1d10*/  @!P0 IMAD.WIDE R4, R0, 0x2, R4 ;  /* 0x0000000200048825 */ /* 0x000fca00078e0204 */
[----:B------:R4:W-:Y:S04]  /*1d20*/  @!P0 LDGSTS.E.BYPASS.LTC128B.128 [R223+0xb880], [R4.64], !P1 ;  /* 0x0b88000004df8fae */ /* 0x0009e8000c901d48 */
[----:B------:R-:W0:Y:S01]  /*1d30*/  LDGDEPBAR ;  /* 0x00000000000079af */ /* 0x000e220000000000 */
[----:B-1----:R-:W-:Y:S02]  /*1d40*/  LEA.HI R6, R8, R8, RZ, 0x1 ;  /* 0x0000000808067211 */ /* 0x002fe400078f08ff */
[----:B------:R-:W-:Y:S02]  /*1d50*/  LEA.HI R7, R26, R10, RZ, 0x1 ;  /* 0x0000000a1a077211 */ /* 0x000fe400078f08ff */
[----:B------:R-:W-:Y:S02]  /*1d60*/  SHF.R.S32.HI R9, RZ, 0x1, R6 ;  /* 0x00000001ff097819 */ /* 0x000fe40000011406 */
[----:B------:R-:W-:Y:S01]  /*1d70*/  LOP3.LUT R3, R7, 0xfffffffe, RZ, 0xc0, !PT ;  /* 0xfffffffe07037812 */ /* 0x000fe200078ec0ff */
[----:B------:R-:W-:Y:S01]  /*1d80*/  BAR.SYNC.DEFER_BLOCKING 0x0 ;  /* 0x0000000000007b1d */ /* 0x000fe20000010000 */
[C---:B------:R-:W-:Y:S01]  /*1d90*/  LOP3.LUT P0, RZ, R9.reuse, 0x2, RZ, 0xc0, !PT ;  /* 0x0000000209ff7812 */ /* 0x040fe2000780c0ff */
[----:B------:R-:W-:-:S02]  /*1da0*/  IMAD.SHL.U32 R7, R9, 0x40, RZ ;  /* 0x0000004009077824 */ /* 0x000fc400078e00ff */
[----:B------:R-:W-:Y:S01]  /*1db0*/  IMAD.IADD R11, R10, 0x1, -R3 ;  /* 0x000000010a0b7824 */ /* 0x000fe200078e0a03 */
[----:B------:R-:W-:Y:S01]  /*1dc0*/  LOP3.LUT R3, R6, 0x3fffffe, RZ, 0xc0, !PT ;  /* 0x03fffffe06037812 */ /* 0x000fe200078ec0ff */
[----:B------:R-:W-:Y:S01]  /*1dd0*/  IMAD.SHL.U32 R10, R25, 0x8, RZ ;  /* 0x00000008190a7824 */ /* 0x000fe200078e00ff */
[----:B------:R-:W-:Y:S01]  /*1de0*/  LOP3.LUT R0, R7, 0xc0, RZ, 0xc0, !PT ;  /* 0x000000c007007812 */ /* 0x000fe200078ec0ff */
[----:B------:R-:W-:Y:S01]  /*1df0*/  IMAD.MOV.U32 R9, RZ, RZ, c[0x0][0x1e0] ;  /* 0x00007800ff097624 */ /* 0x000fe200078e00ff */
[----:B----4-:R-:W-:Y:S01]  /*1e00*/  IMNMX R4, R121, 0x30, PT ;  /* 0x0000003079047817 */ /* 0x010fe20003800200 */
[----:B------:R-:W-:Y:S01]  /*1e10*/  IMAD.IADD R6, R8, 0x1, -R3 ;  /* 0x0000000108067824 */ /* 0x000fe200078e0a03 */
[----:B------:R-:W-:Y:S01]  /*1e20*/  LOP3.LUT R3, R0, 0x8, R10, 0xf8, !PT ;  /* 0x0000000800037812 */ /* 0x000fe200078ef80a */
[----:B------:R-:W-:Y:S01]  /*1e30*/  IMAD.SHL.U32 R132, R9, 0x20, RZ ;  /* 0x0000002009847824 */ /* 0x000fe200078e00ff */
[----:B------:R-:W-:Y:S01]  /*1e40*/  SHF.R.U32.HI R0, RZ, 0x3, R0 ;  /* 0x00000003ff007819 */ /* 0x000fe20000011600 */
[----:B------:R-:W-:Y:S01]  /*1e50*/  IMAD.IADD R8, R4, 0x1, -R128 ;  /* 0x0000000104087824 */ /* 0x000fe200078e0a80 */
[----:B------:R-:W-:-:S02]  /*1e60*/  SHF.R.S32.HI R10, RZ, 0x1f, R122 ;  /* 0x0000001fff0a7819 */ /* 0x000fc4000001147a */
[----:B------:R-:W-:Y:S01]  /*1e70*/  LOP3.LUT R3, R3, R0, RZ, 0x3c, !PT ;  /* 0x0000000003037212 */ /* 0x000fe200078e3cff */
[----:B------:R-:W-:Y:S01]  /*1e80*/  IMAD R0, R11, 0x8, R6 ;  /* 0x000000080b007824 */ /* 0x000fe200078e0206 */
[----:B------:R-:W-:Y:S01]  /*1e90*/  ISETP.GE.AND P1, PT, R8, 0x1, PT ;  /* 0x000000010800780c */ /* 0x000fe20003f26270 */
[----:B------:R-:W-:Y:S01]  /*1ea0*/  IMAD.WIDE.U32 R6, R122, R126, R130 ;  /* 0x0000007e7a067225 */ /* 0x000fe200078e0082 */
[----:B------:R-:W-:-:S03]  /*1eb0*/  SHF.L.U64.HI R133, R9, R12, c[0x0][0x1e4] ;  /* 0x0000790009857619 */ /* 0x000fc6000001020c */
[----:B------:R-:W-:Y:S02]  /*1ec0*/  IMAD.U32 R0, R0, 0x20, R3 ;  /* 0x0000002000007824 */ /* 0x000fe400078e0003 */
[----:B------:R-:W-:Y:S01]  /*1ed0*/  IMAD R3, R125, R122, RZ ;  /* 0x0000007a7d037224 */ /* 0x000fe200078e02ff */
[----:B------:R-:W-:Y:S01]  /*1ee0*/  STL.64 [R1+0x50], R132 ;  /* 0x0000508401007387 */ /* 0x000fe20000100a00 */
[----:B------:R-:W-:Y:S02]  /*1ef0*/  IMAD.SHL.U32 R208, R0, 0x2, RZ ;  /* 0x0000000200d07824 */ /* 0x000fe400078e00ff */
[----:B------:R-:W-:Y:S01]  /*1f00*/  IMAD R0, R10, R126, R3 ;  /* 0x0000007e0a007224 */ /* 0x000fe200078e0203 */
[----:B------:R-:W-:Y:S02]  /*1f10*/  STL.64 [R1+0x38], R248 ;  /* 0x000038f801007387 */ /* 0x000fe40000100a00 */
[C---:B------:R-:W-:Y:S01]  /*1f20*/  IADD3 R3, R208.reuse, 0x3c80, RZ ;  /* 0x00003c80d0037810 */ /* 0x040fe20007ffe0ff */
[----:B------:R-:W-:Y:S01]  /*1f30*/  IMAD.IADD R7, R7, 0x1, R0 ;  /* 0x0000000107077824 */ /* 0x000fe200078e0200 */
[----:B------:R-:W-:-:S02]  /*1f40*/  IADD3 R213, R208, 0x3ca0, RZ ;  /* 0x00003ca0d0d57810 */ /* 0x000fc40007ffe0ff */
[----:B------:R-:W-:Y:S02]  /*1f50*/  @P0 IADD3 R213, R3, -0x20, RZ ;  /* 0xffffffe003d50810 */ /* 0x000fe40007ffe0ff */
[C---:B------:R-:W-:Y:S02]  /*1f60*/  @P1 LEA R4, P0, R6.reuse, c[0x0][0x1c8], 0x1 ;  /* 0x0000720006041a11 */ /* 0x040fe400078008ff */
[----:B------:R-:W-:Y:S02]  /*1f70*/  SEL R0, RZ, 0x1, P2 ;  /* 0x00000001ff007807 */ /* 0x000fe40001000000 */
[----:B------:R-:W-:Y:S02]  /*1f80*/  @P1 LEA.HI.X R5, R6, c[0x0][0x1cc], R7, 0x1, P0 ;  /* 0x0000730006051a11 */ /* 0x000fe400000f0c07 */
[----:B------:R-:W-:Y:S02]  /*1f90*/  ISETP.GE.AND P0, PT, R8, 0x21, PT ;  /* 0x000000210800780c */ /* 0x000fe40003f06270 */
[----:B------:R-:W-:Y:S01]  /*1fa0*/  SEL R3, RZ, 0x2, P3 ;  /* 0x00000002ff037807 */ /* 0x000fe20001800000 */
[----:B------:R-:W-:Y:S01]  /*1fb0*/  @!PT LDS RZ, [RZ] ;  /* 0x00000000fffff984 */ /* 0x000fe20000000800 */
[----:B------:R-:W-:Y:S01]  /*1fc0*/  @!PT LDS RZ, [RZ] ;  /* 0x00000000fffff984 */ /* 0x000fe20000000800 */
[----:B------:R-:W-:Y:S01]  /*1fd0*/  @!PT LDS RZ, [RZ] ;  /* 0x00000000fffff984 */ /* 0x000fe20000000800 */
[----:B------:R1:W-:Y:S01]  /*1fe0*/  @P1 LDGSTS.E.BYPASS.LTC128B.128 [R223+0x3c80], [R4.64], !P2 ;  /* 0x03c8000004df1fae */ /* 0x0003e2000d101d48 */
[----:B------:R-:W-:-:S02]  /*1ff0*/  IADD3 R221, R213, 0x400, RZ ;  /* 0x00000400d5dd7810 */ /* 0x000fc40007ffe0ff */
[----:B------:R-:W-:Y:S01]  /*2000*/  IADD3 R220, R213, 0x800, RZ ;  /* 0x00000800d5dc7810 */ /* 0x000fe20007ffe0ff */
[----:B------:R1:W-:Y:S01]  /*2010*/  @P1 LDGSTS.E.BYPASS.LTC128B.128 [R223+0x4880], [R4.64+0x40], !P3 ;  /* 0x0488004004df1fae */ /* 0x0003e2000d901d48 */
[----:B------:R-:W-:Y:S01]  /*2020*/  IMAD.IADD R21, R3, 0x1, R0 ;  /* 0x0000000103157824 */ /* 0x000fe200078e0200 */
[C---:B------:R-:W-:Y:S02]  /*2030*/  IADD3 R219, R213.reuse, 0xc00, RZ ;  /* 0x00000c00d5db7810 */ /* 0x040fe40007ffe0ff */
[----:B------:R1:W-:Y:S01]  /*2040*/  @P1 LDGSTS.E.BYPASS.LTC128B.128 [R223+0x5480], [R4.64+0x80], !P4 ;  /* 0x0548008004df1fae */ /* 0x0003e2000e101d48 */
[----:B------:R-:W-:Y:S02]  /*2050*/  IADD3 R218, R213, 0x1000, RZ ;  /* 0x00001000d5da7810 */ /* 0x000fe40007ffe0ff */
[----:B------:R-:W-:Y:S02]  /*2060*/  @P0 IADD3 R8, P1, R132, R6, RZ ;  /* 0x0000000684080210 */ /* 0x000fe40007f3e0ff */
[----:B------:R-:W-:-:S02]  /*2070*/  SHF.R.S32.HI R6, RZ, 0x1f, R23 ;  /* 0x0000001fff067819 */ /* 0x000fc40000011417 */
[----:B------:R-:W-:Y:S01]  /*2080*/  IADD3 R217, R213, 0x1400, RZ ;  /* 0x00001400d5d97810 */ /* 0x000fe20007ffe0ff */
[----:B------:R-:W-:Y:S01]  /*2090*/  @P0 IMAD.X R3, R133, 0x1, R7, P1 ;  /* 0x0000000185030824 */ /* 0x000fe200008e0607 */
[----:B------:R-:W-:Y:S01]  /*20a0*/  LEA.HI R9, R6, R23, RZ, 0x3 ;  /* 0x0000001706097211 */ /* 0x000fe200078f18ff */
[----:B------:R-:W-:Y:S01]  /*20b0*/  IMAD.SHL.U32 R6, R11, 0x8, RZ ;  /* 0x000000080b067824 */ /* 0x000fe200078e00ff */
[C---:B------:R-:W-:Y:S01]  /*20c0*/  IADD3 R216, R213.reuse, 0x1800, RZ ;  /* 0x00001800d5d87810 */ /* 0x040fe20007ffe0ff */
[----:B------:R-:W-:Y:S01]  /*20d0*/  IMAD R7, R10, c[0x0][0x208], RZ ;  /* 0x000082000a077a24 */ /* 0x000fe200078e02ff */
[C---:B------:R-:W-:Y:S01]  /*20e0*/  IADD3 R215, R213.reuse, 0x1c00, RZ ;  /* 0x00001c00d5d77810 */ /* 0x040fe20007ffe0ff */
[----:B------:R-:W-:Y:S01]  /*20f0*/  IMAD.WIDE.U32 R10, R122, c[0x0][0x208], RZ ;  /* 0x000082007a0a7a25 */ /* 0x000fe200078e00ff */
[----:B------:R-:W-:Y:S02]  /*2100*/  IADD3 R214, R213, 0x2000, RZ ;  /* 0x00002000d5d67810 */ /* 0x000fe40007ffe0ff */
[----:B-1----:R-:W-:Y:S01]  /*2110*/  LOP3.LUT R4, R24, 0x7fffffe, RZ, 0xc0, !PT ;  /* 0x07fffffe18047812 */ /* 0x002fe200078ec0ff */
[----:B------:R-:W-:-:S04]  /*2120*/  IMAD.SHL.U32 R5, R20, 0x40, RZ ;  /* 0x0000004014057824 */ /* 0x000fc800078e00ff */
[----:B------:R-:W-:Y:S01]  /*2130*/  IMAD.IADD R120, R23, 0x1, -R4 ;  /* 0x0000000117787824 */ /* 0x000fe200078e0a04 */
[C---:B------:R-:W-:Y:S02]  /*2140*/  @P0 LEA R4, P1, R8.reuse, c[0x0][0x1c8], 0x1 ;  /* 0x0000720008040a11 */ /* 0x040fe400078208ff */
[----:B------:R-:W-:Y:S02]  /*2150*/  LOP3.LUT R0, R5, 0xc0, RZ, 0xc0, !PT ;  /* 0x000000c005007812 */ /* 0x000fe400078ec0ff */
[----:B------:R-:W-:Y:S01]  /*2160*/  @P0 LEA.HI.X R5, R8, c[0x0][0x1cc], R3, 0x1, P1 ;  /* 0x0000730008050a11 */ /* 0x000fe200008f0c03 */
[----:B------:R-:W-:Y:S01]  /*2170*/  IMAD R3, R122, c[0x0][0x20c], R7 ;  /* 0x000083007a037a24 */ /* 0x000fe200078e0207 */
[----:B------:R-:W-:Y:S01]  /*2180*/  LOP3.LUT R8, R0, 0x8, R6, 0xf8, !PT ;  /* 0x0000000800087812 */ /* 0x000fe200078ef806 */
[----:B------:R-:W-:Y:S01]  /*2190*/  IMAD.WIDE.U32 R6, R10, 0x30, R248 ;  /* 0x000000300a067825 */ /* 0x000fe200078e00f8 */
[----:B------:R-:W-:Y:S01]  /*21a0*/  SHF.R.U32.HI R0, RZ, 0x3, R0 ;  /* 0x00000003ff007819 */ /* 0x000fe20000011600 */
[----:B------:R1:W-:Y:S01]  /*21b0*/  @P0 LDGSTS.E.BYPASS.LTC128B.128 [R223+0x4480], [R4.64], !P2 ;  /* 0x0448000004df0fae */ /* 0x0003e2000d101d48 */
[----:B------:R-:W-:Y:S01]  /*21c0*/  ISETP.GT.AND P1, PT, R129, 0x3f, PT ;  /* 0x0000003f8100780c */ /* 0x000fe20003f24270 */
[----:B------:R-:W-:Y:S01]  /*21d0*/  IMAD.IADD R3, R11, 0x1, R3 ;  /* 0x000000010b037824 */ /* 0x000fe200078e0203 */
[----:B------:R-:W-:Y:S01]  /*21e0*/  LOP3.LUT R31, R8, R0, RZ, 0x3c, !PT ;  /* 0x00000000081f7212 */ /* 0x000fe200078e3cff */
[----:B------:R1:W-:Y:S01]  /*21f0*/  @P0 LDGSTS.E.BYPASS.LTC128B.128 [R223+0x5080], [R4.64+0x40], !P3 ;  /* 0x0508004004df0fae */ /* 0x0003e2000d901d48 */
[----:B------:R-:W-:-:S02]  /*2200*/  IMAD.SHL.U32 R0, R9, 0x20, RZ ;  /* 0x0000002009007824 */ /* 0x000fc400078e00ff */
[----:B------:R-:W-:Y:S01]  /*2210*/  IMAD R3, R3, 0x30, RZ ;  /* 0x0000003003037824 */ /* 0x000fe200078e02ff */
[----:B------:R1:W-:Y:S01]  /*2220*/  @P0 LDGSTS.E.BYPASS.LTC128B.128 [R223+0x5c80], [R4.64+0x80], !P4 ;  /* 0x05c8008004df0fae */ /* 0x0003e2000e101d48 */
[----:B------:R-:W-:Y:S02]  /*2230*/  LEA R16, P0, R6, c[0x0][0x1f8], 0x1 ;  /* 0x00007e0006107a11 */ /* 0x000fe400078008ff */
[----:B------:R-:W-:Y:S01]  /*2240*/  LOP3.LUT R30, R0, 0xffffff00, RZ, 0xc0, !PT ;  /* 0xffffff00001e7812 */ /* 0x000fe200078ec0ff */
[----:B------:R-:W0:Y:S01]  /*2250*/  LDGDEPBAR ;  /* 0x00000000000079af */ /* 0x000e220000000000 */
[----:B------:R-:W-:Y:S01]  /*2260*/  IMAD.IADD R0, R7, 0x1, R3 ;  /* 0x0000000107007824 */ /* 0x000fe200078e0203 */
[----:B------:R-:W-:Y:S02]  /*2270*/  @P1 LOP3.LUT R228, R228, 0x40, RZ, 0xfc, !PT ;  /* 0x00000040e4e41812 */ /* 0x000fe400078efcff */
[----:B------:R-:W-:Y:S02]  /*2280*/  IMAD R3, R123, 0x200, R30 ;  /* 0x000002007b037824 */ /* 0x000fe400078e021e */
[----:B--23--:R-:W-:-:S02]  /*2290*/  LEA.HI.X R17, R6, c[0x0][0x1fc], R0, 0x1, P0 ;  /* 0x00007f0006117a11 */ /* 0x00cfc400000f0c00 */
[----:B------:R-:W-:Y:S01]  /*22a0*/  IMAD R0, R120, 0x20, R3 ;  /* 0x0000002078007824 */ /* 0x000fe200078e0203 */
[----:B------:R-:W-:-:S03]  /*22b0*/  IADD3 R3, R28, R227, -R128 ;  /* 0x000000e31c037210 */ /* 0x000fc60007ffe880 */
[----:B------:R-:W-:-:S04]  /*22c0*/  IMAD.IADD R0, R31, 0x1, R0 ;  /* 0x000000011f007824 */ /* 0x000fc800078e0200 */
[----:B------:R-:W-:Y:S02]  /*22d0*/  IMAD.SHL.U32 R211, R0, 0x2, RZ ;  /* 0x0000000200d37824 */ /* 0x000fe400078e00ff */
[----:B------:R-:W-:Y:S02]  /*22e0*/  IMAD R0, R120, 0x20, R30 ;  /* 0x0000002078007824 */ /* 0x000fe400078e021e */
[----:B------:R-:W-:Y:S02]  /*22f0*/  IMAD R212, R2, 0x2, R211 ;  /* 0x0000000202d47824 */ /* 0x000fe400078e02d3 */
[----:B------:R-:W-:Y:S02]  /*2300*/  IMAD.IADD R0, R31, 0x1, R0 ;  /* 0x000000011f007824 */ /* 0x000fe400078e0200 */
[----:B-1----:R-:W-:Y:S01]  /*2310*/  IMAD.MOV.U32 R4, RZ, RZ, c[0x0][0x208] ;  /* 0x00008200ff047624 */ /* 0x002fe200078e00ff */
[----:B------:R-:W-:-:S04]  /*2320*/  DEPBAR.LE SB0, 0x1 ;  /* 0x000080400000791a */ /* 0x000fc80000000000 */
[C---:B------:R-:W-:Y:S01]  /*2330*/  SHF.L.U64.HI R13, R4.reuse, R12, c[0x0][0x20c] ;  /* 0x00008300040d7619 */ /* 0x040fe2000001020c */
[----:B------:R-:W-:Y:S01]  /*2340*/  IMAD.SHL.U32 R5, R4, 0x20, RZ ;  /* 0x0000002004057824 */ /* 0x000fe200078e00ff */
[----:B------:R-:W-:Y:S01]  /*2350*/  SEL R4, RZ, 0x4, P4 ;  /* 0x00000004ff047807 */ /* 0x000fe20002000000 */
[----:B------:R-:W-:-:S04]  /*2360*/  DEPBAR.LE SB0, 0x0 ;  /* 0x000080000000791a */ /* 0x000fc80000000000 */
[----:B------:R-:W-:Y:S01]  /*2370*/  BAR.SYNC.DEFER_BLOCKING 0x0 ;  /* 0x0000000000007b1d */ /* 0x000fe20000010000 */
[----:B------:R-:W-:Y:S01]  /*2380*/  @!P1 LEA R18, P0, R5, R16, 0x1 ;  /* 0x0000001005129211 */ /* 0x000fe200078008ff */
[----:B------:R-:W-:-:S03]  /*2390*/  IMAD.IADD R20, R4, 0x1, R21 ;  /* 0x0000000104147824 */ /* 0x000fc600078e0215 */
[----:B------:R-:W-:Y:S02]  /*23a0*/  @!P1 LEA.HI.X R19, R5, R17, R13, 0x1, P0 ;  /* 0x0000001105139211 */ /* 0x000fe400000f0c0d */
[----:B------:R-:W-:-:S04]  /*23b0*/  LOP3.LUT P0, RZ, R20, 0x1, RZ, 0xc0, !PT ;  /* 0x0000000114ff7812 */ /* 0x000fc8000780c0ff */
[----:B------:R-:W-:Y:S01]  /*23c0*/  ISETP.LT.OR P0, PT, R3, 0x1, !P0 ;  /* 0x000000010300780c */ /* 0x000fe20004701670 */
[----:B------:R-:W-:Y:S04]  /*23d0*/  LDSM.16.M88.4 R12, [R211+0x6080] ;  /* 0x00608000d30c783b */ /* 0x000fe80000000200 */
[----:B------:R-:W-:Y:S04]  /*23e0*/  LDSM.16.M88.4 R8, [R211+0x7080] ;  /* 0x00708000d308783b */ /* 0x000fe80000000200 */
[----:B------:R-:W1:Y:S04]  /*23f0*/  LDSM.16.M88.4 R40, [R208+0x3c80] ;  /* 0x003c8000d028783b */ /* 0x000e680000000200 */
[----:B------:R-:W2:Y:S04]  /*2400*/  LDSM.16.M88.4 R36, [R208+0x4080] ;  /* 0x00408000d024783b */ /* 0x000ea80000000200 */
[----:B------:R-:W3:Y:S04]  /*2410*/  LDSM.16.M88.4 R32, [R208+0x4480] ;  /* 0x00448000d020783b */ /* 0x000ee80000000200 */
[----:B------:R-:W-:Y:S04]  /*2420*/  LDSM.16.M88.4 R24, [R212+0x6080] ;  /* 0x00608000d418783b */ /* 0x000fe80000000200 */
[----:B------:R-:W-:Y:S04]  /*2430*/  LDSM.16.M88.4 R4, [R212+0x7080] ;  /* 0x00708000d404783b */ /* 0x000fe80000000200 */
[----:B------:R-:W4:Y:S04]  /*2440*/  LDSM.16.M88.4 R44, [R213] ;  /* 0x00000000d52c783b */ /* 0x000f280000000200 */
[----:B------:R-:W5:Y:S04]  /*2450*/  LDSM.16.M88.4 R48, [R213+0x400] ;  /* 0x00040000d530783b */ /* 0x000f680000000200 */
[----:B------:R-:W4:Y:S04]  /*2460*/  LDSM.16.M88.4 R56, [R213+0x800] ;  /* 0x00080000d538783b */ /* 0x000f280000000200 */
[----:B------:R-:W-:Y:S01]  /*2470*/  @!PT LDS RZ, [RZ] ;  /* 0x00000000fffff984 */ /* 0x000fe20000000800 */
[----:B------:R-:W-:Y:S01]  /*2480*/  @!PT LDS RZ, [RZ] ;  /* 0x00000000fffff984 */ /* 0x000fe20000000800 */
[----:B------:R-:W-:Y:S01]  /*2490*/  @!PT LDS RZ, [RZ] ;  /* 0x00000000fffff984 */ /* 0x000fe20000000800 */
[----:B------:R4:W-:Y:S01]  /*24a0*/  LDGSTS.E.BYPASS.LTC128B.128 [R223+0x1880], [R16.64], !P0 ;  /* 0x0188000010df7fae */ /* 0x0009e2000c101d48 */
[----:B------:R-:W-:-:S04]  /*24b0*/  LOP3.LUT P0, RZ, R20, 0x2, RZ, 0xc0, !PT ;  /* 0x0000000214ff7812 */ /* 0x000fc8000780c0ff */
[----:B------:R-:W-:Y:S01]  /*24c0*/  ISETP.LT.OR P0, PT, R3, 0x1, !P0 ;  /* 0x000000010300780c */ /* 0x000fe20004701670 */
[C---:B-1----:R-:W-:Y:S08]  /*24d0*/  HMMA.16816.F32 R72, R8.reuse, R40, RZ ;  /* 0x000000280848723c */ /* 0x042ff000000018ff */
[----:B--2---:R-:W-:Y:S04]  /*24e0*/  HMMA.16816.F32 R64, R8, R36, RZ ;  /* 0x000000240840723c */ /* 0x004fe800000018ff */
[----:B------:R1:W-:Y:S01]  /*24f0*/  LDGSTS.E.BYPASS.LTC128B.128 [R223+0x2480], [R16.64+0x40], !P0 ;  /* 0x0248004010df7fae */ /* 0x0003e2000c101d48 */
[----:B------:R-:W-:-:S04]  /*2500*/  LOP3.LUT P0, RZ, R20, 0x4, RZ, 0xc0, !PT ;  /* 0x0000000414ff7812 */ /* 0x000fc8000780c0ff */
[----:B------:R-:W-:Y:S01]  /*2510*/  ISETP.LT.OR P0, PT, R3, 0x1, !P0 ;  /* 0x000000010300780c */ /* 0x000fe20004701670 */
[C---:B---3--:R-:W-:Y:S08]  /*2520*/  HMMA.16816.F32 R52, R8.reuse, R32, RZ ;  /* 0x000000200834723c */ /* 0x048ff000000018ff */
[----:B------:R-:W-:Y:S04]  /*2530*/  HMMA.16816.F32 R68, R8, R42, RZ ;  /* 0x0000002a0844723c */ /* 0x000fe800000018ff */
[----:B------:R1:W-:Y:S01]  /*2540*/  LDGSTS.E.BYPASS.LTC128B.128 [R223+0x3080], [R16.64+0x80], !P0 ;  /* 0x0308008010df7fae */ /* 0x0003e2000c101d48 */
[----:B------:R-:W-:-:S03]  /*2550*/  @!P1 LOP3.LUT P0, RZ, R21, 0x1, RZ, 0xc0, !PT ;  /* 0x0000000115ff9812 */ /* 0x000fc6000780c0ff */
[----:B------:R-:W-:Y:S01]  /*2560*/  HMMA.16816.F32 R60, R8, R38, RZ ;  /* 0x00000026083c723c */ /* 0x000fe200000018ff */
[----:B------:R-:W-:-:S07]  /*2570*/  @!P1 ISETP.LT.OR P0, PT, R3, 0x21, !P0 ;  /* 0x000000210300980c */ /* 0x000fce0004701670 */
[----:B------:R-:W-:Y:S06]  /*2580*/  HMMA.16816.F32 R8, R8, R34, RZ ;  /* 0x000000220808723c */ /* 0x000fec00000018ff */
[----:B------:R1:W-:Y:S01]  /*2590*/  @!P1 LDGSTS.E.BYPASS.LTC128B.128 [R223+0x2080], [R18.64], !P0 ;  /* 0x0208000012df9fae */ /* 0x0003e2000c101d48 */
[----:B------:R-:W-:Y:S01]  /*25a0*/  @!P1 LOP3.LUT P0, RZ, R21, 0x2, RZ, 0xc0, !PT ;  /* 0x0000000215ff9812 */ /* 0x000fe2000780c0ff */
[----:B------:R-:W-:Y:S03]  /*25b0*/  HMMA.16816.F32 R80, R12, R42, RZ ;  /* 0x0000002a0c50723c */ /* 0x000fe600000018ff */
[----:B------:R-:W-:-:S05]  /*25c0*/  @!P1 ISETP.LT.OR P0, PT, R3, 0x21, !P0 ;  /* 0x000000210300980c */ /* 0x000fca0004701670 */
[C---:B------:R-:W-:Y:S08]  /*25d0*/  HMMA.16816.F32 R20, R12.reuse, R40, RZ ;  /* 0x000000280c14723c */ /* 0x040ff000000018ff */
[----:B------:R1:W-:Y:S01]  /*25e0*/  @!P1 LDGSTS.E.BYPASS.LTC128B.128 [R223+0x2c80], [R18.64+0x40], !P0 ;  /* 0x02c8004012df9fae */ /* 0x0003e2000c101d48 */
[----:B------:R-:W-:Y:S01]  /*25f0*/  @!P1 ISETP.LT.OR P0, PT, R3, 0x21, P4 ;  /* 0x000000210300980c */ /* 0x000fe20002701670 */
[C---:B------:R-:W-:Y:S08]  /*2600*/  HMMA.16816.F32 R40, R12.reuse, R36, RZ ;  /* 0x000000240c28723c */ /* 0x040ff000000018ff */
[----:B------:R-:W-:Y:S04]  /*2610*/  HMMA.16816.F32 R76, R12, R38, RZ ;  /* 0x000000260c4c723c */ /* 0x000fe800000018ff */
[----:B------:R1:W-:Y:S01]  /*2620*/  @!P1 LDGSTS.E.BYPASS.LTC128B.128 [R223+0x3880], [R18.64+0x80], !P0 ;  /* 0x0388008012df9fae */ /* 0x0003e2000c101d48 */
[----:B------:R-:W-:-:S03]  /*2630*/  ISETP.GT.AND P0, PT, R122, R245, PT ;  /* 0x000000f57a00720c */ /* 0x000fc60003f04270 */
[C---:B------:R-:W-:Y:S01]  /*2640*/  HMMA.16816.F32 R36, R12.reuse, R32, RZ ;  /* 0x000000200c24723c */ /* 0x040fe200000018ff */
[----:B------:R-:W0:Y:S07]  /*2650*/  LDGDEPBAR ;  /* 0x00000000000079af */ /* 0x000e2e0000000000 */
[----:B------:R-:W-:Y:S01]  /*2660*/  HMMA.16816.F32 R88, R12, R34, RZ ;  /* 0x000000220c58723c */ /* 0x000fe200000018ff */
[----:B------:R-:W-:Y:S04]  /*2670*/  LDSM.16.M88.4 R32, [R208+0x4880] ;  /* 0x00488000d020783b */ /* 0x000fe80000000200 */
[----:B------:R-:W-:Y:S03]  /*2680*/  LDSM.16.M88.4 R12, [R208+0x5080] ;  /* 0x00508000d00c783b */ /* 0x000fe60000000200 */
[C---:B----4-:R-:W-:Y:S01]  /*2690*/  HMMA.16816.F32 R104, R4.reuse, R44, R72 ;  /* 0x0000002c0468723c */ /* 0x050fe20000001848 */
[----:B-1----:R-:W-:Y:S07]  /*26a0*/  LDSM.16.M88.4 R16, [R208+0x4c80] ;  /* 0x004c8000d010783b */ /* 0x002fee0000000200 */
[C---:B-----5:R-:W-:Y:S08]  /*26b0*/  HMMA.16816.F32 R100, R4.reuse, R48, R64 ;  /* 0x000000300464723c */ /* 0x060ff00000001840 */
[C---:B------:R-:W-:Y:S01]  /*26c0*/  HMMA.16816.F32 R96, R4.reuse, R56, R52 ;  /* 0x000000380460723c */ /* 0x040fe20000001834 */
[----:B------:R-:W-:Y:S07]  /*26d0*/  LDSM.16.M88.4 R52, [R213+0xc00] ;  /* 0x000c0000d534783b */ /* 0x000fee0000000200 */
[C---:B------:R-:W-:Y:S08]  /*26e0*/  HMMA.16816.F32 R92, R4.reuse, R46, R68 ;  /* 0x0000002e045c723c */ /* 0x040ff00000001844 */
[C---:B------:R-:W-:Y:S08]  /*26f0*/  HMMA.16816.F32 R84, R4.reuse, R50, R60 ;  /* 0x000000320454723c */ /* 0x040ff0000000183c */
[----:B------:R-:W-:Y:S01]  /*2700*/  HMMA.16816.F32 R72, R4, R58, R8 ;  /* 0x0000003a0448723c */ /* 0x000fe20000001808 */
[----:B------:R-:W1:Y:S04]  /*2710*/  LDSM.16.M88.4 R4, [R211+0x9080] ;  /* 0x00908000d304783b */ /* 0x000e680000000200 */
[----:B------:R-:W2:Y:S03]  /*2720*/  LDSM.16.M88.4 R8, [R211+0x8080] ;  /* 0x00808000d308783b */ /* 0x000ea60000000200 */
[C---:B------:R-:W-:Y:S01]  /*2730*/  HMMA.16816.F32 R68, R24.reuse, R44, R20 ;  /* 0x0000002c1844723c */ /* 0x040fe20000001814 */
[----:B------:R-:W3:Y:S07]  /*2740*/  LDSM.16.M88.4 R20, [R212+0x9080] ;  /* 0x00908000d414783b */ /* 0x000eee0000000200 */
[C---:B------:R-:W-:Y:S08]  /*2750*/  HMMA.16816.F32 R60, R24.reuse, R48, R40 ;  /* 0x00000030183c723c */ /* 0x040ff00000001828 */
[C---:B------:R-:W-:Y:S08]  /*2760*/  HMMA.16816.F32 R44, R24.reuse, R46, R80 ;  /* 0x0000002e182c723c */ /* 0x040ff00000001850 */
[C---:B------:R-:W-:Y:S01]  /*2770*/  HMMA.16816.F32 R64, R24.reuse, R56, R36 ;  /* 0x000000381840723c */ /* 0x040fe20000001824 */
[----:B------:R-:W4:Y:S07]  /*2780*/  LDSM.16.M88.4 R36, [R213+0x1000] ;  /* 0x00100000d524783b */ /* 0x000f2e0000000200 */
[C---:B------:R-:W-:Y:S08]  /*2790*/  HMMA.16816.F32 R48, R24.reuse, R50, R76 ;  /* 0x000000321830723c */ /* 0x040ff0000000184c */
[----:B------:R-:W-:Y:S01]  /*27a0*/  HMMA.16816.F32 R40, R24, R58, R88 ;  /* 0x0000003a1828723c */ /* 0x000fe20000001858 */
[----:B------:R-:W5:Y:S04]  /*27b0*/  LDSM.16.M88.4 R56, [R213+0x1400] ;  /* 0x00140000d538783b */ /* 0x000f680000000200 */
[----:B------:R-:W2:Y:S03]  /*27c0*/  LDSM.16.M88.4 R24, [R212+0x8080] ;  /* 0x00808000d418783b */ /* 0x000ea60000000200 */
[C---:B-1----:R-:W-:Y:S08]  /*27d0*/  HMMA.16816.F32 R88, R4.reuse, R18, R84 ;  /* 0x000000120458723c */ /* 0x042ff00000001854 */
[C---:B------:R-:W-:Y:S08]  /*27e0*/  HMMA.16816.F32 R80, R4.reuse, R32, R104 ;  /* 0x000000200450723c */ /* 0x040ff00000001868 */
[C---:B------:R-:W-:Y:S08]  /*27f0*/  HMMA.16816.F32 R100, R4.reuse, R16, R100 ;  /* 0x000000100464723c */ /* 0x040ff00000001864 */
[C---:B------:R-:W-:Y:S08]  /*2800*/  HMMA.16816.F32 R92, R4.reuse, R34, R92 ;  /* 0x00000022045c723c */ /* 0x040ff0000000185c */
[----:B------:R-:W-:Y:S08]  /*2810*/  HMMA.16816.F32 R84, R4, R14, R72 ;  /* 0x0000000e0454723c */ /* 0x000ff00000001848 */
[----:B--2---:R-:W-:Y:S08]  /*2820*/  HMMA.16816.F32 R76, R8, R32, R68 ;  /* 0x00000020084c723c */ /* 0x004ff00000001844 */
[----:B------:R-:W-:Y:S08]  /*2830*/  HMMA.16816.F32 R96, R4, R12, R96 ;  /* 0x0000000c0460723c */ /* 0x000ff00000001860 */
[C---:B------:R-:W-:Y:S01]  /*2840*/  HMMA.16816.F32 R72, R8.reuse, R34, R44 ;  /* 0x000000220848723c */ /* 0x040fe2000000182c */
[----:B------:R-:W-:Y:S07]  /*2850*/  LDSM.16.M88.4 R44, [R208+0x5880] ;  /* 0x00588000d02c783b */ /* 0x000fee0000000200 */
[C---:B------:R-:W-:Y:S08]  /*2860*/  HMMA.16816.F32 R68, R8.reuse, R16, R60 ;  /* 0x000000100844723c */ /* 0x040ff0000000183c */
[C---:B------:R-:W-:Y:S01]  /*2870*/  HMMA.16816.F32 R32, R8.reuse, R18, R48 ;  /* 0x000000120820723c */ /* 0x040fe20000001830 */
[----:B------:R-:W-:Y:S04]  /*2880*/  LDSM.16.M88.4 R48, [R208+0x5480] ;  /* 0x00548000d030783b */ /* 0x000fe80000000200 */
[----:B------:R-:W-:Y:S03]  /*2890*/  LDSM.16.M88.4 R16, [R211+0xa080] ;  /* 0x00a08000d310783b */ /* 0x000fe60000000200 */
[C---:B------:R-:W-:Y:S08]  /*28a0*/  HMMA.16816.F32 R4, R8.reuse, R12, R64 ;  /* 0x0000000c0804723c */ /* 0x040ff00000001840 */
[----:B------:R-:W-:Y:S01]  /*28b0*/  HMMA.16816.F32 R8, R8, R14, R40 ;  /* 0x0000000e0808723c */ /* 0x000fe20000001828 */
[----:B------:R-:W1:Y:S04]  /*28c0*/  LDSM.16.M88.4 R12, [R211+0xb080] ;  /* 0x00b08000d30c783b */ /* 0x000e680000000200 */
[----:B------:R-:W2:Y:S03]  /*28d0*/  LDSM.16.M88.4 R40, [R208+0x5c80] ;  /* 0x005c8000d028783b */ /* 0x000ea60000000200 */
[C---:B---3--:R-:W-:Y:S08]  /*28e0*/  HMMA.16816.F32 R64, R20.reuse, R52, R80 ;  /* 0x000000341440723c */ /* 0x048ff00000001850 */
[C---:B------:R-:W-:Y:S08]  /*28f0*/  HMMA.16816.F32 R60, R20.reuse, R54, R92 ;  /* 0x00000036143c723c */ /* 0x040ff0000000185c */
[C---:B----4-:R-:W-:Y:S08]  /*2900*/  HMMA.16816.F32 R112, R20.reuse, R36, R100 ;  /* 0x000000241470723c */ /* 0x050ff00000001864 */
[C---:B------:R-:W-:Y:S08]  /*2910*/  HMMA.16816.F32 R108, R20.reuse, R38, R88 ;  /* 0x00000026146c723c */ /* 0x040ff00000001858 */
[C---:B-----5:R-:W-:Y:S08]  /*2920*/  HMMA.16816.F32 R116, R20.reuse, R56, R96 ;  /* 0x000000381474723c */ /* 0x060ff00000001860 */
[----:B------:R-:W-:Y:S01]  /*2930*/  HMMA.16816.F32 R104, R20, R58, R84 ;  /* 0x0000003a1468723c */ /* 0x000fe20000001854 */
[----:B------:R-:W-:Y:S07]  /*2940*/  LDSM.16.M88.4 R20, [R213+0x2000] ;  /* 0x00200000d514783b */ /* 0x000fee0000000200 */
[C---:B------:R-:W-:Y:S08]  /*2950*/  HMMA.16816.F32 R100, R24.reuse, R52, R76 ;  /* 0x000000341864723c */ /* 0x040ff0000000184c */
[C---:B------:R-:W-:Y:S08]  /*2960*/  HMMA.16816.F32 R92, R24.reuse, R36, R68 ;  /* 0x00000024185c723c */ /* 0x040ff00000001844 */
[C---:B------:R-:W-:Y:S08]  /*2970*/  HMMA.16816.F32 R96, R24.reuse, R54, R72 ;  /* 0x000000361860723c */ /* 0x040ff00000001848 */
[C---:B------:R-:W-:Y:S01]  /*2980*/  HMMA.16816.F32 R88, R24.reuse, R38, R32 ;  /* 0x000000261858723c */ /* 0x040fe20000001820 */
[----:B------:R-:W-:Y:S04]  /*2990*/  LDSM.16.M88.4 R36, [R213+0x1800] ;  /* 0x00180000d524783b */ /* 0x000fe80000000200 */
[----:B------:R-:W-:Y:S03]  /*29a0*/  LDSM.16.M88.4 R32, [R213+0x1c00] ;  /* 0x001c0000d520783b */ /* 0x000fe60000000200 */
[C---:B------:R-:W-:Y:S01]  /*29b0*/  HMMA.16816.F32 R84, R24.reuse, R56, R4 ;  /* 0x000000381854723c */ /* 0x040fe20000001804 */
[----:B------:R-:W3:Y:S07]  /*29c0*/  LDSM.16.M88.4 R4, [R212+0xb080] ;  /* 0x00b08000d404783b */ /* 0x000eee0000000200 */
[----:B------:R-:W-:Y:S01]  /*29d0*/  HMMA.16816.F32 R80, R24, R58, R8 ;  /* 0x0000003a1850723c */ /* 0x000fe20000001808 */
[----:B------:R-:W4:Y:S01]  /*29e0*/  LDSM.16.M88.4 R8, [R212+0xa080] ;  /* 0x00a08000d408783b */ /* 0x000f220000000200 */
[----:B------:R-:W-:-:S06]  /*29f0*/  DEPBAR.LE SB0, 0x0 ;  /* 0x000080000000791a */ /* 0x000fcc0000000000 */
[C---:B-1----:R-:W-:Y:S08]  /*2a00*/  HMMA.16816.F32 R76, R12.reuse, R48, R64 ;  /* 0x000000300c4c723c */ /* 0x042ff00000001840 */
[C---:B------:R-:W-:Y:S08]  /*2a10*/  HMMA.16816.F32 R72, R12.reuse, R50, R60 ;  /* 0x000000320c48723c */ /* 0x040ff0000000183c */
[C---:B------:R-:W-:Y:S08]  /*2a20*/  HMMA.16816.F32 R68, R12.reuse, R44, R112 ;  /* 0x0000002c0c44723c */ /* 0x040ff00000001870 */
[C---:B------:R-:W-:Y:S08]  /*2a30*/  HMMA.16816.F32 R64, R12.reuse, R46, R108 ;  /* 0x0000002e0c40723c */ /* 0x040ff0000000186c */
[C---:B--2---:R-:W-:Y:S08]  /*2a40*/  HMMA.16816.F32 R60, R12.reuse, R40, R116 ;  /* 0x000000280c3c723c */ /* 0x044ff00000001874 */
[----:B------:R-:W-:Y:S08]  /*2a50*/  HMMA.16816.F32 R56, R12, R42, R104 ;  /* 0x0000002a0c38723c */ /* 0x000ff00000001868 */
[C---:B------:R-:W-:Y:S08]  /*2a60*/  HMMA.16816.F32 R52, R16.reuse, R48, R100 ;  /* 0x000000301034723c */ /* 0x040ff00000001864 */
[C---:B------:R-:W-:Y:S08]  /*2a70*/  HMMA.16816.F32 R24, R16.reuse, R44, R92 ;  /* 0x0000002c1018723c */ /* 0x040ff0000000185c */
[C---:B------:R-:W-:Y:S08]  /*2a80*/  HMMA.16816.F32 R48, R16.reuse, R50, R96 ;  /* 0x000000321030723c */ /* 0x040ff00000001860 */
[C---:B------:R-:W-:Y:S08]  /*2a90*/  HMMA.16816.F32 R44, R16.reuse, R46, R88 ;  /* 0x0000002e102c723c */ /* 0x040ff00000001858 */
[C---:B------:R-:W-:Y:S08]  /*2aa0*/  HMMA.16816.F32 R12, R16.reuse, R40, R84 ;  /* 0x00000028100c723c */ /* 0x040ff00000001854 */
[----:B------:R-:W-:Y:S08]  /*2ab0*/  HMMA.16816.F32 R16, R16, R42, R80 ;  /* 0x0000002a1010723c */ /* 0x000ff00000001850 */
[C---:B---3--:R-:W-:Y:S08]  /*2ac0*/  HMMA.16816.F32 R84, R4.reuse, R36, R76 ;  /* 0x000000240454723c */ /* 0x048ff0000000184c */
[C---:B------:R-:W-:Y:S08]  /*2ad0*/  HMMA.16816.F32 R80, R4.reuse, R38, R72 ;  /* 0x000000260450723c */ /* 0x040ff00000001848 */
[C---:B------:R-:W-:Y:S08]  /*2ae0*/  HMMA.16816.F32 R76, R4.reuse, R32, R68 ;  /* 0x00000020044c723c */ /* 0x040ff00000001844 */
[----:B------:R-:W-:Y:S08]  /*2af0*/  HMMA.16816.F32 R72, R4, R34, R64 ;  /* 0x000000220448723c */ /* 0x000ff00000001840 */
[C---:B----4-:R-:W-:Y:S08]  /*2b00*/  HMMA.16816.F32 R52, R8.reuse, R36, R52 ;  /* 0x000000240834723c */ /* 0x050ff00000001834 */
[C---:B------:R-:W-:Y:S08]  /*2b10*/  HMMA.16816.F32 R48, R8.reuse, R38, R48 ;  /* 0x000000260830723c */ /* 0x040ff00000001830 */
[C---:B------:R-:W-:Y:S08]  /*2b20*/  HMMA.16816.F32 R40, R8.reuse, R32, R24 ;  /* 0x000000200828723c */ /* 0x040ff00000001818 */
[----:B------:R-:W-:Y:S08]  /*2b30*/  HMMA.16816.F32 R44, R8, R34, R44 ;  /* 0x00000022082c723c */ /* 0x000ff0000000182c */
[C---:B------:R-:W-:Y:S08]  /*2b40*/  HMMA.16816.F32 R60, R4.reuse, R20, R60 ;  /* 0x00000014043c723c */ /* 0x040ff0000000183c */
[----:B------:R-:W-:Y:S08]  /*2b50*/  HMMA.16816.F32 R64, R4, R22, R56 ;  /* 0x000000160440723c */ /* 0x000ff00000001838 */
        /* <DEDUP_REMOVED lines=20> */
[----:B------:R-:W-:Y:S02]  /*2ca0*/  @P0 LEA.HI.X R5, R5, c[0x0][0x1cc], R8, 0x1, P2 ;  /* 0x0000730005050a11 */ /* 0x000fe400010f0c08 */
[----:B------:R-:W-:-:S13]  /*2cb0*/  LOP3.LUT P2, RZ, R228, 0x200, RZ, 0xc0, !PT ;  /* 0x00000200e4ff7812 */ /* 0x000fda000784c0ff */
        /* <DEDUP_REMOVED lines=9> */
.L_x_265:
[----:B------:R-:W-:Y:S01]  /*2d50*/  FMUL.FTZ R3, R52, c[0x0][0x320] ;  /* 0x0000c80034037a20 */ /* 0x000fe20000410000 */
[----:B-1----:R-:W-:Y:S01]  /*2d60*/  SHF.R.S32.HI R5, RZ, 0x1f, R123 ;  /* 0x0000001fff057819 */ /* 0x002fe2000001147b */
[----:B------:R-:W-:Y:S01]  /*2d70*/  FMUL.FTZ R4, R49, c[0x0][0x320] ;  /* 0x0000c80031047a20 */ /* 0x000fe20000410000 */
[----:B------:R-:W-:Y:S01]  /*2d80*/  ULDC UR6, c[0x0][0x324] ;  /* 0x0000c90000067ab9 */ /* 0x000fe20000000800 */
[----:B------:R1:W2:Y:S01]  /*2d90*/  MUFU.TANH R23, R3 ;  /* 0x0000000300177308 */ /* 0x0002a20000002400 */
[----:B------:R-:W-:Y:S01]  /*2da0*/  LEA.HI R5, R5, R123, RZ, 0x2 ;  /* 0x0000007b05057211 */ /* 0x000fe200078f10ff */
[----:B------:R-:W-:Y:S01]  /*2db0*/  ULOP3.LUT UR6, URZ, UR6, URZ, 0x33, !UPT ;  /* 0x000000063f067292 */ /* 0x000fe2000f8e333f */
[----:B------:R-:W0:Y:S02]  /*2dc0*/  LDGDEPBAR ;  /* 0x00000000000079af */ /* 0x000e240000000000 */
[----:B------:R-:W-:-:S03]  /*2dd0*/  LOP3.LUT R6, R5, 0xffffffc, RZ, 0xc0, !PT ;  /* 0x0ffffffc05067812 */ /* 0x000fc600078ec0ff */
[----:B------:R3:W4:Y:S02]  /*2de0*/  MUFU.TANH R16, R4 ;  /* 0x0000000400107308 */ /* 0x0007240000002400 */
[----:B------:R-:W-:Y:S02]  /*2df0*/  IMAD.IADD R9, R123, 0x1, -R6 ;  /* 0x000000017b097824 */ /* 0x000fe400078e0a06 */
[----:B-1----:R-:W-:-:S04]  /*2e00*/  FMUL.FTZ R3, R53, c[0x0][0x320] ;  /* 0x0000c80035037a20 */ /* 0x002fc80000410000 */
[----:B------:R1:W1:Y:S01]  /*2e10*/  MUFU.TANH R21, R3 ;  /* 0x0000000300157308 */ /* 0x0002620000002400 */
[----:B---3--:R-:W-:-:S07]  /*2e20*/  FMUL.FTZ R4, R40, c[0x0][0x320] ;  /* 0x0000c80028047a20 */ /* 0x008fce0000410000 */
[----:B------:R3:W2:Y:S01]  /*2e30*/  MUFU.TANH R15, R4 ;  /* 0x00000004000f7308 */ /* 0x0006a20000002400 */
[----:B-1----:R-:W-:-:S07]  /*2e40*/  FMUL.FTZ R3, R48, c[0x0][0x320] ;  /* 0x0000c80030037a20 */ /* 0x002fce0000410000 */
[----:B------:R1:W1:Y:S01]  /*2e50*/  MUFU.TANH R17, R3 ;  /* 0x0000000300117308 */ /* 0x0002620000002400 */
[----:B---3--:R-:W-:-:S04]  /*2e60*/  LEA.HI R4, R29, R29, RZ, 0x1 ;  /* 0x0000001d1d047211 */ /* 0x008fc800078f08ff */
[C---:B------:R-:W-:Y:S02]  /*2e70*/  SHF.L.U32 R8, R4.reuse, 0x5, RZ ;  /* 0x0000000504087819 */ /* 0x040fe400000006ff */
[----:B------:R-:W-:Y:S02]  /*2e80*/  LOP3.LUT R4, R4, 0x1ffffffe, RZ, 0xc0, !PT ;  /* 0x1ffffffe04047812 */ /* 0x000fe400078ec0ff */
[----:B-1----:R-:W-:-:S05]  /*2e90*/  LOP3.LUT R3, R124, 0xffffffe0, RZ, 0xc0, !PT ;  /* 0xffffffe07c037812 */ /* 0x002fca00078ec0ff */
[----:B------:R-:W-:-:S05]  /*2ea0*/  IMAD.IADD R3, R129, 0x1, -R3 ;  /* 0x0000000181037824 */ /* 0x000fca00078e0a03 */
[----:B------:R-:W-:-:S04]  /*2eb0*/  SHF.R.S32.HI R7, RZ, 0x1f, R3 ;  /* 0x0000001fff077819 */ /* 0x000fc80000011403 */
[----:B------:R-:W-:Y:S01]  /*2ec0*/  LEA.HI R5, R7, R3, RZ, 0x2 ;  /* 0x0000000307057211 */ /* 0x000fe200078f10ff */
[----:B------:R-:W-:-:S03]  /*2ed0*/  FMUL.FTZ R7, R41, c[0x0][0x320] ;  /* 0x0000c80029077a20 */ /* 0x000fc60000410000 */
[----:B------:R-:W-:Y:S01]  /*2ee0*/  LEA.HI.SX32 R6, R5, R185, 0x1e ;  /* 0x000000b905067211 */ /* 0x000fe200078ff2ff */
[----:B------:R1:W3:Y:S04]  /*2ef0*/  MUFU.TANH R14, R7 ;  /* 0x00000007000e7308 */ /* 0x0002e80000002400 */
[----:B------:R-:W-:Y:S01]  /*2f00*/  IMAD R9, R9, 0x10, R6 ;  /* 0x0000001009097824 */ /* 0x000fe200078e0206 */
[----:B------:R-:W-:-:S04]  /*2f10*/  LOP3.LUT R6, R8, 0xffffffc0, RZ, 0xc0, !PT ;  /* 0xffffffc008067812 */ /* 0x000fc800078ec0ff */
[----:B------:R-:W-:Y:S01]  /*2f20*/  IADD3 R6, R6, R9, RZ ;  /* 0x0000000906067210 */ /* 0x000fe20007ffe0ff */
[----:B-1----:R-:W-:Y:S02]  /*2f30*/  IMAD.IADD R7, R29, 0x1, -R4 ;  /* 0x000000011d077824 */ /* 0x002fe400078e0a04 */
[----:B------:R-:W-:Y:S02]  /*2f40*/  FMUL.FTZ R4, R45, c[0x0][0x320] ;  /* 0x0000c8002d047a20 */ /* 0x000fe40000410000 */
[----:B------:R-:W-:Y:S02]  /*2f50*/  IMAD R10, R7, 0x8, R6 ;  /* 0x00000008070a7824 */ /* 0x000fe400078e0206 */
[----:B------:R1:W1:Y:S02]  /*2f60*/  MUFU.TANH R13, R4 ;  /* 0x00000004000d7308 */ /* 0x0002640000002400 */
[----:B------:R-:W-:Y:S01]  /*2f70*/  @P6 IMAD.HI.U32 R6, R10, c[0x0][0x2c8], RZ ;  /* 0x0000b2000a066a27 */ /* 0x000fe200078e00ff */
[----:B------:R5:W-:Y:S01]  /*2f80*/  STL [R1+0x4c], R10 ;  /* 0x00004c0a01007387 */ /* 0x000be20000100800 */
[----:B------:R-:W-:-:S03]  /*2f90*/  MOV R11, R10 ;  /* 0x0000000a000b7202 */ /* 0x000fc60000000f00 */
[----:B------:R-:W-:Y:S01]  /*2fa0*/  @P6 SHF.R.U32.HI R11, RZ, c[0x0][0x2cc], R6 ;  /* 0x0000b300ff0b6a19 */ /* 0x000fe20000011606 */
[----:B------:R-:W-:-:S04]  /*2fb0*/  FMUL.FTZ R6, R32, c[0x0][0x320] ;  /* 0x0000c80020067a20 */ /* 0x000fc80000410000 */
[----:B------:R-:W2:Y:S01]  /*2fc0*/  MUFU.TANH R9, R6 ;  /* 0x0000000600097308 */ /* 0x000ea20000002400 */
[----:B-1----:R-:W-:-:S07]  /*2fd0*/  FMUL.FTZ R4, R36, c[0x0][0x320] ;  /* 0x0000c80024047a20 */ /* 0x002fce0000410000 */
[----:B------:R1:W1:Y:S02]  /*2fe0*/  MUFU.TANH R12, R4 ;  /* 0x00000004000c7308 */ /* 0x0002640000002400 */
[----:B-1----:R-:W-:-:S06]  /*2ff0*/  FMUL.FTZ R4, R37, c[0x0][0x320] ;  /* 0x0000c80025047a20 */ /* 0x002fcc0000410000 */
[----:B-----5:R1:W1:Y:S02]  /*3000*/  MUFU.TANH R10, R4 ;  /* 0x00000004000a7308 */ /* 0x0202640000002400 */
[----:B-1----:R-:W-:Y:S02]  /*3010*/  LOP3.LUT R4, R5, 0x7ffffffc, RZ, 0xc0, !PT ;  /* 0x7ffffffc05047812 */ /* 0x002fe400078ec0ff */
[----:B------:R-:W1:Y:S03]  /*3020*/  SHFL.IDX PT, R5, R11, RZ, 0x1c1f ;  /* 0x001c1fff0b057589 */ /* 0x000e6600000e0000 */
[----:B------:R-:W-:Y:S02]  /*3030*/  IMAD.IADD R4, R3, 0x1, -R4 ;  /* 0x0000000103047824 */ /* 0x000fe400078e0a04 */
[----:B------:R-:W-:-:S03]  /*3040*/  FMUL.FTZ R3, R33, c[0x0][0x320] ;  /* 0x0000c80021037a20 */ /* 0x000fc60000410000 */
[----:B------:R-:W-:Y:S01]  /*3050*/  SHF.L.U32 R22, R4, 0x1, RZ ;  /* 0x0000000104167819 */ /* 0x000fe200000006ff */
[----:B------:R5:W1:Y:S01]  /*3060*/  MUFU.TANH R8, R3 ;  /* 0x0000000300087308 */ /* 0x000a620000002400 */
[----:B------:R-:W-:Y:S02]  /*3070*/  FMUL.FTZ R4, R44, c[0x0][0x320] ;  /* 0x0000c8002c047a20 */ /* 0x000fe40000410000 */
[C---:B------:R-:W-:Y:S01]  /*3080*/  IADD3 R19, -R22.reuse, R28, R227 ;  /* 0x0000001c16137210 */ /* 0x040fe20007ffe1e3 */
[----:B------:R1:W-:Y:S04]  /*3090*/  STL [R1+0x4], R22 ;  /* 0x0000041601007387 */ /* 0x0003e80000100800 */
[----:B------:R1:W1:Y:S01]  /*30a0*/  MUFU.TANH R7, R4 ;  /* 0x0000000400077308 */ /* 0x0002620000002400 */
[----:B-----5:R-:W-:-:S05]  /*30b0*/  IADD3 R3, -R22, 0x1, R121 ;  /* 0x0000000116037810 */ /* 0x020fca0007ffe179 */
[----:B------:R-:W-:-:S05]  /*30c0*/  IMAD.IADD R3, R3, 0x1, -R229 ;  /* 0x0000000103037824 */ /* 0x000fca00078e0ae5 */
[C---:B------:R-:W-:Y:S02]  /*30d0*/  IADD3 R18, R3.reuse, c[0x0][0x328], RZ ;  /* 0x0000ca0003127a10 */ /* 0x040fe40007ffe0ff */
[----:B------:R-:W-:Y:S01]  /*30e0*/  IADD3 R20, R3, UR6, RZ ;  /* 0x0000000603147c10 */ /* 0x000fe2000fffe0ff */
[----:B-1----:R-:W-:Y:S01]  /*30f0*/  IMAD.IADD R22, R28, 0x1, -R22 ;  /* 0x000000011c167824 */ /* 0x002fe200078e0a16 */
[-C--:B------:R-:W-:Y:S02]  /*3100*/  IADD3 R4, R18, R5.reuse, RZ ;  /* 0x0000000512047210 */ /* 0x080fe40007ffe0ff */
[----:B------:R-:W-:Y:S02]  /*3110*/  IADD3 R3, R20, R5, RZ ;  /* 0x0000000514037210 */ /* 0x000fe40007ffe0ff */
[----:B------:R-:W-:Y:S01]  /*3120*/  IMNMX R4, R4, R19, PT ;  /* 0x0000001304047217 */ /* 0x000fe20003800200 */
[----:B------:R-:W-:Y:S05]  /*3130*/  @!P5 BRA `(.L_x_266) ;  /* 0x000001400000d947 */ /* 0x000fea0003800000 */
[----:B--234-:R-:W-:Y:S01]  /*3140*/  IADD3 R5, -R229, R227, R5 ;  /* 0x000000e3e5057210 */ /* 0x01cfe20007ffe105 */
[----:B------:R-:W-:Y:S03]  /*3150*/  BSSY B0, `(.L_x_267) ;  /* 0x000000e000007945 */ /* 0x000fe60003800000 */
        /* <DEDUP_REMOVED lines=9> */
.L_x_268:
[----:B------:R-:W-:-:S04]  /*31f0*/  MOV R6, c[0x0][0x32c] ;  /* 0x0000cb0000067a02 */ /* 0x000fc80000000f00 */
[----:B------:R-:W-:-:S13]  /*3200*/  ISETP.NE.AND P0, PT, R6, 0x1, PT ;  /* 0x000000010600780c */ /* 0x000fda0003f05270 */
[----:B------:R-:W-:-:S05]  /*3210*/  @P0 IMAD.HI.U32 R6, R5, c[0x0][0x330], RZ ;  /* 0x0000cc0005060a27 */ /* 0x000fca00078e00ff */
[----:B------:R-:W-:Y:S02]  /*3220*/  @P0 SHF.R.U32.HI R5, RZ, c[0x0][0x334], R6 ;  /* 0x0000cd00ff050a19 */ /* 0x000fe40000011606 */
.L_x_269:
[----:B------:R-:W-:Y:S05]  /*3230*/  BSYNC B0 ;  /* 0x0000000000007941 */ /* 0x000fea0003800000 */
.L_x_267:
[----:B------:R-:W-:-:S05]  /*3240*/  IMAD R5, R5, c[0x0][0x32c], R22 ;  /* 0x0000cb0005057a24 */ /* 0x000fca00078e0216 */
[----:B------:R-:W-:Y:S02]  /*3250*/  IADD3 R6, R5, c[0x0][0x32c], RZ ;  /* 0x0000cb0005067a10 */ /* 0x000fe40007ffe0ff */
[----:B------:R-:W-:Y:S02]  /*3260*/  IMNMX R3, R3, R5, !PT ;  /* 0x0000000503037217 */ /* 0x000fe40007800200 */
[----:B------:R-:W-:Y:S02]  /*3270*/  IMNMX R4, R4, R6, PT ;  /* 0x0000000604047217 */ /* 0x000fe40003800200 */
.L_x_266:
[C---:B--234-:R-:W-:Y:S01]  /*3280*/  ISETP.GE.AND P0, PT, R28.reuse, 0x2, PT ;  /* 0x000000021c00780c */ /* 0x05cfe20003f06270 */
[----:B------:R-:W1:Y:S01]  /*3290*/  SHFL.IDX PT, R5, R11, 0x1, 0x1c1f ;  /* 0x003c1f000b057f89 */ /* 0x000e6200000e0000 */
[----:B------:R-:W-:Y:S02]  /*32a0*/  ISETP.GE.AND P1, PT, R28, 0x9, PT ;  /* 0x000000091c00780c */ /* 0x000fe40003f26270 */
[----:B------:R-:W-:Y:S02]  /*32b0*/  P2R R30, PR, RZ, 0x1 ;  /* 0x00000001ff1e7803 */ /* 0x000fe40000000000 */
[----:B------:R-:W-:-:S02]  /*32c0*/  ISETP.GT.AND P0, PT, R3, 0x1, !P0 ;  /* 0x000000010300780c */ /* 0x000fc40004704270 */
[----:B------:R-:W-:Y:S02]  /*32d0*/  P2R R29, PR, RZ, 0x2 ;  /* 0x00000002ff1d7803 */ /* 0x000fe40000000000 */
[----:B------:R-:W-:Y:S02]  /*32e0*/  ISETP.LT.OR P0, PT, R4, 0x2, P0 ;  /* 0x000000020400780c */ /* 0x000fe40000701670 */
[C---:B------:R-:W-:Y:S02]  /*32f0*/  ISETP.GE.AND P6, PT, R28.reuse, 0x12, PT ;  /* 0x000000121c00780c */ /* 0x040fe40003fc6270 */
[----:B------:R-:W-:Y:S02]  /*3300*/  FSEL R37, R21, -INF , !P0 ;  /* 0xff80000015257808 */ /* 0x000fe40004000000 */
[----:B------:R-:W-:Y:S02]  /*3310*/  ISETP.GT.AND P0, PT, R3, 0x8, !P1 ;  /* 0x000000080300780c */ /* 0x000fe40004f04270 */
[----:B------:R-:W-:-:S02]  /*3320*/  ISETP.GE.AND P1, PT, R28, 0xa, PT ;  /* 0x0000000a1c00780c */ /* 0x000fc40003f26270 */
[----:B------:R-:W-:Y:S02]  /*3330*/  ISETP.LT.OR P0, PT, R4, 0x9, P0 ;  /* 0x000000090400780c */ /* 0x000fe40000701670 */
[----:B------:R-:W-:Y:S02]  /*3340*/  P2R R27, PR, RZ, 0x2 ;  /* 0x00000002ff1b7803 */ /* 0x000fe40000000000 */
[----:B------:R-:W-:Y:S02]  /*3350*/  FSEL R41, R17, -INF , !P0 ;  /* 0xff80000011297808 */ /* 0x000fe40004000000 */
[----:B------:R-:W-:Y:S02]  /*3360*/  ISETP.GT.AND P0, PT, R3, 0x9, !P1 ;  /* 0x000000090300780c */ /* 0x000fe40004f04270 */
[----:B------:R-:W-:Y:S02]  /*3370*/  ISETP.GE.AND P1, PT, R28, 0x11, PT ;  /* 0x000000111c00780c */ /* 0x000fe40003f26270 */
[----:B------:R-:W-:-:S02]  /*3380*/  ISETP.LT.OR P0, PT, R4, 0xa, P0 ;  /* 0x0000000a0400780c */ /* 0x000fc40000701670 */
[----:B------:R-:W-:Y:S02]  /*3390*/  ISETP.GE.AND P5, PT, R28, 0x19, PT ;  /* 0x000000191c00780c */ /* 0x000fe40003fa6270 */
[----:B------:R-:W-:Y:S02]  /*33a0*/  FSEL R40, R16, -INF , !P0 ;  /* 0xff80000010287808 */ /* 0x000fe40004000000 */
[----:B------:R-:W-:Y:S02]  /*33b0*/  ISETP.GT.AND P0, PT, R3, 0x10, !P1 ;  /* 0x000000100300780c */ /* 0x000fe40004f04270 */
[----:B------:R-:W-:Y:S02]  /*33c0*/  ISETP.GE.AND P4, PT, R28, 0x1a, PT ;  /* 0x0000001a1c00780c */ /* 0x000fe40003f86270 */
[----:B------:R-:W-:Y:S02]  /*33d0*/  ISETP.LT.OR P0, PT, R4, 0x11, P0 ;  /* 0x000000110400780c */ /* 0x000fe40000701670 */
[----:B------:R-:W-:-:S02]  /*33e0*/  ISETP.GE.AND P3, PT, R28, 0x21, PT ;  /* 0x000000211c00780c */ /* 0x000fc40003f66270 */
[----:B------:R-:W-:Y:S02]  /*33f0*/  FSEL R44, R15, -INF , !P0 ;  /* 0xff8000000f2c7808 */ /* 0x000fe40004000000 */
[----:B------:R-:W-:Y:S02]  /*3400*/  ISETP.GT.AND P0, PT, R3, 0x11, !P6 ;  /* 0x000000110300780c */ /* 0x000fe40007704270 */
[----:B------:R-:W-:Y:S02]  /*3410*/  ISETP.GE.AND P2, PT, R28, 0x22, PT ;  /* 0x000000221c00780c */ /* 0x000fe40003f46270 */
[----:B------:R-:W-:Y:S02]  /*3420*/  ISETP.LT.OR P0, PT, R4, 0x12, P0 ;  /* 0x000000120400780c */ /* 0x000fe40000701670 */
[----:B------:R-:W-:Y:S02]  /*3430*/  P2R R26, PR, RZ, 0x2 ;  /* 0x00000002ff1a7803 */ /* 0x000fe40000000000 */
[----:B------:R-:W-:-:S02]  /*3440*/  FSEL R45, R14, -INF , !P0 ;  /* 0xff8000000e2d7808 */ /* 0x000fc40004000000 */
[----:B------:R-:W-:Y:S02]  /*3450*/  ISETP.GT.AND P0, PT, R3, 0x18, !P5 ;  /* 0x000000180300780c */ /* 0x000fe40006f04270 */
[----:B------:R-:W-:Y:S02]  /*3460*/  ISETP.GE.AND P1, PT, R28, 0x29, PT ;  /* 0x000000291c00780c */ /* 0x000fe40003f26270 */
[----:B------:R-:W-:-:S04]  /*3470*/  ISETP.LT.OR P0, PT, R4, 0x19, P0 ;  /* 0x000000190400780c */ /* 0x000fc80000701670 */
[----:B------:R-:W-:Y:S02]  /*3480*/  FSEL R48, R7, -INF , !P0 ;  /* 0xff80000007307808 */ /* 0x000fe40004000000 */
[----:B------:R-:W-:-:S04]  /*3490*/  ISETP.GT.AND P0, PT, R3, 0x19, !P4 ;  /* 0x000000190300780c */ /* 0x000fc80006704270 */
        /* <DEDUP_REMOVED lines=11> */
[----:B------:R-:W-:-:S04]  /*3550*/  ISETP.GE.AND P0, PT, R28, 0x1, PT ;  /* 0x000000011c00780c */ /* 0x000fc80003f06270 */
[----:B------:R-:W-:Y:S02]  /*3560*/  P2R R25, PR, RZ, 0x1 ;  /* 0x00000001ff197803 */ /* 0x000fe40000000000 */
[----:B------:R-:W-:-:S04]  /*3570*/  ISETP.GT.AND P0, PT, R3, RZ, !P0 ;  /* 0x000000ff0300720c */ /* 0x000fc80004704270 */
[----:B------:R-:W-:-:S04]  /*3580*/  ISETP.LT.OR P0, PT, R4, 0x1, P0 ;  /* 0x000000010400780c */ /* 0x000fc80000701670 */
[----:B------:R-:W-:Y:S02]  /*3590*/  FSEL R36, R23, -INF , !P0 ;  /* 0xff80000017247808 */ /* 0x000fe40004000000 */
[----:B------:R-:W-:-:S04]  /*35a0*/  ISETP.GE.AND P0, PT, R28, 0x2a, PT ;  /* 0x0000002a1c00780c */ /* 0x000fc80003f06270 */
[----:B------:R-:W-:Y:S02]  /*35b0*/  P2R R24, PR, RZ, 0x1 ;  /* 0x00000001ff187803 */ /* 0x000fe40000000000 */
[----:B------:R-:W-:Y:S01]  /*35c0*/  ISETP.GT.AND P0, PT, R3, 0x29, !P0 ;  /* 0x000000290300780c */ /* 0x000fe20004704270 */
[----:B------:R-:W-:-:S03]  /*35d0*/  FMUL.FTZ R3, R51, c[0x0][0x320] ;  /* 0x0000c80033037a20 */ /* 0x000fc60000410000 */
[----:B------:R-:W-:Y:S01]  /*35e0*/  ISETP.LT.OR P0, PT, R4, 0x2a, P0 ;  /* 0x0000002a0400780c */ /* 0x000fe20000701670 */
[----:B------:R2:W3:Y:S01]  /*35f0*/  MUFU.TANH R23, R3 ;  /* 0x0000000300177308 */ /* 0x0004e20000002400 */
[----:B-1----:R-:W-:Y:S02]  /*3600*/  IMAD.IADD R4, R18, 0x1, R5 ;  /* 0x0000000112047824 */ /* 0x002fe400078e0205 */
[----:B------:R-:W-:Y:S02]  /*3610*/  FSEL R69, R8, -INF , !P0 ;  /* 0xff80000008457808 */ /* 0x000fe40004000000 */
[----:B------:R-:W-:Y:S02]  /*3620*/  ISETP.GE.AND P0, PT, R252, 0x1, PT ;  /* 0x00000001fc00780c */ /* 0x000fe40003f06270 */
[----:B------:R-:W-:Y:S01]  /*3630*/  IMNMX R4, R4, R19, PT ;  /* 0x0000001304047217 */ /* 0x000fe20003800200 */
[----:B--2---:R-:W-:-:S04]  /*3640*/  FMUL.FTZ R3, R55, c[0x0][0x320] ;  /* 0x0000c80037037a20 */ /* 0x004fc80000410000 */
[----:B------:R1:W2:Y:S02]  /*3650*/  MUFU.TANH R21, R3 ;  /* 0x0000000300157308 */ /* 0x0002a40000002400 */
[----:B-1----:R-:W-:-:S06]  /*3660*/  FMUL.FTZ R3, R42, c[0x0][0x320] ;  /* 0x0000c8002a037a20 */ /* 0x002fcc0000410000 */
[----:B------:R1:W4:Y:S02]  /*3670*/  MUFU.TANH R17, R3 ;  /* 0x0000000300117308 */ /* 0x0003240000002400 */
[----:B-1----:R-:W-:-:S06]  /*3680*/  FMUL.FTZ R3, R43, c[0x0][0x320] ;  /* 0x0000c8002b037a20 */ /* 0x002fcc0000410000 */
[----:B------:R1:W1:Y:S02]  /*3690*/  MUFU.TANH R16, R3 ;  /* 0x0000000300107308 */ /* 0x0002640000002400 */
        /* <DEDUP_REMOVED lines=16> */
[----:B-1----:R-:W-:Y:S01]  /*37a0*/  IMAD.IADD R3, R20, 0x1, R5 ;  /* 0x0000000114037824 */ /* 0x002fe200078e0205 */
        /* <DEDUP_REMOVED lines=12> */
.L_x_272:
[----:B------:R-:W-:-:S04]  /*3870*/  MOV R6, c[0x0][0x32c] ;  /* 0x0000cb0000067a02 */ /* 0x000fc80000000f00 */
[----:B------:R-:W-:-:S13]  /*3880*/  ISETP.NE.AND P0, PT, R6, 0x1, PT ;  /* 0x000000010600780c */ /* 0x000fda0003f05270 */
[----:B------:R-:W-:-:S05]  /*3890*/  @P0 IMAD.HI.U32 R6, R5, c[0x0][0x330], RZ ;  /* 0x0000cc0005060a27 */ /* 0x000fca00078e00ff */
[----:B------:R-:W-:Y:S02]  /*38a0*/  @P0 SHF.R.U32.HI R5, RZ, c[0x0][0x334], R6 ;  /* 0x0000cd00ff050a19 */ /* 0x000fe40000011606 */
.L_x_273:
[----:B------:R-:W-:Y:S05]  /*38b0*/  BSYNC B0 ;  /* 0x0000000000007941 */ /* 0x000fea0003800000 */
.L_x_271:
[----:B------:R-:W-:-:S05]  /*38c0*/  IMAD R5, R5, c[0x0][0x32c], R22 ;  /* 0x0000cb0005057a24 */ /* 0x000fca00078e0216 */
[----:B------:R-:W-:Y:S02]  /*38d0*/  IADD3 R6, R5, c[0x0][0x32c], RZ ;  /* 0x0000cb0005067a10 */ /* 0x000fe40007ffe0ff */
[----:B------:R-:W-:Y:S02]  /*38e0*/  IMNMX R3, R3, R5, !PT ;  /* 0x0000000503037217 */ /* 0x000fe40007800200 */
[----:B------:R-:W-:Y:S02]  /*38f0*/  IMNMX R4, R4, R6, PT ;  /* 0x0000000604047217 */ /* 0x000fe40003800200 */
.L_x_270:
[----:B--234-:R-:W-:Y:S01]  /*3900*/  ISETP.NE.AND P0, PT, R30, RZ, PT ;  /* 0x000000ff1e00720c */ /* 0x01cfe20003f05270 */
[----:B------:R-:W1:Y:S03]  /*3910*/  SHFL.IDX PT, R5, R11, 0x2, 0x1c1f ;  /* 0x005c1f000b057f89 */ /* 0x000e6600000e0000 */
[----:B------:R-:W-:-:S04]  /*3920*/  ISETP.GT.AND P0, PT, R3, 0x1, !P0 ;  /* 0x000000010300780c */ /* 0x000fc80004704270 */
[----:B------:R-:W-:-:S04]  /*3930*/  ISETP.LT.OR P0, PT, R4, 0x2, P0 ;  /* 0x000000020400780c */ /* 0x000fc80000701670 */
[----:B------:R-:W-:Y:S02]  /*3940*/  FSEL R31, R21, -INF , !P0 ;  /* 0xff800000151f7808 */ /* 0x000fe40004000000 */
        /* <DEDUP_REMOVED lines=34> */
[----:B------:R-:W-:-:S04]  /*3b70*/  ISETP.NE.AND P0, PT, R24, RZ, PT ;  /* 0x000000ff1800720c */ /* 0x000fc80003f05270 */
        /* <DEDUP_REMOVED lines=43> */
.L_x_276:
[----:B------:R-:W-:-:S04]  /*3e30*/  MOV R6, c[0x0][0x32c] ;  /* 0x0000cb0000067a02 */ /* 0x000fc80000000f00 */
[----:B------:R-:W-:-:S13]  /*3e40*/  ISETP.NE.AND P0, PT, R6, 0x1, PT ;  /* 0x000000010600780c */ /* 0x000fda0003f05270 */
[----:B------:R-:W-:-:S05]  /*3e50*/  @P0 IMAD.HI.U32 R6, R5, c[0x0][0x330], RZ ;  /* 0x0000cc0005060a27 */ /* 0x000fca00078e00ff */
[----:B------:R-:W-:Y:S02]  /*3e60*/  @P0 SHF.R.U32.HI R5, RZ, c[0x0][0x334], R6 ;  /* 0x0000cd00ff050a19 */ /* 0x000fe40000011606 */
.L_x_277:
[----:B------:R-:W-:Y:S05]  /*3e70*/  BSYNC B0 ;  /* 0x0000000000007941 */ /* 0x000fea0003800000 */
.L_x_275:
[----:B------:R-:W-:-:S05]  /*3e80*/  IMAD R5, R5, c[0x0][0x32c], R22 ;  /* 0x0000cb0005057a24 */ /* 0x000fca00078e0216 */
[----:B------:R-:W-:Y:S02]  /*3e90*/  IADD3 R6, R5, c[0x0][0x32c], RZ ;  /* 0x0000cb0005067a10 */ /* 0x000fe40007ffe0ff */
[----:B------:R-:W-:Y:S02]  /*3ea0*/  IMNMX R3, R3, R5, !PT ;  /* 0x0000000503037217 */ /* 0x000fe40007800200 */
[----:B------:R-:W-:Y:S02]  /*3eb0*/  IMNMX R4, R4, R6, PT ;  /* 0x0000000604047217 */ /* 0x000fe40003800200 */
.L_x_274:
[----:B--234-:R-:W-:-:S04]  /*3ec0*/  ISETP.NE.AND P0, PT, R30, RZ, PT ;  /* 0x000000ff1e00720c */ /* 0x01cfc80003f05270 */
        /* <DEDUP_REMOVED lines=41> */
[----:B------:R1:W2:Y:S01]  /*4160*/  MUFU.TANH R21, R3 ;  /* 0x0000000300157308 */ /* 0x0002a20000002400 */
[----:B------:R-:W3:Y:S02]  /*4170*/  SHFL.IDX PT, R4, R11, 0x3, 0x1c1f ;  /* 0x007c1f000b047f89 */ /* 0x000ee400000e0000 */
[----:B------:R-:W-:Y:S02]  /*4180*/  FSEL R196, R9, -INF , !P0 ;  /* 0xff80000009c47808 */ /* 0x000fe40004000000 */
[----:B------:R-:W-:Y:S01]  /*4190*/  ISETP.GE.AND P0, PT, R252, 0x1, PT ;  /* 0x00000001fc00780c */ /* 0x000fe20003f06270 */
[----:B-1----:R-:W-:-:S04]  /*41a0*/  FMUL.FTZ R3, R62, c[0x0][0x320] ;  /* 0x0000c8003e037a20 */ /* 0x002fc80000410000 */
[----:B------:R1:W4:Y:S01]  /*41b0*/  MUFU.TANH R17, R3 ;  /* 0x0000000300117308 */ /* 0x0003220000002400 */
[----:B---3--:R-:W-:-:S05]  /*41c0*/  IMAD.IADD R12, R18, 0x1, R4 ;  /* 0x00000001120c7824 */ /* 0x008fca00078e0204 */
[----:B------:R-:W-:Y:S01]  /*41d0*/  IMNMX R12, R12, R19, PT ;  /* 0x000000130c0c7217 */ /* 0x000fe20003800200 */
[----:B-1----:R-:W-:-:S04]  /*41e0*/  FMUL.FTZ R3, R63, c[0x0][0x320] ;  /* 0x0000c8003f037a20 */ /* 0x002fc80000410000 */
[----:B------:R1:W3:Y:S02]  /*41f0*/  MUFU.TANH R16, R3 ;  /* 0x0000000300107308 */ /* 0x0002e40000002400 */
        /* <DEDUP_REMOVED lines=31> */
.L_x_280:
[----:B------:R-:W-:-:S04]  /*43f0*/  MOV R5, c[0x0][0x32c] ;  /* 0x0000cb0000057a02 */ /* 0x000fc80000000f00 */
[----:B------:R-:W-:-:S13]  /*4400*/  ISETP.NE.AND P0, PT, R5, 0x1, PT ;  /* 0x000000010500780c */ /* 0x000fda0003f05270 */
[----:B------:R-:W-:-:S05]  /*4410*/  @P0 IMAD.HI.U32 R5, R4, c[0x0][0x330], RZ ;  /* 0x0000cc0004050a27 */ /* 0x000fca00078e00ff */
[----:B------:R-:W-:Y:S02]  /*4420*/  @P0 SHF.R.U32.HI R4, RZ, c[0x0][0x334], R5 ;  /* 0x0000cd00ff040a19 */ /* 0x000fe40000011605 */
.L_x_281:
[----:B------:R-:W-:Y:S05]  /*4430*/  BSYNC B0 ;  /* 0x0000000000007941 */ /* 0x000fea0003800000 */
.L_x_279:
[----:B------:R-:W-:-:S05]  /*4440*/  IMAD R4, R4, c[0x0][0x32c], R22 ;  /* 0x0000cb0004047a24 */ /* 0x000fca00078e0216 */
[----:B------:R-:W-:Y:S02]  /*4450*/  IADD3 R5, R4, c[0x0][0x32c], RZ ;  /* 0x0000cb0004057a10 */ /* 0x000fe40007ffe0ff */
[----:B------:R-:W-:Y:S02]  /*4460*/  IMNMX R3, R3, R4, !PT ;  /* 0x0000000403037217 */ /* 0x000fe40007800200 */
[----:B------:R-:W-:Y:S02]  /*4470*/  IMNMX R12, R12, R5, PT ;  /* 0x000000050c0c7217 */ /* 0x000fe40003800200 */
.L_x_278:
[----:B--234-:R-:W-:Y:S01]  /*4480*/  FMNMX.FTZ R106, R36, R37, !PT ;  /* 0x00000025246a7209 */ /* 0x01cfe20007810000 */
[----:B------:R-:W-:Y:S01]  /*4490*/  IMAD.SHL.U32 R209, R0, 0x2, RZ ;  /* 0x0000000200d17824 */ /* 0x000fe200078e00ff */
[----:B------:R-:W-:Y:S02]  /*44a0*/  ISETP.NE.AND P0, PT, R30, RZ, PT ;  /* 0x000000ff1e00720c */ /* 0x000fe40003f05270 */
[----:B------:R-:W-:Y:S01]  /*44b0*/  FMNMX.FTZ R106, R41, R106, !PT ;  /* 0x0000006a296a7209 */ /* 0x000fe20007810000 */
[----:B------:R-:W-:Y:S01]  /*44c0*/  IMAD R210, R2, 0x2, R209 ;  /* 0x0000000202d27824 */ /* 0x000fe200078e02d1 */
[----:B------:R-:W-:Y:S01]  /*44d0*/  ISETP.GT.AND P0, PT, R3, 0x1, !P0 ;  /* 0x000000010300780c */ /* 0x000fe20004704270 */
[----:B------:R-:W-:Y:S01]  /*44e0*/  LDSM.16.MT88.4 R120, [R209+0x1880] ;  /* 0x00188000d178783b */ /* 0x000fe20000004200 */
[----:B------:R-:W-:-:S02]  /*44f0*/  FMNMX.FTZ R106, R40, R106, !PT ;  /* 0x0000006a286a7209 */ /* 0x000fc40007810000 */
[----:B------:R-:W-:Y:S01]  /*4500*/  ISETP.LT.OR P0, PT, R12, 0x2, P0 ;  /* 0x000000020c00780c */ /* 0x000fe20000701670 */
[----:B------:R-:W-:Y:S01]  /*4510*/  LDSM.16.MT88.4 R136, [R210+0x1880] ;  /* 0x00188000d288783b */ /* 0x000fe20000004200 */
[----:B------:R-:W-:Y:S02]  /*4520*/  FMNMX.FTZ R106, R44, R106, !PT ;  /* 0x0000006a2c6a7209 */ /* 0x000fe40007810000 */
[----:B------:R-:W-:Y:S01]  /*4530*/  FSEL R47, R10, -INF , !P0 ;  /* 0xff8000000a2f7808 */ /* 0x000fe20004000000 */
[----:B------:R-:W-:Y:S01]  /*4540*/  LDSM.16.MT88.4 R152, [R209+0x2480] ;  /* 0x00248000d198783b */ /* 0x000fe20000004200 */
[----:B------:R-:W-:Y:S02]  /*4550*/  FMNMX.FTZ R106, R45, R106, !PT ;  /* 0x0000006a2d6a7209 */ /* 0x000fe40007810000 */
[----:B------:R-:W-:Y:S01]  /*4560*/  ISETP.NE.AND P0, PT, R29, RZ, PT ;  /* 0x000000ff1d00720c */ /* 0x000fe20003f05270 */
[----:B------:R-:W-:Y:S01]  /*4570*/  LDSM.16.MT88.4 R60, [R210+0x2480] ;  /* 0x00248000d23c783b */ /* 0x000fe20000004200 */
[----:B------:R-:W-:-:S02]  /*4580*/  FMNMX.FTZ R106, R48, R106, !PT ;  /* 0x0000006a306a7209 */ /* 0x000fc40007810000 */
[----:B------:R-:W-:Y:S01]  /*4590*/  FMNMX.FTZ R105, R28, R31, !PT ;  /* 0x0000001f1c697209 */ /* 0x000fe20007810000 */
[----:B------:R-:W-:Y:S01]  /*45a0*/  LDSM.16.MT88.4 R76, [R209+0x3080] ;  /* 0x00308000d14c783b */ /* 0x000fe20000004200 */
[----:B------:R-:W-:Y:S02]  /*45b0*/  FMNMX.FTZ R106, R49, R106, !PT ;  /* 0x0000006a316a7209 */ /* 0x000fe40007810000 */
[----:B------:R-:W-:Y:S01]  /*45c0*/  ISETP.GT.AND P0, PT, R3, 0x8, !P0 ;  /* 0x000000080300780c */ /* 0x000fe20004704270 */
[----:B------:R-:W-:Y:S01]  /*45d0*/  LDSM.16.MT88.4 R92, [R210+0x3080] ;  /* 0x00308000d25c783b */ /* 0x000fe20000004200 */
[----:B------:R-:W-:Y:S02]  /*45e0*/  FMNMX.FTZ R106, R57, R106, !PT ;  /* 0x0000006a396a7209 */ /* 0x000fe40007810000 */
[----:B------:R-:W-:Y:S01]  /*45f0*/  FMNMX.FTZ R105, R33, R105, !PT ;  /* 0x0000006921697209 */ /* 0x000fe20007810000 */
[----:B------:R-:W-:Y:S01]  /*4600*/  LDSM.16.MT88.4 R116, [R209+0x1c80] ;  /* 0x001c8000d174783b */ /* 0x000fe20000004200 */
[----:B------:R-:W-:-:S02]  /*4610*/  FMNMX.FTZ R106, R59, R106, !PT ;  /* 0x0000006a3b6a7209 */ /* 0x000fc40007810000 */
[----:B------:R-:W-:Y:S01]  /*4620*/  ISETP.LT.OR P0, PT, R12, 0x9, P0 ;  /* 0x000000090c00780c */ /* 0x000fe20000701670 */
[----:B------:R-:W-:Y:S01]  /*4630*/  LDSM.16.MT88.4 R132, [R210+0x1c80] ;  /* 0x001c8000d284783b */ /* 0x000fe20000004200 */
[----:B------:R-:W-:Y:S02]  /*4640*/  FMNMX.FTZ R106, R68, R106, !PT ;  /* 0x0000006a446a7209 */ /* 0x000fe40007810000 */
[----:B------:R-:W-:Y:S01]  /*4650*/  FMNMX.FTZ R105, R32, R105, !PT ;  /* 0x0000006920697209 */ /* 0x000fe20007810000 */
[----:B------:R-:W-:Y:S01]  /*4660*/  LDSM.16.MT88.4 R148, [R209+0x2880] ;  /* 0x00288000d194783b */ /* 0x000fe20000004200 */
[----:B------:R-:W-:Y:S02]  /*4670*/  FMNMX.FTZ R106, R69, R106, !PT ;  /* 0x0000006a456a7209 */ /* 0x000fe40007810000 */
[----:B------:R-:W-:Y:S01]  /*4680*/  FSEL R56, R21, -INF , !P0 ;  /* 0xff80000015387808 */ /* 0x000fe20004000000 */
[----:B------:R-:W-:Y:S01]  /*4690*/  LDSM.16.MT88.4 R172, [R210+0x2880] ;  /* 0x00288000d2ac783b */ /* 0x000fe20000004200 */
[----:B------:R-:W-:-:S02]  /*46a0*/  ISETP.NE.AND P0, PT, R27, RZ, PT ;  /* 0x000000ff1b00720c */ /* 0x000fc40003f05270 */
[----:B------:R-:W-:Y:S01]  /*46b0*/  FMNMX.FTZ R105, R38, R105, !PT ;  /* 0x0000006926697209 */ /* 0x000fe20007810000 */
[----:B------:R-:W1:Y:S01]  /*46c0*/  SHFL.BFLY PT, R4, R106, 0x2, 0x1f ;  /* 0x0c401f006a047f89 */ /* 0x000e6200000e0000 */
[----:B------:R-:W-:Y:S02]  /*46d0*/  ISETP.GT.AND P0, PT, R3, 0x9, !P0 ;  /* 0x000000090300780c */ /* 0x000fe40004704270 */
[----:B------:R-:W-:Y:S01]  /*46e0*/  FMNMX.FTZ R105, R39, R105, !PT ;  /* 0x0000006927697209 */ /* 0x000fe20007810000 */
[----:B------:R-:W-:Y:S01]  /*46f0*/  LDSM.16.MT88.4 R180, [R209+0x3480] ;  /* 0x00348000d1b4783b */ /* 0x000fe20000004200 */
[----:B------:R-:W-:Y:S02]  /*4700*/  ISETP.LT.OR P0, PT, R12, 0xa, P0 ;  /* 0x0000000a0c00780c */ /* 0x000fe40000701670 */
[----:B------:R-:W-:Y:S01]  /*4710*/  FMNMX.FTZ R105, R42, R105, !PT ;  /* 0x000000692a697209 */ /* 0x000fe20007810000 */
[----:B------:R-:W-:Y:S01]  /*4720*/  LDSM.16.MT88.4 R176, [R210+0x3480] ;  /* 0x00348000d2b0783b */ /* 0x000fe20000004200 */
[----:B------:R-:W-:-:S02]  /*4730*/  FSEL R58, R9, -INF , !P0 ;  /* 0xff800000093a7808 */ /* 0x000fc40004000000 */
[----:B------:R-:W-:Y:S01]  /*4740*/  ISETP.NE.AND P0, PT, R26, RZ, PT ;  /* 0x000000ff1a00720c */ /* 0x000fe20003f05270 */
[----:B------:R-:W-:Y:S01]  /*4750*/  LDSM.16.MT88.4 R164, [R209+0x3880] ;  /* 0x00388000d1a4783b */ /* 0x000fe20000004200 */
[----:B------:R-:W-:Y:S02]  /*4760*/  FMNMX.FTZ R105, R43, R105, !PT ;  /* 0x000000692b697209 */ /* 0x000fe40007810000 */
[----:B------:R-:W-:Y:S01]  /*4770*/  ISETP.GT.AND P0, PT, R3, 0x10, !P0 ;  /* 0x000000100300780c */ /* 0x000fe20004704270 */
[----:B------:R-:W-:Y:S01]  /*4780*/  LDSM.16.MT88.4 R72, [R209+0x2080] ;  /* 0x00208000d148783b */ /* 0x000fe20000004200 */
[----:B------:R-:W-:Y:S02]  /*4790*/  FMNMX.FTZ R105, R46, R105, !PT ;  /* 0x000000692e697209 */ /* 0x000fe40007810000 */
[----:B------:R-:W-:Y:S01]  /*47a0*/  ISETP.LT.OR P0, PT, R12, 0x11, P0 ;  /* 0x000000110c00780c */ /* 0x000fe20000701670 */
[----:B------:R-:W-:Y:S01]  /*47b0*/  LDSM.16.MT88.4 R88, [R210+0x2080] ;  /* 0x00208000d258783b */ /* 0x000fe20000004200 */
[----:B------:R-:W-:-:S02]  /*47c0*/  FMNMX.FTZ R105, R51, R105, !PT ;  /* 0x0000006933697209 */ /* 0x000fc40007810000 */
[----:B------:R-:W-:Y:S01]  /*47d0*/  FSEL R102, R7, -INF , !P0 ;  /* 0xff80000007667808 */ /* 0x000fe20004000000 */
[----:B------:R-:W-:Y:S01]  /*47e0*/  LDSM.16.MT88.4 R108, [R209+0x2c80] ;  /* 0x002c8000d16c783b */ /* 0x000fe20000004200 */
[----:B-1----:R-:W-:Y:S02]  /*47f0*/  FMNMX.FTZ R106, R106, R4, !PT ;  /* 0x000000046a6a7209 */ /* 0x002fe40007810000 */
[----:B------:R-:W-:Y:S01]  /*4800*/  ISETP.GT.AND P0, PT, R3, 0x11, !P6 ;  /* 0x000000110300780c */ /* 0x000fe20007704270 */
[----:B------:R-:W-:Y:S01]  /*4810*/  LDSM.16.MT88.4 R160, [R210+0x2c80] ;  /* 0x002c8000d2a0783b */ /* 0x000fe20000004200 */
[----:B------:R-:W-:Y:S02]  /*4820*/  FMNMX.FTZ R105, R52, R105, !PT ;  /* 0x0000006934697209 */ /* 0x000fe40007810000 */
[----:B------:R-:W-:Y:S01]  /*4830*/  ISETP.LT.OR P0, PT, R12, 0x12, P0 ;  /* 0x000000120c00780c */ /* 0x000fe20000701670 */
[----:B------:R-:W1:Y:S01]  /*4840*/  SHFL.BFLY PT, R4, R106, 0x1, 0x1f ;  /* 0x0c201f006a047f89 */ /* 0x000e6200000e0000 */
[----:B------:R-:W-:-:S02]  /*4850*/  FMNMX.FTZ R105, R53, R105, !PT ;  /* 0x0000006935697209 */ /* 0x000fc40007810000 */
[----:B------:R-:W-:Y:S01]  /*4860*/  FSEL R103, R6, -INF , !P0 ;  /* 0xff80000006677808 */ /* 0x000fe20004000000 */
[----:B------:R-:W-:Y:S01]  /*4870*/  LDSM.16.MT88.4 R168, [R210+0x3880] ;  /* 0x00388000d2a8783b */ /* 0x000fe20000004200 */
[----:B------:R-:W-:Y:S02]  /*4880*/  ISETP.GT.AND P0, PT, R3, 0x18, !P5 ;  /* 0x000000180300780c */ /* 0x000fe40006f04270 */
[----:B------:R-:W-:Y:S02]  /*4890*/  ISETP.NE.AND P6, PT, R25, RZ, PT ;  /* 0x000000ff1900720c */ /* 0x000fe40003fc5270 */
[----:B------:R-:W-:Y:S02]  /*48a0*/  ISETP.LT.OR P0, PT, R12, 0x19, P0 ;  /* 0x000000190c00780c */ /* 0x000fe40000701670 */
[----:B------:R-:W-:Y:S02]  /*48b0*/  IADD3 R222, R222, -0x2, RZ ;  /* 0xfffffffedede7810 */ /* 0x000fe40007ffe0ff */
[----:B------:R-:W-:-:S02]  /*48c0*/  FSEL R107, R15, -INF , !P0 ;  /* 0xff8000000f6b7808 */ /* 0x000fc40004000000 */
[----:B------:R-:W-:-:S04]  /*48d0*/  ISETP.GT.AND P0, PT, R3, 0x19, !P4 ;  /* 0x000000190300780c */ /* 0x000fc80006704270 */
[----:B------:R-:W-:-:S04]  /*48e0*/  ISETP.LT.OR P0, PT, R12, 0x1a, P0 ;  /* 0x0000001a0c00780c */ /* 0x000fc80000701670 */
[----:B------:R-:W-:Y:S02]  /*48f0*/  FSEL R184, R14, -INF , !P0 ;  /* 0xff8000000eb87808 */ /* 0x000fe40004000000 */
[----:B-1----:R-:W-:Y:S02]  /*4900*/  FMNMX.FTZ R106, R106, R4, !PT ;  /* 0x000000046a6a7209 */ /* 0x002fe40007810000 */
[----:B------:R-:W1:Y:S01]  /*4910*/  SHFL.BFLY PT, R4, R105, 0x2, 0x1f ;  /* 0x0c401f0069047f89 */ /* 0x000e6200000e0000 */
[----:B------:R-:W-:Y:S02]  /*4920*/  ISETP.GT.AND P0, PT, R3, 0x20, !P3 ;  /* 0x000000200300780c */ /* 0x000fe40005f04270 */
[----:B------:R-:W-:Y:S02]  /*4930*/  FMUL.FTZ R14, R106, c[0x0][0x2d0] ;  /* 0x0000b4006a0e7a20 */ /* 0x000fe40000410000 */
[----:B------:R-:W-:-:S04]  /*4940*/  ISETP.LT.OR P0, PT, R12, 0x21, P0 ;  /* 0x000000210c00780c */ /* 0x000fc80000701670 */
[----:B------:R-:W-:Y:S02]  /*4950*/  FSEL R190, R17, -INF , !P0 ;  /* 0xff80000011be7808 */ /* 0x000fe40004000000 */
[----:B------:R-:W-:-:S04]  /*4960*/  ISETP.GT.AND P0, PT, R3, 0x21, !P2 ;  /* 0x000000210300780c */ /* 0x000fc80005704270 */
[----:B------:R-:W-:-:S04]  /*4970*/  ISETP.LT.OR P0, PT, R12, 0x22, P0 ;  /* 0x000000220c00780c */ /* 0x000fc80000701670 */
[----:B------:R-:W-:Y:S02]  /*4980*/  FSEL R191, R16, -INF , !P0 ;  /* 0xff80000010bf7808 */ /* 0x000fe40004000000 */
[----:B------:R-:W-:Y:S02]  /*4990*/  ISETP.GT.AND P0, PT, R3, 0x28, !P1 ;  /* 0x000000280300780c */ /* 0x000fe40004f04270 */
[----:B-1----:R-:W-:Y:S02]  /*49a0*/  FMNMX.FTZ R105, R105, R4, !PT ;  /* 0x0000000469697209 */ /* 0x002fe40007810000 */
[----:B------:R-:W-:-:S03]  /*49b0*/  ISETP.LT.OR P0, PT, R12, 0x29, P0 ;  /* 0x000000290c00780c */ /* 0x000fc60000701670 */
[----:B------:R-:W1:Y:S01]  /*49c0*/  SHFL.BFLY PT, R4, R105, 0x1, 0x1f ;  /* 0x0c201f0069047f89 */ /* 0x000e6200000e0000 */
[----:B------:R-:W-:Y:S02]  /*49d0*/  FSEL R192, R8, -INF , !P0 ;  /* 0xff80000008c07808 */ /* 0x000fe40004000000 */
[----:B------:R-:W-:Y:S02]  /*49e0*/  ISETP.GT.AND P0, PT, R3, RZ, !P6 ;  /* 0x000000ff0300720c */ /* 0x000fe40007704270 */
[----:B------:R-:W-:Y:S02]  /*49f0*/  ISETP.NE.AND P6, PT, R24, RZ, PT ;  /* 0x000000ff1800720c */ /* 0x000fe40003fc5270 */
[----:B------:R-:W-:-:S04]  /*4a00*/  ISETP.LT.OR P0, PT, R12, 0x1, P0 ;  /* 0x000000010c00780c */ /* 0x000fc80000701670 */
[----:B------:R-:W-:Y:S02]  /*4a10*/  FSEL R15, R13, -INF , !P0 ;  /* 0xff8000000d0f7808 */ /* 0x000fe40004000000 */
[----:B------:R-:W-:-:S04]  /*4a20*/  FSETP.NEU.FTZ.AND P0, PT, R106, -INF , PT ;  /* 0xff8000006a00780b */ /* 0x000fc80003f1d000 */
[----:B------:R-:W-:Y:S02]  /*4a30*/  FSEL R14, R14, RZ, P0 ;  /* 0x000000ff0e0e7208 */ /* 0x000fe40000000000 */
[----:B-1----:R-:W-:-:S03]  /*4a40*/  FMNMX.FTZ R105, R105, R4, !PT ;  /* 0x0000000469697209 */ /* 0x002fc60007810000 */
[----:B------:R-:W-:Y:S01]  /*4a50*/  FFMA.FTZ R4, R36, c[0x0][0x2d0], -R14 ;  /* 0x0000b40024047a23 */ /* 0x000fe2000001080e */
[C---:B------:R-:W-:Y:S01]  /*4a60*/  FSETP.NEU.FTZ.AND P0, PT, R105.reuse, -INF , PT ;  /* 0xff8000006900780b */ /* 0x040fe20003f1d000 */
[----:B------:R-:W-:Y:S02]  /*4a70*/  FMUL.FTZ R13, R105, c[0x0][0x2d0] ;  /* 0x0000b400690d7a20 */ /* 0x000fe40000410000 */
[----:B------:R1:W-:Y:S03]  /*4a80*/  MUFU.EX2 R234, R4 ;  /* 0x0000000400ea7308 */ /* 0x0003e60000000800 */
[----:B------:R-:W-:Y:S02]  /*4a90*/  FSEL R13, R13, RZ, P0 ;  /* 0x000000ff0d0d7208 */ /* 0x000fe40000000000 */
[----:B------:R-:W-:-:S03]  /*4aa0*/  ISETP.GT.AND P0, PT, R3, 0x29, !P6 ;  /* 0x000000290300780c */ /* 0x000fc60007704270 */
[--C-:B------:R-:W-:Y:S01]  /*4ab0*/  FFMA.FTZ R0, R28, c[0x0][0x2d0], -R13.reuse ;  /* 0x0000b4001c007a23 */ /* 0x100fe2000001080d */
[----:B------:R-:W-:Y:S01]  /*4ac0*/  ISETP.LT.OR P0, PT, R12, 0x2a, P0 ;  /* 0x0000002a0c00780c */ /* 0x000fe20000701670 */
[----:B------:R-:W-:Y:S02]  /*4ad0*/  FFMA.FTZ R2, R43, c[0x0][0x2d0], -R13 ;  /* 0x0000b4002b027a23 */ /* 0x000fe4000001080d */
[----:B------:R2:W-:Y:S01]  /*4ae0*/  MUFU.EX2 R226, R0 ;  /* 0x0000000000e27308 */ /* 0x0005e20000000800 */
[----:B-1----:R-:W-:-:S07]  /*4af0*/  FFMA.FTZ R4, R37, c[0x0][0x2d0], -R14 ;  /* 0x0000b40025047a23 */ /* 0x002fce000001080e */
[----:B------:R1:W-:Y:S01]  /*4b00*/  MUFU.EX2 R233, R4 ;  /* 0x0000000400e97308 */ /* 0x0003e20000000800 */
[----:B--2---:R-:W-:-:S07]  /*4b10*/  FFMA.FTZ R0, R31, c[0x0][0x2d0], -R13 ;  /* 0x0000b4001f007a23 */ /* 0x004fce000001080d */
[----:B------:R2:W-:Y:S01]  /*4b20*/  MUFU.EX2 R241, R2 ;  /* 0x0000000200f17308 */ /* 0x0005e20000000800 */
[----:B-1----:R-:W-:-:S07]  /*4b30*/  FFMA.FTZ R4, R41, c[0x0][0x2d0], -R14 ;  /* 0x0000b40029047a23 */ /* 0x002fce000001080e */
[----:B------:R1:W3:Y:S08]  /*4b40*/  MUFU.EX2 R225, R0 ;  /* 0x0000000000e17308 */ /* 0x0002f00000000800 */
[----:B------:R4:W-:Y:S01]  /*4b50*/  MUFU.EX2 R239, R4 ;  /* 0x0000000400ef7308 */ /* 0x0009e20000000800 */
[----:B--2---:R-:W-:Y:S01]  /*4b60*/  FMNMX.FTZ R2, R15, R47, !PT ;  /* 0x0000002f0f027209 */ /* 0x004fe20007810000 */
[----:B-1----:R-:W-:Y:S01]  /*4b70*/  FFMA.FTZ R0, R33, c[0x0][0x2d0], -R13 ;  /* 0x0000b40021007a23 */ /* 0x002fe2000001080d */
[----:B---3--:R-:W-:-:S05]  /*4b80*/  F2FP.PACK_AB R5, R225, R226 ;  /* 0x000000e2e105723e */ /* 0x008fca00000000ff */
[----:B------:R1:W-:Y:S01]  /*4b90*/  MUFU.EX2 R231, R0 ;  /* 0x0000000000e77308 */ /* 0x0003e20000000800 */
[----:B----4-:R-:W-:-:S07]  /*4ba0*/  FFMA.FTZ R4, R40, c[0x0][0x2d0], -R14 ;  /* 0x0000b40028047a23 */ /* 0x010fce000001080e */
[----:B------:R2:W3:Y:S01]  /*4bb0*/  MUFU.EX2 R240, R4 ;  /* 0x0000000400f07308 */ /* 0x0004e20000000800 */
[----:B-1----:R-:W-:-:S07]  /*4bc0*/  FFMA.FTZ R0, R32, c[0x0][0x2d0], -R13 ;  /* 0x0000b40020007a23 */ /* 0x002fce000001080d */
[----:B------:R1:W4:Y:S01]  /*4bd0*/  MUFU.EX2 R232, R0 ;  /* 0x0000000000e87308 */ /* 0x0003220000000800 */
[----:B--2---:R-:W-:Y:S02]  /*4be0*/  F2FP.PACK_AB R4, R233, R234 ;  /* 0x000000eae904723e */ /* 0x004fe400000000ff */
[----:B---3--:R-:W-:Y:S01]  /*4bf0*/  F2FP.PACK_AB R6, R240, R239 ;  /* 0x000000eff006723e */ /* 0x008fe200000000ff */
[--C-:B-1----:R-:W-:Y:S01]  /*4c00*/  FFMA.FTZ R0, R44, c[0x0][0x2d0], -R14.reuse ;  /* 0x0000b4002c007a23 */ /* 0x102fe2000001080e */
[----:B----4-:R-:W-:Y:S02]  /*4c10*/  F2FP.PACK_AB R7, R232, R231 ;  /* 0x000000e7e807723e */ /* 0x010fe400000000ff */
[----:B------:R-:W-:Y:S01]  /*4c20*/  FSEL R44, R55, -INF , !P0 ;  /* 0xff800000372c7808 */ /* 0x000fe20004000000 */
[----:B------:R1:W-:Y:S04]  /*4c30*/  MUFU.EX2 R236, R0 ;  /* 0x0000000000ec7308 */ /* 0x0003e80000000800 */
[C---:B------:R-:W-:Y:S08]  /*4c40*/  HMMA.16816.F32 R16, R4.reuse, R120, RZ ;  /* 0x000000780410723c */ /* 0x040ff000000018ff */
[----:B------:R-:W-:Y:S01]  /*4c50*/  HMMA.16816.F32 R20, R4, R136, RZ ;  /* 0x000000880414723c */ /* 0x000fe200000018ff */
[----:B-1----:R-:W-:-:S04]  /*4c60*/  FFMA.FTZ R0, R45, c[0x0][0x2d0], -R14 ;  /* 0x0000b4002d007a23 */ /* 0x002fc8000001080e */
        /* <DEDUP_REMOVED lines=17> */
[----:B------:R-:W-:Y:S01]  /*4d80*/  HMMA.16816.F32 R80, R4, R78, RZ ;  /* 0x0000004e0450723c */ /* 0x000fe200000018ff */
[----:B-1----:R-:W-:-:S07]  /*4d90*/  FFMA.FTZ R0, R39, c[0x0][0x2d0], -R13 ;  /* 0x0000b40027007a23 */ /* 0x002fce000001080d */
[----:B------:R-:W-:Y:S01]  /*4da0*/  HMMA.16816.F32 R36, R4, R94, RZ ;  /* 0x0000005e0424723c */ /* 0x000fe200000018ff */
[----:B------:R1:W2:Y:S06]  /*4db0*/  MUFU.EX2 R235, R0 ;  /* 0x0000000000eb7308 */ /* 0x0002ac0000000800 */
[----:B------:R-:W-:Y:S01]  /*4dc0*/  FMNMX.FTZ R4, R56, R2, !PT ;  /* 0x0000000238047209 */ /* 0x000fe20007810000 */
[----:B------:R-:W-:-:S03]  /*4dd0*/  FFMA.FTZ R2, R57, c[0x0][0x2d0], -R14 ;  /* 0x0000b40039027a23 */ /* 0x000fc6000001080e */
[----:B------:R-:W-:Y:S01]  /*4de0*/  FMNMX.FTZ R4, R58, R4, !PT ;  /* 0x000000043a047209 */ /* 0x000fe20007810000 */
[----:B------:R3:W-:Y:S03]  /*4df0*/  MUFU.EX2 R224, R2 ;  /* 0x0000000200e07308 */ /* 0x0007e60000000800 */
[----:B------:R-:W-:Y:S01]  /*4e00*/  FMNMX.FTZ R4, R102, R4, !PT ;  /* 0x0000000466047209 */ /* 0x000fe20007810000 */
[----:B-1----:R-:W-:-:S03]  /*4e10*/  FFMA.FTZ R0, R42, c[0x0][0x2d0], -R13 ;  /* 0x0000b4002a007a23 */ /* 0x002fc6000001080d */
[----:B------:R-:W-:Y:S02]  /*4e20*/  FMNMX.FTZ R4, R103, R4, !PT ;  /* 0x0000000467047209 */ /* 0x000fe40007810000 */
[----:B--2---:R-:W-:Y:S01]  /*4e30*/  F2FP.PACK_AB R9, R235, R230 ;  /* 0x000000e6eb09723e */ /* 0x004fe200000000ff */
[----:B------:R1:W2:Y:S01]  /*4e40*/  MUFU.EX2 R237, R0 ;  /* 0x0000000000ed7308 */ /* 0x0002a20000000800 */
[----:B------:R-:W-:-:S04]  /*4e50*/  FMNMX.FTZ R4, R107, R4, !PT ;  /* 0x000000046b047209 */ /* 0x000fc80007810000 */
[----:B------:R-:W-:Y:S01]  /*4e60*/  FMNMX.FTZ R4, R184, R4, !PT ;  /* 0x00000004b8047209 */ /* 0x000fe20007810000 */
[----:B---3--:R-:W-:-:S03]  /*4e70*/  FFMA.FTZ R2, R59, c[0x0][0x2d0], -R14 ;  /* 0x0000b4003b027a23 */ /* 0x008fc6000001080e */
[----:B------:R-:W-:Y:S01]  /*4e80*/  FMNMX.FTZ R3, R190, R4, !PT ;  /* 0x00000004be037209 */ /* 0x000fe20007810000 */
[----:B------:R3:W4:Y:S03]  /*4e90*/  MUFU.EX2 R207, R2 ;  /* 0x0000000200cf7308 */ /* 0x0007260000000800 */
[----:B------:R-:W-:Y:S02]  /*4ea0*/  FMNMX.FTZ R3, R191, R3, !PT ;  /* 0x00000003bf037209 */ /* 0x000fe40007810000 */
[----:B-1----:R-:W-:Y:S02]  /*4eb0*/  FMNMX.FTZ R0, R50, R54, !PT ;  /* 0x0000003632007209 */ /* 0x002fe40007810000 */
[----:B------:R-:W-:Y:S02]  /*4ec0*/  FMNMX.FTZ R3, R192, R3, !PT ;  /* 0x00000003c0037209 */ /* 0x000fe40007810000 */
[----:B------:R-:W-:-:S02]  /*4ed0*/  FMNMX.FTZ R0, R70, R0, !PT ;  /* 0x0000000046007209 */ /* 0x000fc40007810000 */
[----:B--2---:R-:W-:Y:S02]  /*4ee0*/  F2FP.PACK_AB R11, R241, R237 ;  /* 0x000000edf10b723e */ /* 0x004fe400000000ff */
[----:B------:R-:W-:Y:S01]  /*4ef0*/  FMNMX.FTZ R0, R101, R0, !PT ;  /* 0x0000000065007209 */ /* 0x000fe20007810000 */
[----:B---3--:R-:W-:Y:S01]  /*4f00*/  FFMA.FTZ R2, R68, c[0x0][0x2d0], -R14 ;  /* 0x0000b40044027a23 */ /* 0x008fe2000001080e */
[----:B----4-:R-:W-:Y:S02]  /*4f10*/  F2FP.PACK_AB R96, R207, R224 ;  /* 0x000000e0cf60723e */ /* 0x010fe400000000ff */
[----:B------:R-:W-:Y:S01]  /*4f20*/  FMNMX.FTZ R0, R186, R0, !PT ;  /* 0x00000000ba007209 */ /* 0x000fe20007810000 */
[----:B------:R1:W-:Y:S01]  /*4f30*/  MUFU.EX2 R206, R2 ;  /* 0x0000000200ce7308 */ /* 0x0003e20000000800 */
[----:B------:R-:W-:Y:S02]  /*4f40*/  HMMA.16816.F32 R16, R8, R116, R16 ;  /* 0x000000740810723c */ /* 0x000fe40000001810 */
[----:B------:R-:W-:-:S04]  /*4f50*/  FMNMX.FTZ R0, R187, R0, !PT ;  /* 0x00000000bb007209 */ /* 0x000fc80007810000 */
[----:B------:R-:W-:Y:S02]  /*4f60*/  FMNMX.FTZ R0, R188, R0, !PT ;  /* 0x00000000bc007209 */ /* 0x000fe40007810000 */
[----:B------:R-:W-:Y:S02]  /*4f70*/  HMMA.16816.F32 R20, R8, R132, R20 ;  /* 0x000000840814723c */ /* 0x000fe40000001814 */
[----:B------:R-:W-:-:S04]  /*4f80*/  FMNMX.FTZ R0, R189, R0, !PT ;  /* 0x00000000bd007209 */ /* 0x000fc80007810000 */
[----:B------:R-:W-:Y:S01]  /*4f90*/  FMNMX.FTZ R0, R194, R0, !PT ;  /* 0x00000000c2007209 */ /* 0x000fe20007810000 */
[----:B-1----:R-:W-:Y:S01]  /*4fa0*/  FFMA.FTZ R2, R69, c[0x0][0x2d0], -R14 ;  /* 0x0000b40045027a23 */ /* 0x002fe2000001080e */
[C---:B------:R-:W-:Y:S02]  /*4fb0*/  HMMA.16816.F32 R24, R8.reuse, R148, R24 ;  /* 0x000000940818723c */ /* 0x040fe40000001818 */
[----:B------:R-:W-:Y:S01]  /*4fc0*/  FMNMX.FTZ R0, R193, R0, !PT ;  /* 0x00000000c1007209 */ /* 0x000fe20007810000 */
[----:B------:R1:W2:Y:S03]  /*4fd0*/  MUFU.EX2 R205, R2 ;  /* 0x0000000200cd7308 */ /* 0x0002a60000000800 */
[----:B------:R-:W-:Y:S02]  /*4fe0*/  FMNMX.FTZ R0, R195, R0, !PT ;  /* 0x00000000c3007209 */ /* 0x000fe40007810000 */
[----:B------:R-:W-:Y:S02]  /*4ff0*/  HMMA.16816.F32 R28, R8, R172, R28 ;  /* 0x000000ac081c723c */ /* 0x000fe4000000181c */
[----:B------:R-:W-:-:S05]  /*5000*/  FMNMX.FTZ R0, R196, R0, !PT ;  /* 0x00000000c4007209 */ /* 0x000fca0007810000 */
[----:B------:R-:W3:Y:S01]  /*5010*/  SHFL.BFLY PT, R5, R0, 0x2, 0x1f ;  /* 0x0c401f0000057f89 */ /* 0x000ee200000e0000 */
[----:B------:R-:W-:Y:S01]  /*5020*/  HMMA.16816.F32 R32, R8, R180, R32 ;  /* 0x000000b40820723c */ /* 0x000fe20000001820 */
[----:B-1----:R-:W-:Y:S01]  /*5030*/  FFMA.FTZ R2, R46, c[0x0][0x2d0], -R13 ;  /* 0x0000b4002e027a23 */ /* 0x002fe2000001080d */
[----:B--2---:R-:W-:-:S03]  /*5040*/  F2FP.PACK_AB R98, R205, R206 ;  /* 0x000000cecd62723e */ /* 0x004fc600000000ff */
[----:B------:R1:W-:Y:S03]  /*5050*/  MUFU.EX2 R204, R2 ;  /* 0x0000000200cc7308 */ /* 0x0003e60000000800 */
[C---:B------:R-:W-:Y:S08]  /*5060*/  HMMA.16816.F32 R84, R8.reuse, R176, R84 ;  /* 0x000000b00854723c */ /* 0x040ff00000001854 */
[----:B------:R-:W-:Y:S01]  /*5070*/  HMMA.16816.F32 R124, R8, R118, R124 ;  /* 0x00000076087c723c */ /* 0x000fe2000000187c */
[----:B---3--:R-:W-:-:S07]  /*5080*/  FMNMX.FTZ R0, R0, R5, !PT ;  /* 0x0000000500007209 */ /* 0x008fce0007810000 */
[C---:B------:R-:W-:Y:S01]  /*5090*/  HMMA.16816.F32 R140, R8.reuse, R134, R140 ;  /* 0x00000086088c723c */ /* 0x040fe2000000188c */
[----:B-1----:R-:W-:Y:S01]  /*50a0*/  FMNMX.FTZ R2, R44, R3, !PT ;  /* 0x000000032c027209 */ /* 0x002fe20007810000 */
[--C-:B------:R-:W-:Y:S01]  /*50b0*/  FFMA.FTZ R3, R51, c[0x0][0x2d0], -R13.reuse ;  /* 0x0000b40033037a23 */ /* 0x100fe2000001080d */
[----:B------:R-:W1:Y:S03]  /*50c0*/  SHFL.BFLY PT, R5, R0, 0x1, 0x1f ;  /* 0x0c201f0000057f89 */ /* 0x000e6600000e0000 */
[----:B------:R2:W3:Y:S01]  /*50d0*/  MUFU.EX2 R203, R3 ;  /* 0x0000000300cb7308 */ /* 0x0004e20000000800 */
[----:B------:R-:W4:Y:S01]  /*50e0*/  SHFL.BFLY PT, R4, R2, 0x2, 0x1f ;  /* 0x0c401f0002047f89 */ /* 0x000f2200000e0000 */
[C---:B------:R-:W-:Y:S08]  /*50f0*/  HMMA.16816.F32 R156, R8.reuse, R150, R156 ;  /* 0x00000096089c723c */ /* 0x040ff0000000189c */
[----:B------:R-:W-:Y:S01]  /*5100*/  HMMA.16816.F32 R64, R8, R174, R64 ;  /* 0x000000ae0840723c */ /* 0x000fe20000001840 */
[----:B--2---:R-:W-:Y:S01]  /*5110*/  FFMA.FTZ R3, R52, c[0x0][0x2d0], -R13 ;  /* 0x0000b40034037a23 */ /* 0x004fe2000001080d */
[----:B---3--:R-:W-:-:S06]  /*5120*/  F2FP.PACK_AB R97, R203, R204 ;  /* 0x000000cccb61723e */ /* 0x008fcc00000000ff */
[----:B------:R-:W-:Y:S01]  /*5130*/  HMMA.16816.F32 R80, R8, R182, R80 ;  /* 0x000000b60850723c */ /* 0x000fe20000001850 */
[----:B------:R2:W-:Y:S01]  /*5140*/  MUFU.EX2 R202, R3 ;  /* 0x0000000300ca7308 */ /* 0x0005e20000000800 */
[----:B-1----:R-:W-:Y:S02]  /*5150*/  FMNMX.FTZ R104, R0, R5, !PT ;  /* 0x0000000500687209 */ /* 0x002fe40007810000 */
[----:B----4-:R-:W-:-:S03]  /*5160*/  FMNMX.FTZ R0, R2, R4, !PT ;  /* 0x0000000402007209 */ /* 0x010fc60007810000 */
[C---:B------:R-:W-:Y:S01]  /*5170*/  FMUL.FTZ R2, R104.reuse, c[0x0][0x2d0] ;  /* 0x0000b40068027a20 */ /* 0x040fe20000410000 */
[----:B------:R-:W-:Y:S01]  /*5180*/  FSETP.NEU.FTZ.AND P0, PT, R104, -INF , PT ;  /* 0xff8000006800780b */ /* 0x000fe20003f1d000 */
[----:B------:R-:W-:Y:S01]  /*5190*/  HMMA.16816.F32 R8, R8, R178, R36 ;  /* 0x000000b20808723c */ /* 0x000fe20000001824 */
[----:B------:R-:W1:Y:S02]  /*51a0*/  SHFL.BFLY PT, R4, R0, 0x1, 0x1f ;  /* 0x0c201f0000047f89 */ /* 0x000e6400000e0000 */
[----:B------:R-:W-:Y:S01]  /*51b0*/  FSEL R2, R2, RZ, P0 ;  /* 0x000000ff02027208 */ /* 0x000fe20000000000 */
[----:B--2---:R-:W-:-:S04]  /*51c0*/  FFMA.FTZ R3, R53, c[0x0][0x2d0], -R13 ;  /* 0x0000b40035037a23 */ /* 0x004fc8000001080d */
[----:B------:R2:W3:Y:S01]  /*51d0*/  MUFU.EX2 R201, R3 ;  /* 0x0000000300c97308 */ /* 0x0004e20000000800 */
[----:B-1----:R-:W-:Y:S01]  /*51e0*/  FMNMX.FTZ R100, R0, R4, !PT ;  /* 0x0000000400647209 */ /* 0x002fe20007810000 */
[--C-:B--2---:R-:W-:Y:S01]  /*51f0*/  FFMA.FTZ R3, R50, c[0x0][0x2d0], -R2.reuse ;  /* 0x0000b40032037a23 */ /* 0x104fe20000010802 */
[----:B---3--:R-:W-:Y:S01]  /*5200*/  F2FP.PACK_AB R99, R201, R202 ;  /* 0x000000cac963723e */ /* 0x008fe200000000ff */
[----:B------:R-:W-:Y:S01]  /*5210*/  FFMA.FTZ R0, R70, c[0x0][0x2d0], -R2 ;  /* 0x0000b40046007a23 */ /* 0x000fe20000010802 */
[----:B------:R-:W-:-:S03]  /*5220*/  FSETP.NEU.FTZ.AND P0, PT, R100, -INF , PT ;  /* 0xff8000006400780b */ /* 0x000fc60003f1d000 */
[----:B------:R1:W-:Y:S02]  /*5230*/  MUFU.EX2 R200, R3 ;  /* 0x0000000300c87308 */ /* 0x0003e40000000800 */
[C---:B------:R-:W-:Y:S06]  /*5240*/  HMMA.16816.F32 R68, R96.reuse, R164, R32 ;  /* 0x000000a46044723c */ /* 0x040fec0000001820 */
[----:B------:R2:W-:Y:S02]  /*5250*/  MUFU.EX2 R198, R0 ;  /* 0x0000000000c67308 */ /* 0x0005e40000000800 */
[----:B------:R-:W-:Y:S01]  /*5260*/  HMMA.16816.F32 R112, R96, R72, R16 ;  /* 0x000000486070723c */ /* 0x000fe20000001810 */
[----:B-1----:R-:W-:-:S05]  /*5270*/  FFMA.FTZ R3, R54, c[0x0][0x2d0], -R2 ;  /* 0x0000b40036037a23 */ /* 0x002fca0000010802 */
[----:B------:R1:W3:Y:S02]  /*5280*/  MUFU.EX2 R199, R3 ;  /* 0x0000000300c77308 */ /* 0x0002e40000000800 */
[----:B------:R-:W-:Y:S01]  /*5290*/  HMMA.16816.F32 R128, R96, R88, R20 ;  /* 0x000000586080723c */ /* 0x000fe20000001814 */
[----:B--2---:R-:W-:-:S05]  /*52a0*/  FMUL.FTZ R0, R100, c[0x0][0x2d0] ;  /* 0x0000b40064007a20 */ /* 0x004fca0000410000 */
[----:B------:R-:W-:Y:S02]  /*52b0*/  FSEL R0, R0, RZ, P0 ;  /* 0x000000ff00007208 */ /* 0x000fe40000000000 */
[----:B------:R-:W-:Y:S01]  /*52c0*/  HMMA.16816.F32 R144, R96, R108, R24 ;  /* 0x0000006c6090723c */ /* 0x000fe20000001818 */
[----:B-1----:R-:W-:Y:S01]  /*52d0*/  FFMA.FTZ R3, R101, c[0x0][0x2d0], -R2 ;  /* 0x0000b40065037a23 */ /* 0x002fe20000010802 */
[----:B---3--:R-:W-:-:S06]  /*52e0*/  F2FP.PACK_AB R4, R199, R200 ;  /* 0x000000c8c704723e */ /* 0x008fcc00000000ff */
[C---:B------:R-:W-:Y:S01]  /*52f0*/  HMMA.16816.F32 R52, R96.reuse, R160, R28 ;  /* 0x000000a06034723c */ /* 0x040fe2000000181c */
[----:B------:R1:W2:Y:S07]  /*5300*/  MUFU.EX2 R197, R3 ;  /* 0x0000000300c57308 */ /* 0x0002ae0000000800 */
[C---:B------:R-:W-:Y:S08]  /*5310*/  HMMA.16816.F32 R84, R96.reuse, R168, R84 ;  /* 0x000000a86054723c */ /* 0x040ff00000001854 */
[----:B------:R-:W-:Y:S01]  /*5320*/  HMMA.16816.F32 R124, R96, R74, R124 ;  /* 0x0000004a607c723c */ /* 0x000fe2000000187c */
[----:B-1----:R-:W-:Y:S01]  /*5330*/  FFMA.FTZ R3, R15, c[0x0][0x2d0], -R0 ;  /* 0x0000b4000f037a23 */ /* 0x002fe20000010800 */
[----:B--2---:R-:W-:-:S03]  /*5340*/  F2FP.PACK_AB R6, R197, R198 ;  /* 0x000000c6c506723e */ /* 0x004fc600000000ff */
[----:B------:R1:W-:Y:S03]  /*5350*/  MUFU.EX2 R36, R3 ;  /* 0x0000000300247308 */ /* 0x0003e60000000800 */
[C---:B------:R-:W-:Y:S08]  /*5360*/  HMMA.16816.F32 R140, R96.reuse, R90, R140 ;  /* 0x0000005a608c723c */ /* 0x040ff0000000188c */
[----:B------:R-:W-:Y:S01]  /*5370*/  HMMA.16816.F32 R156, R96, R110, R156 ;  /* 0x0000006e609c723c */ /* 0x000fe2000000189c */
[----:B-1----:R-:W-:-:S07]  /*5380*/  FFMA.FTZ R3, R47, c[0x0][0x2d0], -R0 ;  /* 0x0000b4002f037a23 */ /* 0x002fce0000010800 */
[C---:B------:R-:W-:Y:S01]  /*5390*/  HMMA.16816.F32 R64, R96.reuse, R162, R64 ;  /* 0x000000a26040723c */ /* 0x040fe20000001840 */
[----:B------:R1:W2:Y:S07]  /*53a0*/  MUFU.EX2 R51, R3 ;  /* 0x0000000300337308 */ /* 0x0002ae0000000800 */
[C---:B------:R-:W-:Y:S08]  /*53b0*/  HMMA.16816.F32 R80, R96.reuse, R166, R80 ;  /* 0x000000a66050723c */ /* 0x040ff00000001850 */
[----:B------:R-:W-:Y:S01]  /*53c0*/  HMMA.16816.F32 R96, R96, R170, R8 ;  /* 0x000000aa6060723c */ /* 0x000fe20000001808 */
[----:B-1----:R-:W-:Y:S01]  /*53d0*/  FFMA.FTZ R3, R56, c[0x0][0x2d0], -R0 ;  /* 0x0000b40038037a23 */ /* 0x002fe20000010800 */
[----:B--2---:R-:W-:-:S03]  /*53e0*/  F2FP.PACK_AB R5, R51, R36 ;  /* 0x000000243305723e */ /* 0x004fc600000000ff */
[----:B------:R1:W-:Y:S02]  /*53f0*/  MUFU.EX2 R101, R3 ;  /* 0x0000000300657308 */ /* 0x0003e40000000800 */
[----:B-1----:R-:W-:-:S06]  /*5400*/  FFMA.FTZ R3, R58, c[0x0][0x2d0], -R0 ;  /* 0x0000b4003a037a23 */ /* 0x002fcc0000010800 */
[----:B------:R1:W2:Y:S02]  /*5410*/  MUFU.EX2 R50, R3 ;  /* 0x0000000300327308 */ /* 0x0002a40000000800 */
[----:B-1----:R-:W-:Y:S01]  /*5420*/  FFMA.FTZ R3, R186, c[0x0][0x2d0], -R2 ;  /* 0x0000b400ba037a23 */ /* 0x002fe20000010802 */
[----:B--2---:R-:W-:Y:S01]  /*5430*/  F2FP.PACK_AB R7, R50, R101 ;  /* 0x000000653207723e */ /* 0x004fe200000000ff */
[----:B------:R-:W-:-:S04]  /*5440*/  IMAD.MOV.U32 R186, RZ, RZ, c[0x0][0x2c4] ;  /* 0x0000b100ffba7624 */ /* 0x000fc800078e00ff */
[----:B------:R1:W-:Y:S01]  /*5450*/  MUFU.EX2 R48, R3 ;  /* 0x0000000300307308 */ /* 0x0003e20000000800 */
[----:B------:R-:W-:Y:S01]  /*5460*/  ISETP.NE.AND P6, PT, R186, 0x1, PT ;  /* 0x00000001ba00780c */ /* 0x000fe20003fc5270 */
        /* <DEDUP_REMOVED lines=8> */
[----:B------:R1:W-:Y:S07]  /*54f0*/  MUFU.EX2 R46, R3 ;  /* 0x00000003002e7308 */ /* 0x0003ee0000000800 */
[C---:B------:R-:W-:Y:S08]  /*5500*/  HMMA.16816.F32 R120, R4.reuse, R122, RZ ;  /* 0x0000007a0478723c */ /* 0x040ff000000018ff */
[----:B------:R-:W-:Y:S01]  /*5510*/  HMMA.16816.F32 R136, R4, R138, RZ ;  /* 0x0000008a0488723c */ /* 0x000fe200000018ff */
[----:B-1----:R-:W-:-:S04]  /*5520*/  FFMA.FTZ R3, R189, c[0x0][0x2d0], -R2 ;  /* 0x0000b400bd037a23 */ /* 0x002fc80000010802 */
[----:B------:R1:W3:Y:S03]  /*5530*/  MUFU.EX2 R49, R3 ;  /* 0x0000000300317308 */ /* 0x0002e60000000800 */
        /* <DEDUP_REMOVED lines=8> */
[----:B------:R1:W4:Y:S02]  /*55c0*/  MUFU.EX2 R32, R3 ;  /* 0x0000000300207308 */ /* 0x0003240000000800 */
[----:B--2---:R-:W-:Y:S02]  /*55d0*/  F2FP.PACK_AB R4, R47, R48 ;  /* 0x000000302f04723e */ /* 0x004fe400000000ff */
[----:B---3--:R-:W-:Y:S01]  /*55e0*/  F2FP.PACK_AB R6, R49, R46 ;  /* 0x0000002e3106723e */ /* 0x008fe200000000ff */
[----:B-1----:R-:W-:Y:S01]  /*55f0*/  FFMA.FTZ R3, R107, c[0x0][0x2d0], -R0 ;  /* 0x0000b4006b037a23 */ /* 0x002fe20000010800 */
[----:B----4-:R-:W-:-:S03]  /*5600*/  F2FP.PACK_AB R5, R32, R33 ;  /* 0x000000212005723e */ /* 0x010fc600000000ff */
[----:B------:R1:W-:Y:S02]  /*5610*/  MUFU.EX2 R34, R3 ;  /* 0x0000000300227308 */ /* 0x0003e40000000800 */
[----:B-1----:R-:W-:-:S06]  /*5620*/  FFMA.FTZ R3, R184, c[0x0][0x2d0], -R0 ;  /* 0x0000b400b8037a23 */ /* 0x002fcc0000010800 */
[----:B------:R1:W2:Y:S02]  /*5630*/  MUFU.EX2 R35, R3 ;  /* 0x0000000300237308 */ /* 0x0002a40000000800 */
[----:B-1----:R-:W-:Y:S01]  /*5640*/  FFMA.FTZ R3, R194, c[0x0][0x2d0], -R2 ;  /* 0x0000b400c2037a23 */ /* 0x002fe20000010802 */
[----:B--2---:R-:W-:-:S05]  /*5650*/  F2FP.PACK_AB R7, R35, R34 ;  /* 0x000000222307723e */ /* 0x004fca00000000ff */
[----:B------:R1:W-:Y:S02]  /*5660*/  MUFU.EX2 R39, R3 ;  /* 0x0000000300277308 */ /* 0x0003e40000000800 */
        /* <DEDUP_REMOVED lines=8> */
[----:B------:R-:W-:Y:S01]  /*56f0*/  FFMA.FTZ R2, R196, c[0x0][0x2d0], -R2 ;  /* 0x0000b400c4027a23 */ /* 0x000fe20000010802 */
[----:B--2---:R-:W-:Y:S01]  /*5700*/  F2FP.PACK_AB R92, R45, R39 ;  /* 0x000000272d5c723e */ /* 0x004fe200000000ff */
[----:B------:R1:W-:Y:S05]  /*5710*/  MUFU.EX2 R38, R3 ;  /* 0x0000000300267308 */ /* 0x0003ea0000000800 */
[C---:B------:R-:W-:Y:S03]  /*5720*/  HMMA.16816.F32 R24, R4.reuse, R176, R24 ;  /* 0x000000b00418723c */ /* 0x040fe60000001818 */
[----:B------:R2:W3:Y:S05]  /*5730*/  MUFU.EX2 R37, R2 ;  /* 0x0000000200257308 */ /* 0x0004ea0000000800 */
[----:B------:R-:W-:Y:S01]  /*5740*/  HMMA.16816.F32 R120, R4, R118, R120 ;  /* 0x000000760478723c */ /* 0x000fe20000001878 */
[----:B-1----:R-:W-:-:S07]  /*5750*/  @P6 IMAD.HI.U32 R3, R185, c[0x0][0x2c8], RZ ;  /* 0x0000b200b9036a27 */ /* 0x002fce00078e00ff */
[C---:B------:R-:W-:Y:S01]  /*5760*/  HMMA.16816.F32 R136, R4.reuse, R134, R136 ;  /* 0x000000860488723c */ /* 0x040fe20000001888 */
[----:B------:R-:W-:Y:S01]  /*5770*/  @P6 SHF.R.U32.HI R185, RZ, c[0x0][0x2cc], R3 ;  /* 0x0000b300ffb96a19 */ /* 0x000fe20000011603 */
[----:B--2---:R-:W-:Y:S01]  /*5780*/  FFMA.FTZ R2, R190, c[0x0][0x2d0], -R0 ;  /* 0x0000b400be027a23 */ /* 0x004fe20000010800 */
[----:B------:R-:W-:Y:S02]  /*5790*/  ISETP.GE.AND P6, PT, R252, 0x1, PT ;  /* 0x00000001fc00780c */ /* 0x000fe40003fc6270 */
[----:B---3--:R-:W-:Y:S01]  /*57a0*/  F2FP.PACK_AB R94, R37, R38 ;  /* 0x00000026255e723e */ /* 0x008fe200000000ff */
[----:B------:R1:W-:Y:S02]  /*57b0*/  MUFU.EX2 R9, R2 ;  /* 0x0000000200097308 */ /* 0x0003e40000000800 */
[----:B------:R-:W-:Y:S01]  /*57c0*/  HMMA.16816.F32 R152, R4, R150, R152 ;  /* 0x000000960498723c */ /* 0x000fe20000001898 */
[----:B------:R-:W-:-:S07]  /*57d0*/  IMAD.IADD R3, R244, 0x1, R185 ;  /* 0x00000001f4037824 */ /* 0x000fce00078e02b9 */
[----:B------:R-:W-:Y:S01]  /*57e0*/  HMMA.16816.F32 R60, R4, R174, R60 ;  /* 0x000000ae043c723c */ /* 0x000fe2000000183c */
[----:B-1----:R-:W-:-:S07]  /*57f0*/  FFMA.FTZ R2, R191, c[0x0][0x2d0], -R0 ;  /* 0x0000b400bf027a23 */ /* 0x002fce0000010800 */
[C---:B------:R-:W-:Y:S01]  /*5800*/  HMMA.16816.F32 R76, R4.reuse, R182, R76 ;  /* 0x000000b6044c723c */ /* 0x040fe2000000184c */
[----:B------:R-:W1:Y:S07]  /*5810*/  MUFU.EX2 R8, R2 ;  /* 0x0000000200087308 */ /* 0x000e6e0000000800 */
[----:B------:R-:W-:Y:S07]  /*5820*/  HMMA.16816.F32 R40, R4, R178, R40 ;  /* 0x000000b20428723c */ /* 0x000fee0000001828 */
[----:B------:R-:W-:-:S02]  /*5830*/  FADD.FTZ R5, R234, R233 ;  /* 0x000000e9ea057221 */ /* 0x000fc40000010000 */
[----:B------:R-:W-:Y:S02]  /*5840*/  FADD.FTZ R7, R226, R225 ;  /* 0x000000e1e2077221 */ /* 0x000fe40000010000 */
[----:B------:R-:W-:Y:S01]  /*5850*/  FADD.FTZ R6, R200, R199 ;  /* 0x000000c7c8067221 */ /* 0x000fe20000010000 */
[----:B-1----:R-:W-:Y:S01]  /*5860*/  F2FP.PACK_AB R93, R8, R9 ;  /* 0x00000009085d723e */ /* 0x002fe200000000ff */
[----:B------:R-:W-:Y:S02]  /*5870*/  FADD.FTZ R4, R36, R51 ;  /* 0x0000003324047221 */ /* 0x000fe40000010000 */
[----:B------:R-:W-:Y:S02]  /*5880*/  FADD.FTZ R5, R239, R5 ;  /* 0x00000005ef057221 */ /* 0x000fe40000010000 */
[----:B------:R-:W-:Y:S02]  /*5890*/  FADD.FTZ R7, R231, R7 ;  /* 0x00000007e7077221 */ /* 0x000fe40000010000 */
[----:B------:R-:W-:-:S02]  /*58a0*/  FADD.FTZ R6, R198, R6 ;  /* 0x00000006c6067221 */ /* 0x000fc40000010000 */
[----:B------:R-:W-:Y:S02]  /*58b0*/  FADD.FTZ R4, R101, R4 ;  /* 0x0000000465047221 */ /* 0x000fe40000010000 */
[----:B------:R-:W-:Y:S02]  /*58c0*/  FADD.FTZ R5, R240, R5 ;  /* 0x00000005f0057221 */ /* 0x000fe40000010000 */
        /* <DEDUP_REMOVED lines=8> */
[----:B------:R-:W-:Y:S02]  /*5950*/  FFMA.FTZ R2, R192, c[0x0][0x2d0], -R0 ;  /* 0x0000b400c0027a23 */ /* 0x000fe40000010800 */
[----:B------:R-:W-:-:S02]  /*5960*/  FADD.FTZ R5, R235, R11 ;  /* 0x0000000beb057221 */ /* 0x000fc40000010000 */
[----:B------:R-:W-:Y:S02]  /*5970*/  FADD.FTZ R4, R47, R10 ;  /* 0x0000000a2f047221 */ /* 0x000fe40000010000 */
[----:B------:R-:W-:Y:S01]  /*5980*/  FFMA.FTZ R0, R44, c[0x0][0x2d0], -R0 ;  /* 0x0000b4002c007a23 */ /* 0x000fe20000010800 */
[----:B------:R-:W-:Y:S01]  /*5990*/  MUFU.EX2 R2, R2 ;  /* 0x0000000200027308 */ /* 0x000fe20000000800 */
[----:B------:R-:W-:Y:S02]  /*59a0*/  FADD.FTZ R6, R32, R6 ;  /* 0x0000000620067221 */ /* 0x000fe40000010000 */
[----:B------:R-:W-:Y:S02]  /*59b0*/  FADD.FTZ R11, R242, R7 ;  /* 0x00000007f20b7221 */ /* 0x000fe40000010000 */
[----:B------:R-:W-:Y:S02]  /*59c0*/  FADD.FTZ R10, R237, R5 ;  /* 0x00000005ed0a7221 */ /* 0x000fe40000010000 */
[----:B------:R-:W-:Y:S01]  /*59d0*/  FADD.FTZ R7, R46, R4 ;  /* 0x000000042e077221 */ /* 0x000fe20000010000 */
[----:B------:R-:W1:Y:S01]  /*59e0*/  MUFU.EX2 R0, R0 ;  /* 0x0000000000007308 */ /* 0x000e620000000800 */
[----:B------:R-:W-:-:S02]  /*59f0*/  FADD.FTZ R4, R34, R6 ;  /* 0x0000000622047221 */ /* 0x000fc40000010000 */
[----:B------:R-:W-:Y:S02]  /*5a00*/  FADD.FTZ R5, R243, R11 ;  /* 0x0000000bf3057221 */ /* 0x000fe40000010000 */
[----:B------:R-:W-:Y:S02]  /*5a10*/  FADD.FTZ R6, R241, R10 ;  /* 0x0000000af1067221 */ /* 0x000fe40000010000 */
[----:B------:R-:W-:Y:S02]  /*5a20*/  FADD.FTZ R7, R49, R7 ;  /* 0x0000000731077221 */ /* 0x000fe40000010000 */
[----:B------:R-:W-:Y:S02]  /*5a30*/  FADD.FTZ R4, R35, R4 ;  /* 0x0000000423047221 */ /* 0x000fe40000010000 */
[----:B------:R-:W-:Y:S02]  /*5a40*/  FADD.FTZ R5, R224, R5 ;  /* 0x00000005e0057221 */ /* 0x000fe40000010000 */
[----:B------:R-:W-:-:S02]  /*5a50*/  FADD.FTZ R6, R204, R6 ;  /* 0x00000006cc067221 */ /* 0x000fc40000010000 */
[----:B------:R-:W-:Y:S01]  /*5a60*/  FADD.FTZ R7, R39, R7 ;  /* 0x0000000727077221 */ /* 0x000fe20000010000 */
[----:B-1----:R-:W-:Y:S01]  /*5a70*/  F2FP.PACK_AB R95, R0, R2 ;  /* 0x00000002005f723e */ /* 0x002fe200000000ff */
        /* <DEDUP_REMOVED lines=14> */
[----:B------:R-:W-:Y:S01]  /*5b60*/  STL [R1+0xc], R7 ;  /* 0x00000c0701007387 */ /* 0x000fe20000100800 */
[----:B------:R-:W-:Y:S01]  /*5b70*/  FADD.FTZ R0, R0, R8 ;  /* 0x0000000800007221 */ /* 0x000fe20000010000 */
[C---:B------:R-:W-:Y:S02]  /*5b80*/  HMMA.16816.F32 R132, R92.reuse, R88, R20 ;  /* 0x000000585c84723c */ /* 0x040fe40000001814 */
[----:B------:R-:W-:Y:S04]  /*5b90*/  STL [R1+0x8], R4 ;  /* 0x0000080401007387 */ /* 0x000fe80000100800 */
[----:B------:R1:W-:Y:S02]  /*5ba0*/  STL [R1+0x10], R2 ;  /* 0x0000100201007387 */ /* 0x0003e40000100800 */
[C---:B------:R-:W-:Y:S02]  /*5bb0*/  HMMA.16816.F32 R136, R92.reuse, R90, R136 ;  /* 0x0000005a5c88723c */ /* 0x040fe40000001888 */
[----:B------:R2:W-:Y:S06]  /*5bc0*/  STL [R1+0x14], R0 ;  /* 0x0000140001007387 */ /* 0x0005ec0000100800 */
[C---:B------:R-:W-:Y:S08]  /*5bd0*/  HMMA.16816.F32 R148, R92.reuse, R108, R16 ;  /* 0x0000006c5c94723c */ /* 0x040ff00000001810 */
[----:B------:R-:W-:Y:S01]  /*5be0*/  HMMA.16816.F32 R152, R92, R110, R152 ;  /* 0x0000006e5c98723c */ /* 0x000fe20000001898 */
[----:B-1----:R-:W-:-:S07]  /*5bf0*/  IADD3 R2, R3, c[0x0][0x328], RZ ;  /* 0x0000ca0003027a10 */ /* 0x002fce0007ffe0ff */
[C---:B------:R-:W-:Y:S08]  /*5c00*/  HMMA.16816.F32 R56, R92.reuse, R160, R56 ;  /* 0x000000a05c38723c */ /* 0x040ff00000001838 */
[C---:B------:R-:W-:Y:S08]  /*5c10*/  HMMA.16816.F32 R60, R92.reuse, R162, R60 ;  /* 0x000000a25c3c723c */ /* 0x040ff0000000183c */
[C---:B------:R-:W-:Y:S08]  /*5c20*/  HMMA.16816.F32 R72, R92.reuse, R164, R12 ;  /* 0x000000a45c48723c */ /* 0x040ff0000000180c */
[C---:B------:R-:W-:Y:S08]  /*5c30*/  HMMA.16816.F32 R76, R92.reuse, R166, R76 ;  /* 0x000000a65c4c723c */ /* 0x040ff0000000184c */
[C---:B------:R-:W-:Y:S08]  /*5c40*/  HMMA.16816.F32 R88, R92.reuse, R168, R24 ;  /* 0x000000a85c58723c */ /* 0x040ff00000001818 */
[----:B------:R-:W-:Y:S01]  /*5c50*/  HMMA.16816.F32 R92, R92, R170, R40 ;  /* 0x000000aa5c5c723c */ /* 0x000fe20000001828 */
[----:B------:R-:W-:Y:S07]  /*5c60*/  @!P6 BRA `(.L_x_282) ;  /* 0x000000f00000e947 */ /* 0x000fee0003800000 */
[C---:B--2---:R-:W-:Y:S01]  /*5c70*/  ISETP.GT.AND P0, PT, R3.reuse, RZ, PT ;  /* 0x000000ff0300720c */ /* 0x044fe20003f04270 */
[----:B------:R-:W-:Y:S01]  /*5c80*/  IMAD.MOV.U32 R4, RZ, RZ, c[0x0][0x32c] ;  /* 0x0000cb00ff047624 */ /* 0x000fe200078e00ff */
        /* <DEDUP_REMOVED lines=8> */
.L_x_283:
[----:B------:R-:W-:-:S13]  /*5d10*/  ISETP.NE.AND P0, PT, R4, 0x1, PT ;  /* 0x000000010400780c */ /* 0x000fda0003f05270 */
[----:B------:R-:W-:-:S05]  /*5d20*/  @P0 IMAD.HI.U32 R3, R0, c[0x0][0x330], RZ ;  /* 0x0000cc0000030a27 */ /* 0x000fca00078e00ff */
[----:B------:R-:W-:-:S05]  /*5d30*/  @P0 SHF.R.U32.HI R0, RZ, c[0x0][0x334], R3 ;  /* 0x0000cd00ff000a19 */ /* 0x000fca0000011603 */
.L_x_284:
[----:B------:R-:W-:-:S05]  /*5d40*/  IMAD R0, R0, R4, c[0x0][0x32c] ;  /* 0x0000cb0000007624 */ /* 0x000fca00078e0204 */
[----:B------:R-:W-:-:S05]  /*5d50*/  IMNMX R2, R2, R0, PT ;  /* 0x0000000002027217 */ /* 0x000fca0003800200 */
.L_x_282:
[----:B--2---:R-:W-:-:S05]  /*5d60*/  IMAD.HI R2, R2, 0x2aaaaaab, RZ ;  /* 0x2aaaaaab02027827 */ /* 0x004fca00078e02ff */
[----:B------:R-:W-:-:S04]  /*5d70*/  SHF.R.U32.HI R0, RZ, 0x1f, R2 ;  /* 0x0000001fff007819 */ /* 0x000fc80000011602 */
[----:B------:R-:W-:-:S04]  /*5d80*/  LEA.HI.SX32 R2, R2, R0, 0x1d ;  /* 0x0000000002027211 */ /* 0x000fc800078feaff */
[----:B------:R-:W-:-:S04]  /*5d90*/  IMNMX R3, R245, R2, !PT ;  /* 0x00000002f5037217 */ /* 0x000fc80007800200 */
[----:B------:R-:W-:Y:S01]  /*5da0*/  ISETP.GE.AND P0, PT, R222, R3, PT ;  /* 0x00000003de00720c */ /* 0x000fe20003f06270 */
[----:B------:R1:W-:-:S12]  /*5db0*/  STL [R1+0x18], R3 ;  /* 0x0000180301007387 */ /* 0x0003d80000100800 */
[----:B------:R-:W-:Y:S05]  /*5dc0*/  @!P0 BRA `(.L_x_285) ;  /* 0x0000454000008947 */ /* 0x000fea0003800000 */
[----:B------:R-:W2:Y:S01]  /*5dd0*/  LDL.64 R4, [R1+0x28] ;  /* 0x0000280001047983 */ /* 0x000ea20000100a00 */
[C---:B------:R-:W-:Y:S01]  /*5de0*/  IADD3 R0, P0, R250.reuse, 0x20, RZ ;  /* 0x00000020fa007810 */ /* 0x040fe20007f1e0ff */
[----:B------:R-:W-:Y:S01]  /*5df0*/  IMAD.MOV.U32 R103, RZ, RZ, R105 ;  /* 0x000000ffff677224 */ /* 0x000fe200078e0069 */
[----:B------:R-:W-:Y:S01]  /*5e00*/  MOV R108, R100 ;  /* 0x00000064006c7202 */ /* 0x000fe20000000f00 */
[----:B------:R-:W-:Y:S02]  /*5e10*/  IMAD.MOV.U32 R102, RZ, RZ, R106 ;  /* 0x000000ffff667224 */ /* 0x000fe400078e006a */
[----:B------:R3:W-:Y:S01]  /*5e20*/  STL [R1], R0 ;  /* 0x0000000001007387 */ /* 0x0007e20000100800 */
[----:B------:R-:W-:Y:S01]  /*5e30*/  IMAD.X R252, RZ, RZ, R249, P0 ;  /* 0x000000fffffc7224 */ /* 0x000fe200000e06f9 */
[----:B------:R-:W-:Y:S01]  /*5e40*/  IADD3 R251, P0, R250, 0x40, RZ ;  /* 0x00000040fafb7810 */ /* 0x000fe20007f1e0ff */
[----:B------:R-:W-:-:S04]  /*5e50*/  IMAD.MOV.U32 R107, RZ, RZ, R104 ;  /* 0x000000ffff6b7224 */ /* 0x000fc800078e0068 */
[----:B------:R-:W-:Y:S01]  /*5e60*/  IMAD.X R250, RZ, RZ, R249, P0 ;  /* 0x000000fffffa7224 */ /* 0x000fe200000e06f9 */
[----:B------:R-:W-:-:S04]  /*5e70*/  IADD3 R249, P0, R246, 0x20, RZ ;  /* 0x00000020f6f97810 */ /* 0x000fc80007f1e0ff */
[----:B--2---:R-:W-:Y:S02]  /*5e80*/  IADD3.X R248, RZ, R5, RZ, P0, !PT ;  /* 0x00000005fff87210 */ /* 0x004fe400007fe4ff */
[----:B------:R-:W-:-:S04]  /*5e90*/  IADD3 R247, P0, R246, 0x40, RZ ;  /* 0x00000040f6f77810 */ /* 0x000fc80007f1e0ff */
[----:B---3--:R-:W-:Y:S02]  /*5ea0*/  IADD3.X R246, RZ, R5, RZ, P0, !PT ;  /* 0x00000005fff67210 */ /* 0x008fe400007fe4ff */
.L_x_304:
[----:B------:R-:W2:Y:S01]  /*5eb0*/  LDL R224, [R1+0x48] ;  /* 0x0000480001e07983 */ /* 0x000ea20000100800 */
[----:B------:R-:W-:Y:S04]  /*5ec0*/  DEPBAR.LE SB0, 0x0 ;  /* 0x000080000000791a */ /* 0x000fe80000000000 */
[----:B------:R-:W-:Y:S01]  /*5ed0*/  BAR.SYNC.DEFER_BLOCKING 0x0 ;  /* 0x0000000000007b1d */ /* 0x000fe20000010000 */
[C---:B------:R-:W-:Y:S02]  /*5ee0*/  LOP3.LUT P5, RZ, R228.reuse, 0x200, RZ, 0xc0, !PT ;  /* 0x00000200e4ff7812 */ /* 0x040fe400078ac0ff */
[C---:B------:R-:W-:Y:S02]  /*5ef0*/  LOP3.LUT P4, RZ, R228.reuse, 0x80, RZ, 0xc0, !PT ;  /* 0x00000080e4ff7812 */ /* 0x040fe4000788c0ff */
[----:B------:R-:W-:Y:S01]  /*5f00*/  LOP3.LUT P3, RZ, R228, 0x100, RZ, 0xc0, !PT ;  /* 0x00000100e4ff7812 */ /* 0x000fe2000786c0ff */
[----:B------:R-:W3:Y:S04]  /*5f10*/  S2R R226, SR_TID.X ;  /* 0x0000000000e27919 */ /* 0x000ee80000002100 */
[----:B------:R4:W1:Y:S04]  /*5f20*/  LDSM.16.M88.4 R48, [R211+0x6080] ;  /* 0x00608000d330783b */ /* 0x0008680000000200 */
[----:B------:R4:W1:Y:S04]  /*5f30*/  LDSM.16.M88.4 R44, [R211+0x7080] ;  /* 0x00708000d32c783b */ /* 0x0008680000000200 */
[----:B------:R4:W1:Y:S04]  /*5f40*/  LDSM.16.M88.4 R16, [R208+0x3c80] ;  /* 0x003c8000d010783b */ /* 0x0008680000000200 */
[----:B------:R4:W1:Y:S04]  /*5f50*/  LDSM.16.M88.4 R32, [R208+0x4080] ;  /* 0x00408000d020783b */ /* 0x0008680000000200 */
[----:B------:R4:W1:Y:S04]  /*5f60*/  LDSM.16.M88.4 R160, [R208+0x4480] ;  /* 0x00448000d0a0783b */ /* 0x0008680000000200 */
[----:B------:R4:W1:Y:S04]  /*5f70*/  LDSM.16.M88.4 R164, [R212+0x6080] ;  /* 0x00608000d4a4783b */ /* 0x0008680000000200 */
[----:B------:R4:W1:Y:S04]  /*5f80*/  LDSM.16.M88.4 R172, [R212+0x7080] ;  /* 0x00708000d4ac783b */ /* 0x0008680000000200 */
[----:B------:R4:W1:Y:S04]  /*5f90*/  LDSM.16.M88.4 R168, [R213] ;  /* 0x00000000d5a8783b */ /* 0x0008680000000200 */
[----:B------:R4:W1:Y:S04]  /*5fa0*/  LDSM.16.M88.4 R176, [R221] ;  /* 0x00000000ddb0783b */ /* 0x0008680000000200 */
[----:B------:R4:W1:Y:S01]  /*5fb0*/  LDSM.16.M88.4 R180, [R220] ;  /* 0x00000000dcb4783b */ /* 0x0008620000000200 */
[----:B--2---:R-:W-:Y:S11]  /*5fc0*/  ISETP.GT.AND P0, PT, R224, R222, PT ;  /* 0x000000dee000720c */ /* 0x004ff60003f04270 */
[----:B------:R-:W-:Y:S02]  /*5fd0*/  @!UPT UIADD3 URZ, URZ, URZ, URZ ;  /* 0x0000003f3f3ff290 */ /* 0x000fe4000fffe03f */
[----:B------:R-:W-:-:S05]  /*5fe0*/  @P0 BRA `(.L_x_286) ;  /* 0x0000034000000947 */ /* 0x000fca0003800000 */
[----:B-1-34-:R-:W-:Y:S01]  /*5ff0*/  SHF.R.S32.HI R0, RZ, 0x1f, R222 ;  /* 0x0000001fff007819 */ /* 0x01afe200000114de */
[----:B------:R-:W2:Y:S01]  /*6000*/  LDL.64 R22, [R1+0x40] ;  /* 0x0000400001167983 */ /* 0x000ea20000100a00 */
[----:B------:R-:W-:Y:S01]  /*6010*/  ISETP.GT.AND P1, PT, R226, 0x3f, PT ;  /* 0x0000003fe200780c */ /* 0x000fe20003f24270 */
[----:B------:R-:W-:Y:S02]  /*6020*/  IMAD.WIDE.U32 R2, R222, c[0x0][0x208], RZ ;  /* 0x00008200de027a25 */ /* 0x000fe400078e00ff */
[----:B------:R-:W3:Y:S02]  /*6030*/  LDL.64 R20, [R1+0x38] ;  /* 0x0000380001147983 */ /* 0x000ee40000100a00 */
[----:B------:R-:W-:Y:S02]  /*6040*/  IMAD R0, R0, c[0x0][0x208], RZ ;  /* 0x0000820000007a24 */ /* 0x000fe400078e02ff */
[----:B------:R-:W4:Y:S01]  /*6050*/  LDL R14, [R1] ;  /* 0x00000000010e7983 */ /* 0x000f220000100800 */
[----:B------:R-:W-:Y:S02]  /*6060*/  IMAD.MOV.U32 R25, RZ, RZ, c[0x0][0x208] ;  /* 0x00008200ff197624 */ /* 0x000fe400078e00ff */
[----:B------:R-:W-:Y:S02]  /*6070*/  IMAD R0, R222, c[0x0][0x20c], R0 ;  /* 0x00008300de007a24 */ /* 0x000fe400078e0200 */
[----:B------:R-:W-:Y:S02]  /*6080*/  IMAD.SHL.U32 R25, R25, 0x20, RZ ;  /* 0x0000002019197824 */ /* 0x000fe400078e00ff */
[----:B------:R-:W-:Y:S02]  /*6090*/  IMAD.IADD R0, R3, 0x1, R0 ;  /* 0x0000000103007824 */ /* 0x000fe400078e0200 */
[----:B------:R-:W-:Y:S04]  /*60a0*/  IMAD.WIDE.U32 R2, R2, 0x30, RZ ;  /* 0x0000003002027825 */ /* 0x000fe800078e00ff */
[----:B------:R-:W-:Y:S02]  /*60b0*/  IMAD R0, R0, 0x30, RZ ;  /* 0x0000003000007824 */ /* 0x000fe400078e02ff */
[----:B------:R-:W-:Y:S02]  /*60c0*/  IMAD.MOV.U32 R24, RZ, RZ, 0x5 ;  /* 0x00000005ff187424 */ /* 0x000fe400078e00ff */
[----:B------:R-:W-:Y:S02]  /*60d0*/  IMAD.IADD R0, R3, 0x1, R0 ;  /* 0x0000000103007824 */ /* 0x000fe400078e0200 */
[----:B------:R-:W-:Y:S05]  /*60e0*/  IMAD.MOV.U32 R15, RZ, RZ, c[0x0][0x208] ;  /* 0x00008200ff0f7624 */ /* 0x000fea00078e00ff */
[----:B------:R-:W-:Y:S02]  /*60f0*/  SHF.L.U64.HI R15, R15, R24, c[0x0][0x20c] ;  /* 0x000083000f0f7619 */ /* 0x000fe40000010218 */
[-C--:B--2---:R-:W-:Y:S05]  /*6100*/  IADD3 R4, P0, R22, R2.reuse, RZ ;  /* 0x0000000216047210 */ /* 0x084fea0007f1e0ff */
[----:B---3--:R-:W-:Y:S01]  /*6110*/  IMAD.X R6, R0, 0x1, R21, P0 ;  /* 0x0000000100067824 */ /* 0x008fe200000e0615 */
[-C--:B----4-:R-:W-:Y:S05]  /*6120*/  IADD3 R3, P0, R14, R2.reuse, RZ ;  /* 0x000000020e037210 */ /* 0x090fea0007f1e0ff */
[C---:B------:R-:W-:Y:S01]  /*6130*/  IMAD.X R7, R0.reuse, 0x1, R252, P0 ;  /* 0x0000000100077824 */ /* 0x040fe200000e06fc */
[-C--:B------:R-:W-:Y:S05]  /*6140*/  IADD3 R5, P0, R251, R2.reuse, RZ ;  /* 0x00000002fb057210 */ /* 0x080fea0007f1e0ff */
[----:B------:R-:W-:Y:S01]  /*6150*/  IMAD.X R9, R0, 0x1, R250, P0 ;  /* 0x0000000100097824 */ /* 0x000fe200000e06fa */
[C---:B------:R-:W-:Y:S04]  /*6160*/  LEA R12, P0, R4.reuse, c[0x0][0x1f8], 0x1 ;  /* 0x00007e00040c7a11 */ /* 0x040fe800078008ff */
[----:B------:R-:W-:Y:S02]  /*6170*/  LEA.HI.X R13, R4, c[0x0][0x1fc], R6, 0x1, P0 ;  /* 0x00007f00040d7a11 */ /* 0x000fe400000f0c06 */
[C---:B------:R-:W-:Y:S03]  /*6180*/  LEA R10, P0, R3.reuse, c[0x0][0x1f8], 0x1 ;  /* 0x00007e00030a7a11 */ /* 0x040fe600078008ff */
[----:B------:R-:W-:Y:S01]  /*6190*/  @!PT LDS RZ, [RZ] ;  /* 0x00000000fffff984 */ /* 0x000fe20000000800 */
[----:B------:R-:W-:Y:S01]  /*61a0*/  @!PT LDS RZ, [RZ] ;  /* 0x00000000fffff984 */ /* 0x000fe20000000800 */
[----:B------:R-:W-:Y:S01]  /*61b0*/  @!PT LDS RZ, [RZ] ;  /* 0x00000000fffff984 */ /* 0x000fe20000000800 */
[----:B------:R1:W-:Y:S01]  /*61c0*/  LDGSTS.E.BYPASS.LTC128B.128 [R223+0x1880], [R12.64], !P5 ;  /* 0x018800000cdf7fae */ /* 0x0003e2000e901d48 */
[----:B------:R-:W-:Y:S02]  /*61d0*/  LEA.HI.X R11, R3, c[0x0][0x1fc], R7, 0x1, P0 ;  /* 0x00007f00030b7a11 */ /* 0x000fe400000f0c07 */
[C---:B------:R-:W-:Y:S03]  /*61e0*/  LEA R8, P0, R5.reuse, c[0x0][0x1f8], 0x1 ;  /* 0x00007e0005087a11 */ /* 0x040fe600078008ff */
[----:B------:R1:W-:Y:S01]  /*61f0*/  LDGSTS.E.BYPASS.LTC128B.128 [R223+0x2480], [R10.64], !P4 ;  /* 0x024800000adf7fae */ /* 0x0003e2000e101d48 */
[----:B------:R-:W-:Y:S02]  /*6200*/  LEA.HI.X R9, R5, c[0x0][0x1fc], R9, 0x1, P0 ;  /* 0x00007f0005097a11 */ /* 0x000fe400000f0c09 */
[----:B------:R-:W-:Y:S03]  /*6210*/  @!P1 IADD3 R2, P0, R25, R2, RZ ;  /* 0x0000000219029210 */ /* 0x000fe60007f1e0ff */
[----:B------:R1:W-:Y:S02]  /*6220*/  LDGSTS.E.BYPASS.LTC128B.128 [R223+0x3080], [R8.64], !P3 ;  /* 0x0308000008df7fae */ /* 0x0003e4000d901d48 */
[----:B------:R-:W-:Y:S01]  /*6230*/  @!P1 IMAD.X R0, R0, 0x1, R15, P0 ;  /* 0x0000000100009824 */ /* 0x000fe200000e060f */
[----:B------:R-:W-:Y:S05]  /*6240*/  @!P1 IADD3 R3, P0, R2, R22, RZ ;  /* 0x0000001602039210 */ /* 0x000fea0007f1e0ff */
[----:B------:R-:W-:Y:S01]  /*6250*/  @!P1 IMAD.X R4, R0, 0x1, R21, P0 ;  /* 0x0000000100049824 */ /* 0x000fe200000e0615 */
[C---:B------:R-:W-:Y:S04]  /*6260*/  @!P1 LEA R6, P0, R3.reuse, c[0x0][0x1f8], 0x1 ;  /* 0x00007e0003069a11 */ /* 0x040fe800078008ff */
[----:B------:R-:W-:Y:S02]  /*6270*/  @!P1 LEA.HI.X R7, R3, c[0x0][0x1fc], R4, 0x1, P0 ;  /* 0x00007f0003079a11 */ /* 0x000fe400000f0c04 */
[----:B------:R-:W-:Y:S03]  /*6280*/  @!P1 IADD3 R3, P0, R2, R14, RZ ;  /* 0x0000000e02039210 */ /* 0x000fe60007f1e0ff */
[----:B------:R1:W-:Y:S02]  /*6290*/  @!P1 LDGSTS.E.BYPASS.LTC128B.128 [R223+0x2080], [R6.64], !P5 ;  /* 0x0208000006df9fae */ /* 0x0003e4000e901d48 */
[----:B------:R-:W-:Y:S01]  /*62a0*/  @!P1 IMAD.X R5, R0, 0x1, R252, P0 ;  /* 0x0000000100059824 */ /* 0x000fe200000e06fc */
[C---:B------:R-:W-:Y:S04]  /*62b0*/  @!P1 LEA R4, P0, R3.reuse, c[0x0][0x1f8], 0x1 ;  /* 0x00007e0003049a11 */ /* 0x040fe800078008ff */
[----:B------:R-:W-:Y:S02]  /*62c0*/  @!P1 LEA.HI.X R5, R3, c[0x0][0x1fc], R5, 0x1, P0 ;  /* 0x00007f0003059a11 */ /* 0x000fe400000f0c05 */
[----:B------:R-:W-:Y:S03]  /*62d0*/  @!P1 IADD3 R3, P0, R2, R251, RZ ;  /* 0x000000fb02039210 */ /* 0x000fe60007f1e0ff */
[----:B------:R1:W-:Y:S02]  /*62e0*/  @!P1 LDGSTS.E.BYPASS.LTC128B.128 [R223+0x2c80], [R4.64], !P4 ;  /* 0x02c8000004df9fae */ /* 0x0003e4000e101d48 */
[----:B------:R-:W-:Y:S01]  /*62f0*/  @!P1 IMAD.X R0, R0, 0x1, R250, P0 ;  /* 0x0000000100009824 */ /* 0x000fe200000e06fa */
[C---:B------:R-:W-:Y:S04]  /*6300*/  @!P1 LEA R2, P0, R3.reuse, c[0x0][0x1f8], 0x1 ;  /* 0x00007e0003029a11 */ /* 0x040fe800078008ff */
[----:B------:R-:W-:Y:S05]  /*6310*/  @!P1 LEA.HI.X R3, R3, c[0x0][0x1fc], R0, 0x1, P0 ;  /* 0x00007f0003039a11 */ /* 0x000fea00000f0c00 */
[----:B------:R1:W-:Y:S04]  /*6320*/  @!P1 LDGSTS.E.BYPASS.LTC128B.128 [R223+0x3880], [R2.64], !P3 ;  /* 0x0388000002df9fae */ /* 0x0003e8000d901d48 */
.L_x_286:
[-C--:B-1-34-:R-:W-:Y:S01]  /*6330*/  HMMA.16816.F32 R4, R48, R16.reuse, RZ ;  /* 0x000000103004723c */ /* 0x09afe200000018ff */
[----:B------:R-:W-:Y:S02]  /*6340*/  LDSM.16.M88.4 R184, [R211+0x8080] ;  /* 0x00808000d3b8783b */ /* 0x000fe40000000200 */
[----:B------:R-:W-:Y:S05]  /*6350*/  ISETP.GT.AND P0, PT, R222, R224, PT ;  /* 0x000000e0de00720c */ /* 0x000fea0003f04270 */
[C---:B------:R-:W-:Y:S01]  /*6360*/  HMMA.16816.F32 R8, R44.reuse, R16, RZ ;  /* 0x000000102c08723c */ /* 0x040fe200000018ff */
[----:B------:R-:W0:Y:S07]  /*6370*/  LDGDEPBAR ;  /* 0x00000000000079af */ /* 0x000e2e0000000000 */
[-C--:B------:R-:W-:Y:S01]  /*6380*/  HMMA.16816.F32 R12, R44, R18.reuse, RZ ;  /* 0x000000122c0c723c */ /* 0x080fe200000018ff */
[----:B------:R-:W1:Y:S07]  /*6390*/  LDSM.16.M88.4 R188, [R208+0x4880] ;  /* 0x00488000d0bc783b */ /* 0x000e6e0000000200 */
[C---:B------:R-:W-:Y:S01]  /*63a0*/  HMMA.16816.F32 R16, R48.reuse, R18, RZ ;  /* 0x000000123010723c */ /* 0x040fe200000018ff */
[----:B------:R-:W2:Y:S07]  /*63b0*/  LDSM.16.M88.4 R192, [R211+0x9080] ;  /* 0x00908000d3c0783b */ /* 0x000eae0000000200 */
[-C--:B------:R-:W-:Y:S01]  /*63c0*/  HMMA.16816.F32 R20, R48, R32.reuse, RZ ;  /* 0x000000203014723c */ /* 0x080fe200000018ff */
[----:B------:R-:W3:Y:S07]  /*63d0*/  LDSM.16.M88.4 R196, [R208+0x4c80] ;  /* 0x004c8000d0c4783b */ /* 0x000eee0000000200 */
        /* <DEDUP_REMOVED lines=9> */
[----:B------:R-:W4:Y:S07]  /*6470*/  LDSM.16.M88.4 R160, [R208+0x5080] ;  /* 0x00508000d0a0783b */ /* 0x000f2e0000000200 */
[-C--:B------:R-:W-:Y:S08]  /*6480*/  HMMA.16816.F32 R4, R164, R168.reuse, R4 ;  /* 0x000000a8a404723c */ /* 0x080ff00000001804 */
        /* <DEDUP_REMOVED lines=14> */
[----:B------:R-:W3:Y:S08]  /*6570*/  LDSM.16.M88.4 R164, [R218] ;  /* 0x00000000daa4783b */ /* 0x000ef00000000200 */
[----:B------:R-:W4:Y:S01]  /*6580*/  LDSM.16.M88.4 R180, [R208+0x5480] ;  /* 0x00548000d0b4783b */ /* 0x000f220000000200 */
[-C--:B-1----:R-:W-:Y:S08]  /*6590*/  HMMA.16816.F32 R4, R184, R188.reuse, R4 ;  /* 0x000000bcb804723c */ /* 0x082ff00000001804 */
[C---:B--2---:R-:W-:Y:S08]  /*65a0*/  HMMA.16816.F32 R8, R192.reuse, R188, R8 ;  /* 0x000000bcc008723c */ /* 0x044ff00000001808 */
[-C--:B------:R-:W-:Y:S08]  /*65b0*/  HMMA.16816.F32 R12, R192, R190.reuse, R12 ;  /* 0x000000bec00c723c */ /* 0x080ff0000000180c */
[C---:B------:R-:W-:Y:S01]  /*65c0*/  HMMA.16816.F32 R16, R184.reuse, R190, R16 ;  /* 0x000000beb810723c */ /* 0x040fe20000001810 */
[----:B------:R-:W-:Y:S07]  /*65d0*/  LDSM.16.M88.4 R188, [R208+0x5c80] ;  /* 0x005c8000d0bc783b */ /* 0x000fee0000000200 */
[-C--:B---3--:R-:W-:Y:S08]  /*65e0*/  HMMA.16816.F32 R20, R184, R196.reuse, R20 ;  /* 0x000000c4b814723c */ /* 0x088ff00000001814 */
[C---:B------:R-:W-:Y:S08]  /*65f0*/  HMMA.16816.F32 R24, R192.reuse, R196, R24 ;  /* 0x000000c4c018723c */ /* 0x040ff00000001818 */
[-C--:B------:R-:W-:Y:S08]  /*6600*/  HMMA.16816.F32 R28, R192, R198.reuse, R28 ;  /* 0x000000c6c01c723c */ /* 0x080ff0000000181c */
[C---:B------:R-:W-:Y:S01]  /*6610*/  HMMA.16816.F32 R32, R184.reuse, R198, R32 ;  /* 0x000000c6b820723c */ /* 0x040fe20000001820 */
[----:B------:R-:W-:Y:S07]  /*6620*/  LDSM.16.M88.4 R196, [R216] ;  /* 0x00000000d8c4783b */ /* 0x000fee0000000200 */
[-C--:B----4-:R-:W-:Y:S08]  /*6630*/  HMMA.16816.F32 R36, R184, R160.reuse, R36 ;  /* 0x000000a0b824723c */ /* 0x090ff00000001824 */
[C---:B------:R-:W-:Y:S08]  /*6640*/  HMMA.16816.F32 R40, R192.reuse, R160, R40 ;  /* 0x000000a0c028723c */ /* 0x040ff00000001828 */
[-C--:B------:R-:W-:Y:S01]  /*6650*/  HMMA.16816.F32 R44, R192, R162.reuse, R44 ;  /* 0x000000a2c02c723c */ /* 0x080fe2000000182c */
[----:B------:R-:W-:Y:S07]  /*6660*/  LDSM.16.M88.4 R192, [R212+0xa080] ;  /* 0x00a08000d4c0783b */ /* 0x000fee0000000200 */
[----:B------:R-:W-:Y:S01]  /*6670*/  HMMA.16816.F32 R48, R184, R162, R48 ;  /* 0x000000a2b830723c */ /* 0x000fe20000001830 */
[----:B------:R-:W1:Y:S07]  /*6680*/  LDSM.16.M88.4 R160, [R211+0xb080] ;  /* 0x00b08000d3a0783b */ /* 0x000e6e0000000200 */
[-C--:B-----5:R-:W-:Y:S01]  /*6690*/  HMMA.16816.F32 R4, R168, R200.reuse, R4 ;  /* 0x000000c8a804723c */ /* 0x0a0fe20000001804 */
[----:B------:R-:W2:Y:S07]  /*66a0*/  LDSM.16.M88.4 R184, [R208+0x5880] ;  /* 0x00588000d0b8783b */ /* 0x000eae0000000200 */
[C---:B------:R-:W-:Y:S08]  /*66b0*/  HMMA.16816.F32 R8, R204.reuse, R200, R8 ;  /* 0x000000c8cc08723c */ /* 0x040ff00000001808 */
[-C--:B------:R-:W-:Y:S08]  /*66c0*/  HMMA.16816.F32 R12, R204, R202.reuse, R12 ;  /* 0x000000cacc0c723c */ /* 0x080ff0000000180c */
[C---:B------:R-:W-:Y:S08]  /*66d0*/  HMMA.16816.F32 R16, R168.reuse, R202, R16 ;  /* 0x000000caa810723c */ /* 0x040ff00000001810 */
[-C--:B------:R-:W-:Y:S08]  /*66e0*/  HMMA.16816.F32 R20, R168, R164.reuse, R20 ;  /* 0x000000a4a814723c */ /* 0x080ff00000001814 */
        /* <DEDUP_REMOVED lines=25> */
[----:B------:R-:W1:Y:S01]  /*6880*/  MUFU.TANH R162, R4 ;  /* 0x0000000400a27308 */ /* 0x000e620000002400 */
[----:B------:R-:W-:Y:S02]  /*6890*/  FMUL.FTZ R5, R5, c[0x0][0x320] ;  /* 0x0000c80005057a20 */ /* 0x000fe40000410000 */
[----:B------:R-:W-:Y:S02]  /*68a0*/  FMUL.FTZ R6, R6, c[0x0][0x320] ;  /* 0x0000c80006067a20 */ /* 0x000fe40000410000 */
[----:B------:R-:W-:Y:S04]  /*68b0*/  FMUL.FTZ R7, R7, c[0x0][0x320] ;  /* 0x0000c80007077a20 */ /* 0x000fe80000410000 */
[----:B------:R-:W-:Y:S01]  /*68c0*/  FMUL.FTZ R8, R8, c[0x0][0x320] ;  /* 0x0000c80008087a20 */ /* 0x000fe20000410000 */
[----:B------:R-:W2:Y:S01]  /*68d0*/  MUFU.TANH R161, R5 ;  /* 0x0000000500a17308 */ /* 0x000ea20000002400 */
[----:B------:R-:W-:Y:S02]  /*68e0*/  FMUL.FTZ R9, R9, c[0x0][0x320] ;  /* 0x0000c80009097a20 */ /* 0x000fe40000410000 */
[----:B------:R-:W-:Y:S02]  /*68f0*/  FMUL.FTZ R10, R10, c[0x0][0x320] ;  /* 0x0000c8000a0a7a20 */ /* 0x000fe40000410000 */
[----:B------:R-:W-:Y:S02]  /*6900*/  FMUL.FTZ R11, R11, c[0x0][0x320] ;  /* 0x0000c8000b0b7a20 */ /* 0x000fe40000410000 */
        /* <DEDUP_REMOVED lines=8> */
[----:B------:R4:W1:Y:S01]  /*6990*/  MUFU.TANH R169, R7 ;  /* 0x0000000700a97308 */ /* 0x0008620000002400 */
[----:B------:R-:W-:Y:S09]  /*69a0*/  FMUL.FTZ R18, R18, c[0x0][0x320] ;  /* 0x0000c80012127a20 */ /* 0x000ff20000410000 */
[----:B------:R-:W1:Y:S10]  /*69b0*/  MUFU.TANH R182, R8 ;  /* 0x0000000800b67308 */ /* 0x000e740000002400 */
[----:B------:R-:W1:Y:S01]  /*69c0*/  MUFU.TANH R176, R9 ;  /* 0x0000000900b07308 */ /* 0x000e620000002400 */
[----:B----4-:R-:W4:Y:S09]  /*69d0*/  LDSM.16.M88.4 R4, [R215] ;  /* 0x00000000d704783b */ /* 0x010f320000000200 */
[----:B------:R-:W1:Y:S10]  /*69e0*/  MUFU.TANH R186, R10 ;  /* 0x0000000a00ba7308 */ /* 0x000e740000002400 */
[----:B------:R5:W1:Y:S10]  /*69f0*/  MUFU.TANH R184, R11 ;  /* 0x0000000b00b87308 */ /* 0x000a740000002400 */
[----:B------:R-:W1:Y:S10]  /*6a00*/  MUFU.TANH R178, R14 ;  /* 0x0000000e00b27308 */ /* 0x000e740000002400 */
[----:B------:R-:W1:Y:S01]  /*6a10*/  MUFU.TANH R110, R16 ;  /* 0x00000010006e7308 */ /* 0x000e620000002400 */
[----:B-----5:R-:W5:Y:S01]  /*6a20*/  LDSM.16.M88.4 R8, [R214] ;  /* 0x00000000d608783b */ /* 0x020f620000000200 */
[----:B------:R-:W-:Y:S04]  /*6a30*/  DEPBAR.LE SB0, 0x0 ;  /* 0x000080000000791a */ /* 0x000fe80000000000 */
[-C--:B----4-:R-:W-:Y:S04]  /*6a40*/  HMMA.16816.F32 R20, R192, R4.reuse, R20 ;  /* 0x00000004c014723c */ /* 0x090fe80000001814 */
[----:B------:R4:W1:Y:S01]  /*6a50*/  MUFU.TANH R111, R19 ;  /* 0x00000013006f7308 */ /* 0x0008620000002400 */
[----:B------:R-:W-:Y:S03]  /*6a60*/  BAR.SYNC.DEFER_BLOCKING 0x0 ;  /* 0x0000000000007b1d */ /* 0x000fe60000010000 */
[C---:B------:R-:W-:Y:S06]  /*6a70*/  HMMA.16816.F32 R24, R164.reuse, R4, R24 ;  /* 0x00000004a418723c */ /* 0x040fec0000001818 */
[----:B------:R-:W1:Y:S02]  /*6a80*/  MUFU.TANH R174, R12 ;  /* 0x0000000c00ae7308 */ /* 0x000e640000002400 */
[-C--:B------:R-:W-:Y:S08]  /*6a90*/  HMMA.16816.F32 R28, R164, R6.reuse, R28 ;  /* 0x00000006a41c723c */ /* 0x080ff0000000181c */
[----:B------:R-:W1:Y:S01]  /*6aa0*/  MUFU.TANH R163, R13 ;  /* 0x0000000d00a37308 */ /* 0x000e620000002400 */
[C---:B------:R-:W-:Y:S04]  /*6ab0*/  HMMA.16816.F32 R32, R192.reuse, R6, R32 ;  /* 0x00000006c020723c */ /* 0x040fe80000001820 */
[----:B------:R-:W-:Y:S02]  /*6ac0*/  FMUL.FTZ R20, R20, c[0x0][0x320] ;  /* 0x0000c80014147a20 */ /* 0x000fe40000410000 */
[----:B------:R-:W-:Y:S03]  /*6ad0*/  FMUL.FTZ R21, R21, c[0x0][0x320] ;  /* 0x0000c80015157a20 */ /* 0x000fe60000410000 */
[----:B------:R-:W1:Y:S03]  /*6ae0*/  MUFU.TANH R177, R15 ;  /* 0x0000000f00b17308 */ /* 0x000e660000002400 */
        /* <DEDUP_REMOVED lines=11> */
[----:B------:R-:W-:Y:S02]  /*6ba0*/  FMUL.FTZ R29, R29, c[0x0][0x320] ;  /* 0x0000c8001d1d7a20 */ /* 0x000fe40000410000 */
[----:B------:R-:W-:Y:S02]  /*6bb0*/  FMUL.FTZ R30, R30, c[0x0][0x320] ;  /* 0x0000c8001e1e7a20 */ /* 0x000fe40000410000 */
[----:B------:R-:W-:Y:S01]  /*6bc0*/  FMUL.FTZ R31, R31, c[0x0][0x320] ;  /* 0x0000c8001f1f7a20 */ /* 0x000fe20000410000 */
[----:B------:R-:W-:Y:S01]  /*6bd0*/  HMMA.16816.F32 R48, R192, R10, R48 ;  /* 0x0000000ac030723c */ /* 0x000fe20000001830 */
[----:B------:R5:W1:Y:S03]  /*6be0*/  MUFU.TANH R106, R22 ;  /* 0x00000016006a7308 */ /* 0x000a660000002400 */
[----:B------:R-:W-:Y:S02]  /*6bf0*/  FMUL.FTZ R34, R34, c[0x0][0x320] ;  /* 0x0000c80022227a20 */ /* 0x000fe40000410000 */
[----:B------:R-:W-:Y:S02]  /*6c00*/  FMUL.FTZ R35, R35, c[0x0][0x320] ;  /* 0x0000c80023237a20 */ /* 0x000fe40000410000 */
[----:B----4-:R-:W-:Y:S03]  /*6c10*/  FMUL.FTZ R19, R37, c[0x0][0x320] ;  /* 0x0000c80025137a20 */ /* 0x010fe60000410000 */
[----:B------:R4:W1:Y:S01]  /*6c20*/  MUFU.TANH R168, R24 ;  /* 0x0000001800a87308 */ /* 0x0008620000002400 */
[----:B------:R-:W-:Y:S02]  /*6c30*/  FMUL.FTZ R38, R38, c[0x0][0x320] ;  /* 0x0000c80026267a20 */ /* 0x000fe40000410000 */
[----:B------:R-:W-:Y:S02]  /*6c40*/  FMUL.FTZ R42, R42, c[0x0][0x320] ;  /* 0x0000c8002a2a7a20 */ /* 0x000fe40000410000 */
[----:B------:R-:W-:Y:S02]  /*6c50*/  FMUL.FTZ R43, R43, c[0x0][0x320] ;  /* 0x0000c8002b2b7a20 */ /* 0x000fe40000410000 */
[----:B------:R-:W-:Y:S02]  /*6c60*/  FMUL.FTZ R44, R44, c[0x0][0x320] ;  /* 0x0000c8002c2c7a20 */ /* 0x000fe40000410000 */
[----:B------:R-:W-:Y:S01]  /*6c70*/  FMUL.FTZ R45, R45, c[0x0][0x320] ;  /* 0x0000c8002d2d7a20 */ /* 0x000fe20000410000 */
[----:B------:R1:W1:Y:S01]  /*6c80*/  MUFU.TANH R170, R25 ;  /* 0x0000001900aa7308 */ /* 0x0002620000002400 */
[----:B------:R-:W-:Y:S02]  /*6c90*/  FMUL.FTZ R46, R46, c[0x0][0x320] ;  /* 0x0000c8002e2e7a20 */ /* 0x000fe40000410000 */
[----:B------:R-:W-:Y:S02]  /*6ca0*/  FMUL.FTZ R16, R48, c[0x0][0x320] ;  /* 0x0000c80030107a20 */ /* 0x000fe40000410000 */
[----:B-----5:R-:W-:Y:S02]  /*6cb0*/  FMUL.FTZ R22, R36, c[0x0][0x320] ;  /* 0x0000c80024167a20 */ /* 0x020fe40000410000 */
[----:B------:R-:W-:Y:S02]  /*6cc0*/  FMUL.FTZ R14, R49, c[0x0][0x320] ;  /* 0x0000c800310e7a20 */ /* 0x000fe40000410000 */
[----:B------:R-:W-:Y:S01]  /*6cd0*/  FMUL.FTZ R21, R50, c[0x0][0x320] ;  /* 0x0000c80032157a20 */ /* 0x000fe20000410000 */
[----:B------:R5:W2:Y:S01]  /*6ce0*/  MUFU.TANH R171, R26 ;  /* 0x0000001a00ab7308 */ /* 0x000aa20000002400 */
[----:B------:R-:W-:Y:S02]  /*6cf0*/  FMUL.FTZ R20, R51, c[0x0][0x320] ;  /* 0x0000c80033147a20 */ /* 0x000fe40000410000 */
[----:B------:R-:W-:Y:S02]  /*6d00*/  FMUL.FTZ R23, R23, c[0x0][0x320] ;  /* 0x0000c80017177a20 */ /* 0x000fe40000410000 */
[----:B----4-:R-:W-:Y:S02]  /*6d10*/  FMUL.FTZ R24, R33, c[0x0][0x320] ;  /* 0x0000c80021187a20 */ /* 0x010fe40000410000 */
[----:B------:R-:W-:Y:S02]  /*6d20*/  FMUL.FTZ R40, R40, c[0x0][0x320] ;  /* 0x0000c80028287a20 */ /* 0x000fe40000410000 */
[----:B------:R-:W-:Y:S01]  /*6d30*/  FMUL.FTZ R41, R41, c[0x0][0x320] ;  /* 0x0000c80029297a20 */ /* 0x000fe20000410000 */
[----:B------:R4:W2:Y:S01]  /*6d40*/  MUFU.TANH R104, R17 ;  /* 0x0000001100687308 */ /* 0x0008a20000002400 */
[----:B------:R-:W-:Y:S02]  /*6d50*/  FMUL.FTZ R47, R47, c[0x0][0x320] ;  /* 0x0000c8002f2f7a20 */ /* 0x000fe40000410000 */
[----:B-1----:R-:W-:Y:S07]  /*6d60*/  FMUL.FTZ R25, R32, c[0x0][0x320] ;  /* 0x0000c80020197a20 */ /* 0x002fee0000410000 */
[----:B------:R4:W1:Y:S01]  /*6d70*/  MUFU.TANH R160, R18 ;  /* 0x0000001200a07308 */ /* 0x0008620000002400 */
[----:B-----5:R-:W-:Y:S09]  /*6d80*/  FMUL.FTZ R26, R39, c[0x0][0x320] ;  /* 0x0000c800271a7a20 */ /* 0x020ff20000410000 */
[----:B------:R4:W1:Y:S10]  /*6d90*/  MUFU.TANH R105, R23 ;  /* 0x0000001700697308 */ /* 0x0008740000002400 */
[----:B------:R4:W1:Y:S10]  /*6da0*/  MUFU.TANH R173, R27 ;  /* 0x0000001b00ad7308 */ /* 0x0008740000002400 */
        /* <DEDUP_REMOVED lines=13> */
[----:B------:R4:W1:Y:S10]  /*6e80*/  MUFU.TANH R27, R41 ;  /* 0x00000029001b7308 */ /* 0x0008740000002400 */
        /* <DEDUP_REMOVED lines=9> */
[----:B------:R-:W1:Y:S01]  /*6f20*/  MUFU.TANH R20, R20 ;  /* 0x0000001400147308 */ /* 0x000e620000002400 */
[----:B------:R-:W-:-:S05]  /*6f30*/  @!P0 BRA `(.L_x_287) ;  /* 0x0000035000008947 */ /* 0x000fca0003800000 */
[----:B--234-:R-:W-:Y:S01]  /*6f40*/  SHF.R.S32.HI R2, RZ, 0x1f, R226 ;  /* 0x0000001fff027819 */ /* 0x01cfe200000114e2 */
[----:B------:R-:W2:Y:S01]  /*6f50*/  LDL.64 R230, [R1+0x30] ;  /* 0x0000300001e67983 */ /* 0x000ea20000100a00 */
[----:B------:R-:W-:Y:S02]  /*6f60*/  IADD3 R0, R222, -0x1, RZ ;  /* 0xffffffffde007810 */ /* 0x000fe40007ffe0ff */
[----:B------:R-:W-:Y:S01]  /*6f70*/  LEA.HI R2, R2, R226, RZ, 0x2 ;  /* 0x000000e202027211 */ /* 0x000fe200078f10ff */
[----:B------:R-:W3:Y:S01]  /*6f80*/  LDL.64 R224, [R1+0x28] ;  /* 0x0000280001e07983 */ /* 0x000ee20000100a00 */
[----:B------:R-:W-:Y:S02]  /*6f90*/  SHF.R.S32.HI R5, RZ, 0x1f, R0 ;  /* 0x0000001fff057819 */ /* 0x000fe40000011400 */
[----:B------:R-:W-:Y:S01]  /*6fa0*/  SHF.R.S32.HI R2, RZ, 0x2, R2 ;  /* 0x00000002ff027819 */ /* 0x000fe20000011402 */
[----:B------:R-:W4:Y:S02]  /*6fb0*/  LDL.64 R232, [R1+0x50] ;  /* 0x0000500001e87983 */ /* 0x000f240000100a00 */
[----:B------:R-:W-:Y:S01]  /*6fc0*/  IMAD R5, R5, c[0x0][0x1e0], RZ ;  /* 0x0000780005057a24 */ /* 0x000fe200078e02ff */
[----:B------:R-:W-:Y:S01]  /*6fd0*/  IADD3 R4, -R2, 0x30, RZ ;  /* 0x0000003002047810 */ /* 0x000fe20007ffe1ff */
[----:B------:R-:W-:Y:S03]  /*6fe0*/  IMAD.WIDE.U32 R2, R0, c[0x0][0x1e0], RZ ;  /* 0x0000780000027a25 */ /* 0x000fe600078e00ff */
[----:B------:R-:W-:Y:S01]  /*6ff0*/  ISETP.GE.AND P1, PT, R4, 0x1, PT ;  /* 0x000000010400780c */ /* 0x000fe20003f26270 */
[----:B------:R-:W-:Y:S04]  /*7000*/  IMAD R0, R0, c[0x0][0x1e4], R5 ;  /* 0x0000790000007a24 */ /* 0x000fe800078e0205 */
[----:B------:R-:W-:Y:S02]  /*7010*/  IMAD.IADD R0, R3, 0x1, R0 ;  /* 0x0000000103007824 */ /* 0x000fe400078e0200 */
[----:B------:R-:W-:Y:S04]  /*7020*/  IMAD.WIDE.U32 R2, R2, 0x30, RZ ;  /* 0x0000003002027825 */ /* 0x000fe800078e00ff */
[----:B------:R-:W-:Y:S04]  /*7030*/  IMAD R0, R0, 0x30, RZ ;  /* 0x0000003000007824 */ /* 0x000fe800078e02ff */
[----:B------:R-:W-:Y:S01]  /*7040*/  IMAD.IADD R0, R3, 0x1, R0 ;  /* 0x0000000103007824 */ /* 0x000fe200078e0200 */
[-C--:B--2---:R-:W-:Y:S05]  /*7050*/  @P1 IADD3 R3, P0, R230, R2.reuse, RZ ;  /* 0x00000002e6031210 */ /* 0x084fea0007f1e0ff */
[C---:B---3--:R-:W-:Y:S01]  /*7060*/  @P1 IMAD.X R7, R0.reuse, 0x1, R225, P0 ;  /* 0x0000000100071824 */ /* 0x048fe200000e06e1 */
[-C--:B------:R-:W-:Y:S05]  /*7070*/  @P1 IADD3 R5, P0, R249, R2.reuse, RZ ;  /* 0x00000002f9051210 */ /* 0x080fea0007f1e0ff */
[C---:B------:R-:W-:Y:S01]  /*7080*/  @P1 IMAD.X R8, R0.reuse, 0x1, R248, P0 ;  /* 0x0000000100081824 */ /* 0x040fe200000e06f8 */
[-C--:B------:R-:W-:Y:S05]  /*7090*/  @P1 IADD3 R6, P0, R247, R2.reuse, RZ ;  /* 0x00000002f7061210 */ /* 0x080fea0007f1e0ff */
[----:B------:R-:W-:Y:S01]  /*70a0*/  @P1 IMAD.X R9, R0, 0x1, R246, P0 ;  /* 0x0000000100091824 */ /* 0x000fe200000e06f6 */
[C---:B------:R-:W-:Y:S04]  /*70b0*/  @P1 LEA R12, P0, R3.reuse, c[0x0][0x1c8], 0x1 ;  /* 0x00007200030c1a11 */ /* 0x040fe800078008ff */
[----:B------:R-:W-:Y:S02]  /*70c0*/  @P1 LEA.HI.X R13, R3, c[0x0][0x1cc], R7, 0x1, P0 ;  /* 0x00007300030d1a11 */ /* 0x000fe400000f0c07 */
[C---:B------:R-:W-:Y:S03]  /*70d0*/  @P1 LEA R10, P0, R5.reuse, c[0x0][0x1c8], 0x1 ;  /* 0x00007200050a1a11 */ /* 0x040fe600078008ff */
[----:B------:R-:W-:Y:S01]  /*70e0*/  @!PT LDS RZ, [RZ] ;  /* 0x00000000fffff984 */ /* 0x000fe20000000800 */
[----:B------:R-:W-:Y:S01]  /*70f0*/  @!PT LDS RZ, [RZ] ;  /* 0x00000000fffff984 */ /* 0x000fe20000000800 */
[----:B------:R-:W-:Y:S01]  /*7100*/  @!PT LDS RZ, [RZ] ;  /* 0x00000000fffff984 */ /* 0x000fe20000000800 */
[----:B------:R2:W-:Y:S01]  /*7110*/  @P1 LDGSTS.E.BYPASS.LTC128B.128 [R223+0x3c80], [R12.64], !P5 ;  /* 0x03c800000cdf1fae */ /* 0x0005e2000e901d48 */
[----:B------:R-:W-:Y:S02]  /*7120*/  @P1 LEA.HI.X R11, R5, c[0x0][0x1cc], R8, 0x1, P0 ;  /* 0x00007300050b1a11 */ /* 0x000fe400000f0c08 */
[C---:B------:R-:W-:Y:S03]  /*7130*/  @P1 LEA R8, P0, R6.reuse, c[0x0][0x1c8], 0x1 ;  /* 0x0000720006081a11 */ /* 0x040fe600078008ff */
[----:B------:R2:W-:Y:S01]  /*7140*/  @P1 LDGSTS.E.BYPASS.LTC128B.128 [R223+0x4880], [R10.64], !P4 ;  /* 0x048800000adf1fae */ /* 0x0005e2000e101d48 */
[----:B------:R-:W-:Y:S02]  /*7150*/  @P1 LEA.HI.X R9, R6, c[0x0][0x1cc], R9, 0x1, P0 ;  /* 0x0000730006091a11 */ /* 0x000fe400000f0c09 */
[----:B------:R-:W-:Y:S03]  /*7160*/  ISETP.GE.AND P0, PT, R4, 0x21, PT ;  /* 0x000000210400780c */ /* 0x000fe60003f06270 */
[----:B------:R2:W-:Y:S10]  /*7170*/  @P1 LDGSTS.E.BYPASS.LTC128B.128 [R223+0x5480], [R8.64], !P3 ;  /* 0x0548000008df1fae */ /* 0x0005f4000d901d48 */
[----:B----4-:R-:W-:Y:S05]  /*7180*/  @P0 IADD3 R2, P2, R232, R2, RZ ;  /* 0x00000002e8020210 */ /* 0x010fea0007f5e0ff */
[----:B------:R-:W-:Y:S01]  /*7190*/  @P0 IMAD.X R0, R233, 0x1, R0, P2 ;  /* 0x00000001e9000824 */ /* 0x000fe200010e0600 */
[----:B------:R-:W-:Y:S05]  /*71a0*/  @P0 IADD3 R3, P2, R2, R230, RZ ;  /* 0x000000e602030210 */ /* 0x000fea0007f5e0ff */
[----:B------:R-:W-:Y:S01]  /*71b0*/  @P0 IMAD.X R4, R0, 0x1, R225, P2 ;  /* 0x0000000100040824 */ /* 0x000fe200010e06e1 */
[C---:B------:R-:W-:Y:S04]  /*71c0*/  @P0 LEA R6, P2, R3.reuse, c[0x0][0x1c8], 0x1 ;  /* 0x0000720003060a11 */ /* 0x040fe800078408ff */
[----:B------:R-:W-:Y:S02]  /*71d0*/  @P0 LEA.HI.X R7, R3, c[0x0][0x1cc], R4, 0x1, P2 ;  /* 0x0000730003070a11 */ /* 0x000fe400010f0c04 */
[----:B------:R-:W-:Y:S03]  /*71e0*/  @P0 IADD3 R3, P2, R2, R249, RZ ;  /* 0x000000f902030210 */ /* 0x000fe60007f5e0ff */
        /* <DEDUP_REMOVED lines=10> */
.L_x_287:
[----:B--234-:R-:W2:Y:S01]  /*7290*/  LDL R2, [R1+0x4c] ;  /* 0x00004c0001027983 */ /* 0x01cea20000100800 */
[----:B------:R-:W-:Y:S02]  /*72a0*/  IMAD.MOV.U32 R0, RZ, RZ, c[0x0][0x2c4] ;  /* 0x0000b100ff007624 */ /* 0x000fe400078e00ff */
[----:B------:R-:W-:Y:S01]  /*72b0*/  IMAD.MOV.U32 R33, RZ, RZ, c[0x0][0x32c] ;  /* 0x0000cb00ff217624 */ /* 0x000fe200078e00ff */
[----:B------:R-:W3:Y:S02]  /*72c0*/  LDL R32, [R1+0x4] ;  /* 0x0000040001207983 */ /* 0x000ee40000100800 */
[----:B------:R-:W-:Y:S02]  /*72d0*/  ISETP.NE.AND P0, PT, R0, 0x1, PT ;  /* 0x000000010000780c */ /* 0x000fe40003f05270 */
[----:B------:R-:W0:Y:S11]  /*72e0*/  LDGDEPBAR ;  /* 0x00000000000079af */ /* 0x000e360000000000 */
[----:B--2---:R-:W-:Y:S04]  /*72f0*/  @P0 IMAD.HI.U32 R0, R2, c[0x0][0x2c8], RZ ;  /* 0x0000b20002000a27 */ /* 0x004fe800078e00ff */
[----:B------:R-:W-:Y:S01]  /*7300*/  IMAD.MOV.U32 R5, RZ, RZ, R2 ;  /* 0x000000ffff057224 */ /* 0x000fe200078e0002 */
[----:B------:R-:W-:Y:S01]  /*7310*/  @P0 SHF.R.U32.HI R5, RZ, c[0x0][0x2cc], R0 ;  /* 0x0000b300ff050a19 */ /* 0x000fe20000011600 */
[----:B------:R-:W-:Y:S01]  /*7320*/  IMAD R0, R222, -0x30, RZ ;  /* 0xffffffd0de007824 */ /* 0x000fe200078e02ff */
[----:B------:R-:W-:Y:S03]  /*7330*/  ISETP.GE.AND P0, PT, R33, 0x1, PT ;  /* 0x000000012100780c */ /* 0x000fe60003f06270 */
[----:B------:R-:W2:Y:S01]  /*7340*/  SHFL.IDX PT, R4, R5, RZ, 0x1c1f ;  /* 0x001c1fff05047589 */ /* 0x000ea200000e0000 */
[----:B---3--:R-:W-:Y:S04]  /*7350*/  IADD3 R7, -R32, 0x1, R0 ;  /* 0x0000000120077810 */ /* 0x008fe80007ffe100 */
[----:B------:R-:W-:Y:S04]  /*7360*/  IADD3 R7, -R229, R7, R227 ;  /* 0x00000007e5077210 */ /* 0x000fe80007ffe1e3 */
[C---:B------:R-:W-:Y:S02]  /*7370*/  IADD3 R6, R7.reuse, c[0x0][0x328], RZ ;  /* 0x0000ca0007067a10 */ /* 0x040fe40007ffe0ff */
[----:B------:R-:W-:Y:S03]  /*7380*/  IADD3 R7, R7, UR6, RZ ;  /* 0x0000000607077c10 */ /* 0x000fe6000fffe0ff */
[----:B--2---:R-:W-:Y:S02]  /*7390*/  IMAD.IADD R3, R6, 0x1, R4 ;  /* 0x0000000106037824 */ /* 0x004fe400078e0204 */
[----:B------:R-:W-:Y:S01]  /*73a0*/  IMAD.IADD R2, R4, 0x1, R7 ;  /* 0x0000000104027824 */ /* 0x000fe200078e0207 */
[----:B------:R-:W-:-:S05]  /*73b0*/  @!P0 BRA `(.L_x_288) ;  /* 0x0000018000008947 */ /* 0x000fca0003800000 */
[----:B------:R-:W-:Y:S01]  /*73c0*/  IADD3 R4, -R229, R227, R4 ;  /* 0x000000e3e5047210 */ /* 0x000fe20007ffe104 */
[----:B------:R-:W-:Y:S03]  /*73d0*/  BSSY B0, `(.L_x_289) ;  /* 0x0000011000007945 */ /* 0x000fe60003800000 */
        /* <DEDUP_REMOVED lines=11> */
.L_x_290:
[----:B------:R-:W-:Y:S04]  /*7490*/  MOV R8, c[0x0][0x32c] ;  /* 0x0000cb0000087a02 */ /* 0x000fe80000000f00 */
[----:B------:R-:W-:Y:S11]  /*74a0*/  ISETP.NE.AND P0, PT, R8, 0x1, PT ;  /* 0x000000010800780c */ /* 0x000ff60003f05270 */
[----:B------:R-:W-:Y:S02]  /*74b0*/  @!UPT UIADD3 URZ, URZ, URZ, URZ ;  /* 0x0000003f3f3ff290 */ /* 0x000fe4000fffe03f */
[----:B------:R-:W-:Y:S05]  /*74c0*/  @P0 IMAD.HI.U32 R8, R4, c[0x0][0x330], RZ ;  /* 0x0000cc0004080a27 */ /* 0x000fea00078e00ff */
[----:B------:R-:W-:Y:S02]  /*74d0*/  @P0 SHF.R.U32.HI R4, RZ, c[0x0][0x334], R8 ;  /* 0x0000cd00ff040a19 */ /* 0x000fe40000011608 */
.L_x_291:
[----:B------:R-:W-:Y:S05]  /*74e0*/  BSYNC B0 ;  /* 0x0000000000007941 */ /* 0x000fea0003800000 */
.L_x_289:
[----:B------:R-:W-:Y:S04]  /*74f0*/  IMAD.IADD R8, R0, 0x1, -R32 ;  /* 0x0000000100087824 */ /* 0x000fe800078e0a20 */
[----:B------:R-:W-:Y:S05]  /*7500*/  IMAD R4, R4, c[0x0][0x32c], R8 ;  /* 0x0000cb0004047a24 */ /* 0x000fea00078e0208 */
[----:B------:R-:W-:Y:S02]  /*7510*/  IADD3 R8, R4, c[0x0][0x32c], RZ ;  /* 0x0000cb0004087a10 */ /* 0x000fe40007ffe0ff */
[----:B------:R-:W-:Y:S02]  /*7520*/  IMNMX R2, R2, R4, !PT ;  /* 0x0000000402027217 */ /* 0x000fe40007800200 */
[----:B------:R-:W-:Y:S02]  /*7530*/  IMNMX R3, R3, R8, PT ;  /* 0x0000000803037217 */ /* 0x000fe40003800200 */
.L_x_288:
[C---:B------:R-:W-:Y:S01]  /*7540*/  ISETP.GE.AND P0, PT, R0.reuse, 0x1, PT ;  /* 0x000000010000780c */ /* 0x040fe20003f06270 */
[----:B------:R-:W2:Y:S01]  /*7550*/  SHFL.IDX PT, R4, R5, 0x1, 0x1c1f ;  /* 0x003c1f0005047f89 */ /* 0x000ea200000e0000 */
[----:B------:R-:W-:Y:S02]  /*7560*/  ISETP.GE.AND P1, PT, R0, 0x2, PT ;  /* 0x000000020000780c */ /* 0x000fe40003f26270 */
[----:B------:R-:W-:Y:S02]  /*7570*/  P2R R13, PR, RZ, 0x1 ;  /* 0x00000001ff0d7803 */ /* 0x000fe40000000000 */
[----:B------:R-:W-:Y:S02]  /*7580*/  ISETP.GT.AND P0, PT, R2, RZ, !P0 ;  /* 0x000000ff0200720c */ /* 0x000fe40004704270 */
[----:B------:R-:W-:Y:S02]  /*7590*/  P2R R12, PR, RZ, 0x2 ;  /* 0x00000002ff0c7803 */ /* 0x000fe40000000000 */
[C---:B------:R-:W-:Y:S02]  /*75a0*/  ISETP.LT.OR P0, PT, R3.reuse, 0x1, P0 ;  /* 0x000000010300780c */ /* 0x040fe40000701670 */
[----:B------:R-:W-:Y:S02]  /*75b0*/  ISETP.GE.AND P6, PT, R0, 0x12, PT ;  /* 0x000000120000780c */ /* 0x000fe40003fc6270 */
[----:B------:R-:W-:Y:S02]  /*75c0*/  FSEL R15, R162, -INF , !P0 ;  /* 0xff800000a20f7808 */ /* 0x000fe40004000000 */
[----:B------:R-:W-:Y:S02]  /*75d0*/  ISETP.GT.AND P0, PT, R2, 0x1, !P1 ;  /* 0x000000010200780c */ /* 0x000fe40004f04270 */
[----:B------:R-:W-:Y:S02]  /*75e0*/  ISETP.GE.AND P1, PT, R0, 0x9, PT ;  /* 0x000000090000780c */ /* 0x000fe40003f26270 */
[----:B------:R-:W-:Y:S02]  /*75f0*/  ISETP.LT.OR P0, PT, R3, 0x2, P0 ;  /* 0x000000020300780c */ /* 0x000fe40000701670 */
[----:B------:R-:W-:Y:S02]  /*7600*/  P2R R11, PR, RZ, 0x2 ;  /* 0x00000002ff0b7803 */ /* 0x000fe40000000000 */
[----:B------:R-:W-:Y:S02]  /*7610*/  FSEL R17, R161, -INF , !P0 ;  /* 0xff800000a1117808 */ /* 0x000fe40004000000 */
[----:B------:R-:W-:Y:S02]  /*7620*/  ISETP.GT.AND P0, PT, R2, 0x8, !P1 ;  /* 0x000000080200780c */ /* 0x000fe40004f04270 */
[----:B------:R-:W-:Y:S02]  /*7630*/  ISETP.GE.AND P1, PT, R0, 0xa, PT ;  /* 0x0000000a0000780c */ /* 0x000fe40003f26270 */
[C---:B------:R-:W-:Y:S02]  /*7640*/  ISETP.LT.OR P0, PT, R3.reuse, 0x9, P0 ;  /* 0x000000090300780c */ /* 0x040fe40000701670 */
[----:B------:R-:W-:Y:S02]  /*7650*/  P2R R10, PR, RZ, 0x2 ;  /* 0x00000002ff0a7803 */ /* 0x000fe40000000000 */
[----:B------:R-:W-:Y:S02]  /*7660*/  FSEL R18, R110, -INF , !P0 ;  /* 0xff8000006e127808 */ /* 0x000fe40004000000 */
[----:B------:R-:W-:Y:S02]  /*7670*/  ISETP.GT.AND P0, PT, R2, 0x9, !P1 ;  /* 0x000000090200780c */ /* 0x000fe40004f04270 */
[C---:B------:R-:W-:Y:S02]  /*7680*/  ISETP.GE.AND P1, PT, R0.reuse, 0x11, PT ;  /* 0x000000110000780c */ /* 0x040fe40003f26270 */
[C---:B------:R-:W-:Y:S02]  /*7690*/  ISETP.LT.OR P0, PT, R3.reuse, 0xa, P0 ;  /* 0x0000000a0300780c */ /* 0x040fe40000701670 */
[----:B------:R-:W-:Y:S02]  /*76a0*/  ISETP.GE.AND P5, PT, R0, 0x19, PT ;  /* 0x000000190000780c */ /* 0x000fe40003fa6270 */
[----:B------:R-:W-:Y:S02]  /*76b0*/  FSEL R23, R104, -INF , !P0 ;  /* 0xff80000068177808 */ /* 0x000fe40004000000 */
[----:B------:R-:W-:Y:S02]  /*76c0*/  ISETP.GT.AND P0, PT, R2, 0x10, !P1 ;  /* 0x000000100200780c */ /* 0x000fe40004f04270 */
[C---:B------:R-:W-:Y:S02]  /*76d0*/  ISETP.GE.AND P4, PT, R0.reuse, 0x1a, PT ;  /* 0x0000001a0000780c */ /* 0x040fe40003f86270 */
[----:B------:R-:W-:Y:S02]  /*76e0*/  ISETP.LT.OR P0, PT, R3, 0x11, P0 ;  /* 0x000000110300780c */ /* 0x000fe40000701670 */
[----:B------:R-:W-:Y:S02]  /*76f0*/  ISETP.GE.AND P3, PT, R0, 0x21, PT ;  /* 0x000000210000780c */ /* 0x000fe40003f66270 */
[----:B------:R-:W-:Y:S02]  /*7700*/  FSEL R40, R101, -INF , !P0 ;  /* 0xff80000065287808 */ /* 0x000fe40004000000 */
[----:B------:R-:W-:Y:S02]  /*7710*/  ISETP.GT.AND P0, PT, R2, 0x11, !P6 ;  /* 0x000000110200780c */ /* 0x000fe40007704270 */
[----:B------:R-:W-:Y:S02]  /*7720*/  ISETP.GE.AND P2, PT, R0, 0x22, PT ;  /* 0x000000220000780c */ /* 0x000fe40003f46270 */
[C---:B------:R-:W-:Y:S02]  /*7730*/  ISETP.LT.OR P0, PT, R3.reuse, 0x12, P0 ;  /* 0x000000120300780c */ /* 0x040fe40000701670 */
[----:B------:R-:W-:Y:S02]  /*7740*/  P2R R9, PR, RZ, 0x2 ;  /* 0x00000002ff097803 */ /* 0x000fe40000000000 */
[----:B------:R-:W-:Y:S02]  /*7750*/  FSEL R41, R100, -INF , !P0 ;  /* 0xff80000064297808 */ /* 0x000fe40004000000 */
[----:B------:R-:W-:Y:S02]  /*7760*/  ISETP.GT.AND P0, PT, R2, 0x18, !P5 ;  /* 0x000000180200780c */ /* 0x000fe40006f04270 */
[----:B------:R-:W-:Y:S02]  /*7770*/  ISETP.GE.AND P1, PT, R0, 0x29, PT ;  /* 0x000000290000780c */ /* 0x000fe40003f26270 */
[----:B------:R-:W-:Y:S04]  /*7780*/  ISETP.LT.OR P0, PT, R3, 0x19, P0 ;  /* 0x000000190300780c */ /* 0x000fe80000701670 */
[----:B-1----:R-:W-:Y:S02]  /*7790*/  FSEL R165, R25, -INF , !P0 ;  /* 0xff80000019a57808 */ /* 0x002fe40004000000 */
[----:B------:R-:W-:Y:S04]  /*77a0*/  ISETP.GT.AND P0, PT, R2, 0x19, !P4 ;  /* 0x000000190200780c */ /* 0x000fe80006704270 */
[C---:B------:R-:W-:Y:S04]  /*77b0*/  ISETP.LT.OR P0, PT, R3.reuse, 0x1a, P0 ;  /* 0x0000001a0300780c */ /* 0x040fe80000701670 */
[----:B------:R-:W-:Y:S02]  /*77c0*/  FSEL R166, R24, -INF , !P0 ;  /* 0xff80000018a67808 */ /* 0x000fe40004000000 */
[----:B------:R-:W-:Y:S04]  /*77d0*/  ISETP.GT.AND P0, PT, R2, 0x20, !P3 ;  /* 0x000000200200780c */ /* 0x000fe80005f04270 */
[C---:B------:R-:W-:Y:S04]  /*77e0*/  ISETP.LT.OR P0, PT, R3.reuse, 0x21, P0 ;  /* 0x000000210300780c */ /* 0x040fe80000701670 */
[----:B------:R-:W-:Y:S02]  /*77f0*/  FSEL R181, R22, -INF , !P0 ;  /* 0xff80000016b57808 */ /* 0x000fe40004000000 */
[C---:B------:R-:W-:Y:S04]  /*7800*/  ISETP.GT.AND P0, PT, R2.reuse, 0x21, !P2 ;  /* 0x000000210200780c */ /* 0x040fe80005704270 */
[----:B------:R-:W-:Y:S04]  /*7810*/  ISETP.LT.OR P0, PT, R3, 0x22, P0 ;  /* 0x000000220300780c */ /* 0x000fe80000701670 */
[----:B------:R-:W-:Y:S02]  /*7820*/  FSEL R183, R19, -INF , !P0 ;  /* 0xff80000013b77808 */ /* 0x000fe40004000000 */
[----:B------:R-:W-:Y:S04]  /*7830*/  ISETP.GT.AND P0, PT, R2, 0x28, !P1 ;  /* 0x000000280200780c */ /* 0x000fe80004f04270 */
[----:B------:R-:W-:Y:S04]  /*7840*/  ISETP.LT.OR P0, PT, R3, 0x29, P0 ;  /* 0x000000290300780c */ /* 0x000fe80000701670 */
[----:B------:R-:W-:Y:S02]  /*7850*/  FSEL R192, R16, -INF , !P0 ;  /* 0xff80000010c07808 */ /* 0x000fe40004000000 */
[----:B------:R-:W-:Y:S04]  /*7860*/  ISETP.GE.AND P0, PT, R0, 0x2a, PT ;  /* 0x0000002a0000780c */ /* 0x000fe80003f06270 */
[----:B------:R-:W-:Y:S02]  /*7870*/  P2R R8, PR, RZ, 0x1 ;  /* 0x00000001ff087803 */ /* 0x000fe40000000000 */
[----:B------:R-:W-:Y:S01]  /*7880*/  ISETP.GT.AND P0, PT, R2, 0x29, !P0 ;  /* 0x000000290200780c */ /* 0x000fe20004704270 */
[--C-:B--2---:R-:W-:Y:S03]  /*7890*/  IMAD.IADD R2, R7, 0x1, R4.reuse ;  /* 0x0000000107027824 */ /* 0x104fe600078e0204 */
[----:B------:R-:W-:Y:S01]  /*78a0*/  ISETP.LT.OR P0, PT, R3, 0x2a, P0 ;  /* 0x0000002a0300780c */ /* 0x000fe20000701670 */
[----:B------:R-:W-:Y:S03]  /*78b0*/  IMAD.IADD R3, R6, 0x1, R4 ;  /* 0x0000000106037824 */ /* 0x000fe600078e0204 */
[----:B------:R-:W-:Y:S02]  /*78c0*/  FSEL R193, R14, -INF , !P0 ;  /* 0xff8000000ec17808 */ /* 0x000fe40004000000 */
[----:B------:R-:W-:Y:S11]  /*78d0*/  ISETP.GE.AND P0, PT, R33, 0x1, PT ;  /* 0x000000012100780c */ /* 0x000ff60003f06270 */
[----:B------:R-:W-:Y:S02]  /*78e0*/  @!UPT UIADD3 URZ, URZ, URZ, URZ ;  /* 0x0000003f3f3ff290 */ /* 0x000fe4000fffe03f */
        /* <DEDUP_REMOVED lines=14> */
.L_x_294:
[----:B------:R-:W-:Y:S04]  /*79d0*/  MOV R14, c[0x0][0x32c] ;  /* 0x0000cb00000e7a02 */ /* 0x000fe80000000f00 */
[----:B------:R-:W-:Y:S11]  /*79e0*/  ISETP.NE.AND P0, PT, R14, 0x1, PT ;  /* 0x000000010e00780c */ /* 0x000ff60003f05270 */
[----:B------:R-:W-:Y:S02]  /*79f0*/  @!UPT UIADD3 URZ, URZ, URZ, URZ ;  /* 0x0000003f3f3ff290 */ /* 0x000fe4000fffe03f */
[----:B------:R-:W-:Y:S05]  /*7a00*/  @P0 IMAD.HI.U32 R14, R4, c[0x0][0x330], RZ ;  /* 0x0000cc00040e0a27 */ /* 0x000fea00078e00ff */
[----:B------:R-:W-:Y:S02]  /*7a10*/  @P0 SHF.R.U32.HI R4, RZ, c[0x0][0x334], R14 ;  /* 0x0000cd00ff040a19 */ /* 0x000fe4000001160e */
.L_x_295:
[----:B------:R-:W-:Y:S05]  /*7a20*/  BSYNC B0 ;  /* 0x0000000000007941 */ /* 0x000fea0003800000 */
.L_x_293:
[----:B------:R-:W-:Y:S04]  /*7a30*/  IMAD.IADD R14, R0, 0x1, -R32 ;  /* 0x00000001000e7824 */ /* 0x000fe800078e0a20 */
[----:B------:R-:W-:Y:S05]  /*7a40*/  IMAD R4, R4, c[0x0][0x32c], R14 ;  /* 0x0000cb0004047a24 */ /* 0x000fea00078e020e */
[----:B------:R-:W-:Y:S02]  /*7a50*/  IADD3 R14, R4, c[0x0][0x32c], RZ ;  /* 0x0000cb00040e7a10 */ /* 0x000fe40007ffe0ff */
[----:B------:R-:W-:Y:S02]  /*7a60*/  IMNMX R2, R2, R4, !PT ;  /* 0x0000000402027217 */ /* 0x000fe40007800200 */
[----:B------:R-:W-:Y:S02]  /*7a70*/  IMNMX R3, R3, R14, PT ;  /* 0x0000000e03037217 */ /* 0x000fe40003800200 */
.L_x_292:
[----:B------:R-:W-:Y:S01]  /*7a80*/  ISETP.NE.AND P0, PT, R12, RZ, PT ;  /* 0x000000ff0c00720c */ /* 0x000fe20003f05270 */
[----:B------:R-:W1:Y:S03]  /*7a90*/  SHFL.IDX PT, R4, R5, 0x2, 0x1c1f ;  /* 0x005c1f0005047f89 */ /* 0x000e6600000e0000 */
[C---:B------:R-:W-:Y:S04]  /*7aa0*/  ISETP.GT.AND P0, PT, R2.reuse, 0x1, !P0 ;  /* 0x000000010200780c */ /* 0x040fe80004704270 */
[----:B------:R-:W-:Y:S04]  /*7ab0*/  ISETP.LT.OR P0, PT, R3, 0x2, P0 ;  /* 0x000000020300780c */ /* 0x000fe80000701670 */
[----:B------:R-:W-:Y:S02]  /*7ac0*/  FSEL R19, R169, -INF , !P0 ;  /* 0xff800000a9137808 */ /* 0x000fe40004000000 */
[----:B------:R-:W-:Y:S04]  /*7ad0*/  ISETP.NE.AND P0, PT, R11, RZ, PT ;  /* 0x000000ff0b00720c */ /* 0x000fe80003f05270 */
[----:B------:R-:W-:Y:S04]  /*7ae0*/  ISETP.GT.AND P0, PT, R2, 0x8, !P0 ;  /* 0x000000080200780c */ /* 0x000fe80004704270 */
[C---:B------:R-:W-:Y:S04]  /*7af0*/  ISETP.LT.OR P0, PT, R3.reuse, 0x9, P0 ;  /* 0x000000090300780c */ /* 0x040fe80000701670 */
[----:B------:R-:W-:Y:S02]  /*7b00*/  FSEL R22, R160, -INF , !P0 ;  /* 0xff800000a0167808 */ /* 0x000fe40004000000 */
[----:B------:R-:W-:Y:S04]  /*7b10*/  ISETP.NE.AND P0, PT, R10, RZ, PT ;  /* 0x000000ff0a00720c */ /* 0x000fe80003f05270 */
[C---:B------:R-:W-:Y:S04]  /*7b20*/  ISETP.GT.AND P0, PT, R2.reuse, 0x9, !P0 ;  /* 0x000000090200780c */ /* 0x040fe80004704270 */
[----:B------:R-:W-:Y:S04]  /*7b30*/  ISETP.LT.OR P0, PT, R3, 0xa, P0 ;  /* 0x0000000a0300780c */ /* 0x000fe80000701670 */
[----:B------:R-:W-:Y:S02]  /*7b40*/  FSEL R25, R111, -INF , !P0 ;  /* 0xff8000006f197808 */ /* 0x000fe40004000000 */
[----:B------:R-:W-:Y:S04]  /*7b50*/  ISETP.NE.AND P0, PT, R9, RZ, PT ;  /* 0x000000ff0900720c */ /* 0x000fe80003f05270 */
[----:B------:R-:W-:Y:S04]  /*7b60*/  ISETP.GT.AND P0, PT, R2, 0x10, !P0 ;  /* 0x000000100200780c */ /* 0x000fe80004704270 */
[C---:B------:R-:W-:Y:S04]  /*7b70*/  ISETP.LT.OR P0, PT, R3.reuse, 0x11, P0 ;  /* 0x000000110300780c */ /* 0x040fe80000701670 */
[----:B------:R-:W-:Y:S02]  /*7b80*/  FSEL R47, R106, -INF , !P0 ;  /* 0xff8000006a2f7808 */ /* 0x000fe40004000000 */
[C---:B------:R-:W-:Y:S04]  /*7b90*/  ISETP.GT.AND P0, PT, R2.reuse, 0x11, !P6 ;  /* 0x000000110200780c */ /* 0x040fe80007704270 */
[----:B------:R-:W-:Y:S04]  /*7ba0*/  ISETP.LT.OR P0, PT, R3, 0x12, P0 ;  /* 0x000000120300780c */ /* 0x000fe80000701670 */
        /* <DEDUP_REMOVED lines=16> */
[----:B------:R-:W-:Y:S04]  /*7cb0*/  ISETP.NE.AND P0, PT, R13, RZ, PT ;  /* 0x000000ff0d00720c */ /* 0x000fe80003f05270 */
[----:B------:R-:W-:Y:S04]  /*7cc0*/  ISETP.GT.AND P0, PT, R2, RZ, !P0 ;  /* 0x000000ff0200720c */ /* 0x000fe80004704270 */
[----:B------:R-:W-:Y:S04]  /*7cd0*/  ISETP.LT.OR P0, PT, R3, 0x1, P0 ;  /* 0x000000010300780c */ /* 0x000fe80000701670 */
[----:B------:R-:W-:Y:S02]  /*7ce0*/  FSEL R16, R175, -INF , !P0 ;  /* 0xff800000af107808 */ /* 0x000fe40004000000 */
[----:B------:R-:W-:Y:S04]  /*7cf0*/  ISETP.NE.AND P0, PT, R8, RZ, PT ;  /* 0x000000ff0800720c */ /* 0x000fe80003f05270 */
[----:B------:R-:W-:Y:S01]  /*7d00*/  ISETP.GT.AND P0, PT, R2, 0x29, !P0 ;  /* 0x000000290200780c */ /* 0x000fe20004704270 */
[--C-:B-1----:R-:W-:Y:S03]  /*7d10*/  IMAD.IADD R2, R7, 0x1, R4.reuse ;  /* 0x0000000107027824 */ /* 0x102fe600078e0204 */
        /* <DEDUP_REMOVED lines=19> */
.L_x_298:
[----:B------:R-:W-:Y:S04]  /*7e50*/  MOV R14, c[0x0][0x32c] ;  /* 0x0000cb00000e7a02 */ /* 0x000fe80000000f00 */
[----:B------:R-:W-:Y:S11]  /*7e60*/  ISETP.NE.AND P0, PT, R14, 0x1, PT ;  /* 0x000000010e00780c */ /* 0x000ff60003f05270 */
[----:B------:R-:W-:Y:S02]  /*7e70*/  @!UPT UIADD3 URZ, URZ, URZ, URZ ;  /* 0x0000003f3f3ff290 */ /* 0x000fe4000fffe03f */
[----:B------:R-:W-:Y:S05]  /*7e80*/  @P0 IMAD.HI.U32 R14, R4, c[0x0][0x330], RZ ;  /* 0x0000cc00040e0a27 */ /* 0x000fea00078e00ff */
[----:B------:R-:W-:Y:S02]  /*7e90*/  @P0 SHF.R.U32.HI R4, RZ, c[0x0][0x334], R14 ;  /* 0x0000cd00ff040a19 */ /* 0x000fe4000001160e */
.L_x_299:
[----:B------:R-:W-:Y:S05]  /*7ea0*/  BSYNC B0 ;  /* 0x0000000000007941 */ /* 0x000fea0003800000 */
.L_x_297:
[----:B------:R-:W-:Y:S04]  /*7eb0*/  IMAD.IADD R14, R0, 0x1, -R32 ;  /* 0x00000001000e7824 */ /* 0x000fe800078e0a20 */
[----:B------:R-:W-:Y:S05]  /*7ec0*/  IMAD R4, R4, c[0x0][0x32c], R14 ;  /* 0x0000cb0004047a24 */ /* 0x000fea00078e020e */
[----:B------:R-:W-:Y:S02]  /*7ed0*/  IADD3 R14, R4, c[0x0][0x32c], RZ ;  /* 0x0000cb00040e7a10 */ /* 0x000fe40007ffe0ff */
[----:B------:R-:W-:Y:S02]  /*7ee0*/  IMNMX R2, R2, R4, !PT ;  /* 0x0000000402027217 */ /* 0x000fe40007800200 */
[----:B------:R-:W-:Y:S02]  /*7ef0*/  IMNMX R3, R3, R14, PT ;  /* 0x0000000e03037217 */ /* 0x000fe40003800200 */
.L_x_296:
[----:B------:R-:W-:Y:S01]  /*7f00*/  ISETP.NE.AND P0, PT, R12, RZ, PT ;  /* 0x000000ff0c00720c */ /* 0x000fe20003f05270 */
[----:B------:R-:W1:Y:S03]  /*7f10*/  SHFL.IDX PT, R4, R5, 0x3, 0x1c1f ;  /* 0x007c1f0005047f89 */ /* 0x000e6600000e0000 */
        /* <DEDUP_REMOVED lines=59> */
.L_x_302:
[----:B------:R-:W-:Y:S04]  /*82d0*/  MOV R5, c[0x0][0x32c] ;  /* 0x0000cb0000057a02 */ /* 0x000fe80000000f00 */
[----:B------:R-:W-:Y:S11]  /*82e0*/  ISETP.NE.AND P0, PT, R5, 0x1, PT ;  /* 0x000000010500780c */ /* 0x000ff60003f05270 */
[----:B------:R-:W-:Y:S02]  /*82f0*/  @!UPT UIADD3 URZ, URZ, URZ, URZ ;  /* 0x0000003f3f3ff290 */ /* 0x000fe4000fffe03f */
[----:B------:R-:W-:Y:S05]  /*8300*/  @P0 IMAD.HI.U32 R5, R4, c[0x0][0x330], RZ ;  /* 0x0000cc0004050a27 */ /* 0x000fea00078e00ff */
[----:B------:R-:W-:Y:S02]  /*8310*/  @P0 SHF.R.U32.HI R4, RZ, c[0x0][0x334], R5 ;  /* 0x0000cd00ff040a19 */ /* 0x000fe40000011605 */
.L_x_303:
[----:B------:R-:W-:Y:S05]  /*8320*/  BSYNC B0 ;  /* 0x0000000000007941 */ /* 0x000fea0003800000 */
.L_x_301:
[----:B------:R-:W-:Y:S04]  /*8330*/  IMAD.IADD R0, R0, 0x1, -R32 ;  /* 0x0000000100007824 */ /* 0x000fe800078e0a20 */
[----:B------:R-:W-:Y:S05]  /*8340*/  IMAD R4, R4, c[0x0][0x32c], R0 ;  /* 0x0000cb0004047a24 */ /* 0x000fea00078e0200 */
[----:B------:R-:W-:Y:S02]  /*8350*/  IADD3 R0, R4, c[0x0][0x32c], RZ ;  /* 0x0000cb0004007a10 */ /* 0x000fe40007ffe0ff */
[----:B------:R-:W-:Y:S02]  /*8360*/  IMNMX R2, R2, R4, !PT ;  /* 0x0000000402027217 */ /* 0x000fe40007800200 */
[----:B------:R-:W-:Y:S02]  /*8370*/  IMNMX R3, R3, R0, PT ;  /* 0x0000000003037217 */ /* 0x000fe40003800200 */
.L_x_300:
[----:B------:R-:W-:Y:S01]  /*8380*/  ISETP.NE.AND P0, PT, R13, RZ, PT ;  /* 0x000000ff0d00720c */ /* 0x000fe20003f05270 */
[----:B------:R-:W-:Y:S01]  /*8390*/  LDSM.16.MT88.4 R36, [R210+0x1880] ;  /* 0x00188000d224783b */ /* 0x000fe20000004200 */
[----:B------:R-:W-:Y:S02]  /*83a0*/  FMNMX.FTZ R106, R15, R102, !PT ;  /* 0x000000660f6a7209 */ /* 0x000fe40007810000 */
[----:B------:R-:W-:Y:S02]  /*83b0*/  ISETP.GT.AND P0, PT, R2, RZ, !P0 ;  /* 0x000000ff0200720c */ /* 0x000fe40004704270 */
        /* <DEDUP_REMOVED lines=25> */
[----:B------:R-:W-:Y:S01]  /*8550*/  ISETP.NE.AND P0, PT, R9, RZ, PT ;  /* 0x000000ff0900720c */ /* 0x000fe20003f05270 */
[----:B------:R-:W1:Y:S01]  /*8560*/  SHFL.BFLY PT, R5, R106, 0x2, 0x1f ;  /* 0x0c401f006a057f89 */ /* 0x000e6200000e0000 */
[----:B------:R-:W-:Y:S02]  /*8570*/  FMNMX.FTZ R0, R16, R103, !PT ;  /* 0x0000006710007209 */ /* 0x000fe40007810000 */
[----:B------:R-:W-:Y:S02]  /*8580*/  ISETP.GT.AND P0, PT, R2, 0x10, !P0 ;  /* 0x000000100200780c */ /* 0x000fe40004704270 */
[----:B------:R-:W-:Y:S02]  /*8590*/  FMNMX.FTZ R0, R19, R0, !PT ;  /* 0x0000000013007209 */ /* 0x000fe40007810000 */
[----:B------:R-:W-:Y:S02]  /*85a0*/  ISETP.LT.OR P0, PT, R3, 0x11, P0 ;  /* 0x000000110300780c */ /* 0x000fe40000701670 */
[----:B------:R-:W-:Y:S02]  /*85b0*/  FMNMX.FTZ R0, R22, R0, !PT ;  /* 0x0000000016007209 */ /* 0x000fe40007810000 */
[----:B------:R-:W-:Y:S02]  /*85c0*/  FSEL R171, R171, -INF , !P0 ;  /* 0xff800000abab7808 */ /* 0x000fe40004000000 */
[C---:B------:R-:W-:Y:S02]  /*85d0*/  ISETP.GT.AND P0, PT, R2.reuse, 0x11, !P6 ;  /* 0x000000110200780c */ /* 0x040fe40007704270 */
[----:B------:R-:W-:Y:S02]  /*85e0*/  FMNMX.FTZ R0, R25, R0, !PT ;  /* 0x0000000019007209 */ /* 0x000fe40007810000 */
[----:B------:R-:W-:Y:S02]  /*85f0*/  ISETP.LT.OR P0, PT, R3, 0x12, P0 ;  /* 0x000000120300780c */ /* 0x000fe40000701670 */
[----:B------:R-:W-:Y:S02]  /*8600*/  FMNMX.FTZ R0, R47, R0, !PT ;  /* 0x000000002f007209 */ /* 0x000fe40007810000 */
[----:B------:R-:W-:Y:S02]  /*8610*/  FSEL R173, R173, -INF , !P0 ;  /* 0xff800000adad7808 */ /* 0x000fe40004000000 */
[----:B------:R-:W-:Y:S02]  /*8620*/  ISETP.GT.AND P0, PT, R2, 0x18, !P5 ;  /* 0x000000180200780c */ /* 0x000fe40006f04270 */
[----:B------:R-:W-:Y:S02]  /*8630*/  FMNMX.FTZ R0, R48, R0, !PT ;  /* 0x0000000030007209 */ /* 0x000fe40007810000 */
[----:B------:R-:W-:Y:S02]  /*8640*/  ISETP.LT.OR P0, PT, R3, 0x19, P0 ;  /* 0x000000190300780c */ /* 0x000fe40000701670 */
[----:B-1----:R-:W-:Y:S02]  /*8650*/  FMNMX.FTZ R106, R106, R5, !PT ;  /* 0x000000056a6a7209 */ /* 0x002fe40007810000 */
[----:B------:R-:W-:Y:S02]  /*8660*/  FSEL R177, R30, -INF , !P0 ;  /* 0xff8000001eb17808 */ /* 0x000fe40004000000 */
[C---:B------:R-:W-:Y:S01]  /*8670*/  ISETP.GT.AND P0, PT, R2.reuse, 0x19, !P4 ;  /* 0x000000190200780c */ /* 0x040fe20006704270 */
[----:B------:R-:W1:Y:S01]  /*8680*/  SHFL.BFLY PT, R5, R106, 0x1, 0x1f ;  /* 0x0c201f006a057f89 */ /* 0x000e6200000e0000 */
[----:B------:R-:W-:Y:S02]  /*8690*/  FMNMX.FTZ R0, R167, R0, !PT ;  /* 0x00000000a7007209 */ /* 0x000fe40007810000 */
[----:B------:R-:W-:Y:S02]  /*86a0*/  ISETP.LT.OR P0, PT, R3, 0x1a, P0 ;  /* 0x0000001a0300780c */ /* 0x000fe40000701670 */
[----:B------:R-:W-:Y:S02]  /*86b0*/  FMNMX.FTZ R0, R169, R0, !PT ;  /* 0x00000000a9007209 */ /* 0x000fe40007810000 */
[----:B------:R-:W-:Y:S02]  /*86c0*/  FSEL R178, R31, -INF , !P0 ;  /* 0xff8000001fb27808 */ /* 0x000fe40004000000 */
[----:B------:R-:W-:Y:S02]  /*86d0*/  ISETP.GT.AND P0, PT, R2, 0x20, !P3 ;  /* 0x000000200200780c */ /* 0x000fe40005f04270 */
        /* <DEDUP_REMOVED lines=8> */
[----:B------:R-:W-:Y:S02]  /*8760*/  FMNMX.FTZ R0, R180, R0, !PT ;  /* 0x00000000b4007209 */ /* 0x000fe40007810000 */
[----:B------:R-:W-:Y:S02]  /*8770*/  FSEL R184, R43, -INF , !P0 ;  /* 0xff8000002bb87808 */ /* 0x000fe40004000000 */
[----:B------:R-:W-:Y:S02]  /*8780*/  ISETP.GT.AND P0, PT, R2, 0x28, !P1 ;  /* 0x000000280200780c */ /* 0x000fe40004f04270 */
[----:B------:R-:W-:Y:S02]  /*8790*/  FMNMX.FTZ R0, R188, R0, !PT ;  /* 0x00000000bc007209 */ /* 0x000fe40007810000 */
[----:B------:R-:W-:Y:S02]  /*87a0*/  FMNMX.FTZ R4, R24, R4, !PT ;  /* 0x0000000418047209 */ /* 0x000fe40007810000 */
[----:B------:R-:W-:Y:S02]  /*87b0*/  ISETP.NE.AND P6, PT, R8, RZ, PT ;  /* 0x000000ff0800720c */ /* 0x000fe40003fc5270 */
[----:B------:R-:W-:Y:S02]  /*87c0*/  ISETP.LT.OR P0, PT, R3, 0x29, P0 ;  /* 0x000000290300780c */ /* 0x000fe40000701670 */
[----:B------:R-:W-:Y:S02]  /*87d0*/  FMNMX.FTZ R105, R189, R0, !PT ;  /* 0x00000000bd697209 */ /* 0x000fe40007810000 */
[----:B------:R-:W-:Y:S02]  /*87e0*/  FMNMX.FTZ R0, R168, R4, !PT ;  /* 0x00000004a8007209 */ /* 0x000fe40007810000 */
[----:B------:R-:W-:Y:S01]  /*87f0*/  FSEL R186, R46, -INF , !P0 ;  /* 0xff8000002eba7808 */ /* 0x000fe20004000000 */
[----:B------:R-:W2:Y:S01]  /*8800*/  SHFL.BFLY PT, R4, R105, 0x2, 0x1f ;  /* 0x0c401f0069047f89 */ /* 0x000ea200000e0000 */
[----:B------:R-:W-:Y:S02]  /*8810*/  ISETP.GT.AND P0, PT, R2, 0x29, !P6 ;  /* 0x000000290200780c */ /* 0x000fe40007704270 */
[----:B------:R-:W-:Y:S02]  /*8820*/  FMNMX.FTZ R0, R170, R0, !PT ;  /* 0x00000000aa007209 */ /* 0x000fe40007810000 */
[----:B-1----:R-:W-:Y:S02]  /*8830*/  FMNMX.FTZ R106, R106, R5, !PT ;  /* 0x000000056a6a7209 */ /* 0x002fe40007810000 */
[----:B------:R-:W-:Y:S02]  /*8840*/  ISETP.LT.OR P0, PT, R3, 0x2a, P0 ;  /* 0x0000002a0300780c */ /* 0x000fe40000701670 */
[----:B------:R-:W-:Y:S01]  /*8850*/  FMNMX.FTZ R0, R172, R0, !PT ;  /* 0x00000000ac007209 */ /* 0x000fe20007810000 */
[C---:B------:R-:W-:Y:S01]  /*8860*/  FMUL.FTZ R110, R106.reuse, c[0x0][0x2d0] ;  /* 0x0000b4006a6e7a20 */ /* 0x040fe20000410000 */
[----:B------:R-:W-:Y:S02]  /*8870*/  FSEL R109, R109, -INF , !P0 ;  /* 0xff8000006d6d7808 */ /* 0x000fe40004000000 */
[----:B------:R-:W-:Y:S02]  /*8880*/  FSETP.NEU.FTZ.AND P0, PT, R106, -INF , PT ;  /* 0xff8000006a00780b */ /* 0x000fe40003f1d000 */
[----:B------:R-:W-:Y:S02]  /*8890*/  FMNMX.FTZ R0, R174, R0, !PT ;  /* 0x00000000ae007209 */ /* 0x000fe40007810000 */
[----:B------:R-:W-:Y:S02]  /*88a0*/  FSEL R110, R110, RZ, P0 ;  /* 0x000000ff6e6e7208 */ /* 0x000fe40000000000 */
[----:B------:R-:W-:Y:S03]  /*88b0*/  FMNMX.FTZ R0, R185, R0, !PT ;  /* 0x00000000b9007209 */ /* 0x000fe60007810000 */
[--C-:B------:R-:W-:Y:S01]  /*88c0*/  FFMA.FTZ R3, R17, c[0x0][0x2d0], -R110.reuse ;  /* 0x0000b40011037a23 */ /* 0x100fe2000001086e */
[----:B------:R-:W-:Y:S01]  /*88d0*/  FMNMX.FTZ R0, R187, R0, !PT ;  /* 0x00000000bb007209 */ /* 0x000fe20007810000 */
[--C-:B------:R-:W-:Y:S01]  /*88e0*/  FFMA.FTZ R2, R15, c[0x0][0x2d0], -R110.reuse ;  /* 0x0000b4000f027a23 */ /* 0x100fe2000001086e */
[----:B--2---:R-:W-:Y:S01]  /*88f0*/  FMNMX.FTZ R105, R105, R4, !PT ;  /* 0x0000000469697209 */ /* 0x004fe20007810000 */
[----:B------:R1:W-:Y:S01]  /*8900*/  MUFU.EX2 R244, R3 ;  /* 0x0000000300f47308 */ /* 0x0003e20000000800 */
[----:B------:R-:W-:Y:S03]  /*8910*/  FMNMX.FTZ R0, R190, R0, !PT ;  /* 0x00000000be007209 */ /* 0x000fe60007810000 */
[----:B------:R-:W2:Y:S01]  /*8920*/  SHFL.BFLY PT, R4, R105, 0x1, 0x1f ;  /* 0x0c201f0069047f89 */ /* 0x000ea200000e0000 */
[----:B------:R-:W-:Y:S05]  /*8930*/  FMNMX.FTZ R0, R191, R0, !PT ;  /* 0x00000000bf007209 */ /* 0x000fea0007810000 */
[----:B------:R3:W4:Y:S02]  /*8940*/  MUFU.EX2 R245, R2 ;  /* 0x0000000200f57308 */ /* 0x0007240000000800 */
[----:B------:R-:W5:Y:S01]  /*8950*/  SHFL.BFLY PT, R104, R0, 0x2, 0x1f ;  /* 0x0c401f0000687f89 */ /* 0x000f6200000e0000 */
[--C-:B-1----:R-:W-:Y:S07]  /*8960*/  FFMA.FTZ R3, R18, c[0x0][0x2d0], -R110.reuse ;  /* 0x0000b40012037a23 */ /* 0x102fee000001086e */
[----:B------:R1:W-:Y:S01]  /*8970*/  MUFU.EX2 R243, R3 ;  /* 0x0000000300f37308 */ /* 0x0003e20000000800 */
[----:B--2---:R-:W-:Y:S05]  /*8980*/  FMNMX.FTZ R105, R105, R4, !PT ;  /* 0x0000000469697209 */ /* 0x004fea0007810000 */
[----:B------:R-:W-:Y:S01]  /*8990*/  FMUL.FTZ R111, R105, c[0x0][0x2d0] ;  /* 0x0000b400696f7a20 */ /* 0x000fe20000410000 */
[----:B---3--:R-:W-:Y:S02]  /*89a0*/  FMNMX.FTZ R2, R7, R108, !PT ;  /* 0x0000006c07027209 */ /* 0x008fe40007810000 */
[----:B-----5:R-:W-:Y:S01]  /*89b0*/  FMNMX.FTZ R104, R0, R104, !PT ;  /* 0x0000006800687209 */ /* 0x020fe20007810000 */
[----:B------:R-:W-:Y:S01]  /*89c0*/  FFMA.FTZ R0, R23, c[0x0][0x2d0], -R110 ;  /* 0x0000b40017007a23 */ /* 0x000fe2000001086e */
[----:B------:R-:W-:Y:S02]  /*89d0*/  FMNMX.FTZ R2, R12, R2, !PT ;  /* 0x000000020c027209 */ /* 0x000fe40007810000 */
[----:B----4-:R-:W-:Y:S01]  /*89e0*/  F2FP.PACK_AB R160, R244, R245 ;  /* 0x000000f5f4a0723e */ /* 0x010fe200000000ff */
[----:B------:R-:W2:Y:S01]  /*89f0*/  MUFU.EX2 R242, R0 ;  /* 0x0000000000f27308 */ /* 0x000ea20000000800 */
[----:B------:R-:W3:Y:S01]  /*8a00*/  SHFL.BFLY PT, R4, R104, 0x1, 0x1f ;  /* 0x0c201f0068047f89 */ /* 0x000ee200000e0000 */
[----:B------:R-:W-:Y:S04]  /*8a10*/  FMNMX.FTZ R2, R11, R2, !PT ;  /* 0x000000020b027209 */ /* 0x000fe80007810000 */
[----:B------:R-:W-:Y:S02]  /*8a20*/  FMNMX.FTZ R2, R10, R2, !PT ;  /* 0x000000020a027209 */ /* 0x000fe40007810000 */
[----:B-1----:R-:W-:Y:S02]  /*8a30*/  FSEL R3, R106, RZ, P0 ;  /* 0x000000ff6a037208 */ /* 0x002fe40000000000 */
[----:B------:R-:W-:Y:S02]  /*8a40*/  FSETP.NEU.FTZ.AND P0, PT, R105, -INF , PT ;  /* 0xff8000006900780b */ /* 0x000fe40003f1d000 */
[----:B------:R-:W-:Y:S02]  /*8a50*/  FMNMX.FTZ R2, R171, R2, !PT ;  /* 0x00000002ab027209 */ /* 0x000fe40007810000 */
[----:B------:R-:W-:Y:S02]  /*8a60*/  FSEL R111, R111, RZ, P0 ;  /* 0x000000ff6f6f7208 */ /* 0x000fe40000000000 */
[----:B------:R-:W-:Y:S02]  /*8a70*/  FMNMX.FTZ R2, R173, R2, !PT ;  /* 0x00000002ad027209 */ /* 0x000fe40007810000 */
[----:B------:R-:W-:Y:S01]  /*8a80*/  FSEL R5, R105, RZ, P0 ;  /* 0x000000ff69057208 */ /* 0x000fe20000000000 */
[--C-:B------:R-:W-:Y:S01]  /*8a90*/  FFMA.FTZ R44, R47, c[0x0][0x2d0], -R111.reuse ;  /* 0x0000b4002f2c7a23 */ /* 0x100fe2000001086f */
[----:B------:R-:W-:Y:S01]  /*8aa0*/  FMNMX.FTZ R2, R177, R2, !PT ;  /* 0x00000002b1027209 */ /* 0x000fe20007810000 */
[--C-:B------:R-:W-:Y:S01]  /*8ab0*/  FFMA.FTZ R48, R48, c[0x0][0x2d0], -R111.reuse ;  /* 0x0000b40030307a23 */ /* 0x100fe2000001086f */
[----:B--2---:R-:W-:Y:S01]  /*8ac0*/  F2FP.PACK_AB R162, R242, R243 ;  /* 0x000000f3f2a2723e */ /* 0x004fe200000000ff */
[--C-:B------:R-:W-:Y:S01]  /*8ad0*/  FFMA.FTZ R0, R16, c[0x0][0x2d0], -R111.reuse ;  /* 0x0000b40010007a23 */ /* 0x100fe2000001086f */
[----:B------:R-:W-:Y:S01]  /*8ae0*/  FMNMX.FTZ R2, R178, R2, !PT ;  /* 0x00000002b2027209 */ /* 0x000fe20007810000 */
[----:B------:R-:W-:Y:S01]  /*8af0*/  MUFU.EX2 R224, R44 ;  /* 0x0000002c00e07308 */ /* 0x000fe20000000800 */
[----:B---3--:R-:W-:Y:S01]  /*8b00*/  FMNMX.FTZ R104, R104, R4, !PT ;  /* 0x0000000468687209 */ /* 0x008fe20007810000 */
[--C-:B------:R-:W-:Y:S03]  /*8b10*/  FFMA.FTZ R4, R25, c[0x0][0x2d0], -R111.reuse ;  /* 0x0000b40019047a23 */ /* 0x100fe6000001086f */
[C---:B------:R-:W-:Y:S01]  /*8b20*/  FSETP.NEU.FTZ.AND P0, PT, R104.reuse, -INF , PT ;  /* 0xff8000006800780b */ /* 0x040fe20003f1d000 */
[----:B------:R-:W-:Y:S04]  /*8b30*/  FMUL.FTZ R164, R104, c[0x0][0x2d0] ;  /* 0x0000b40068a47a20 */ /* 0x000fe80000410000 */
[----:B------:R1:W-:Y:S01]  /*8b40*/  MUFU.EX2 R241, R0 ;  /* 0x0000000000f17308 */ /* 0x0003e20000000800 */
[----:B------:R-:W-:Y:S09]  /*8b50*/  FSEL R164, R164, RZ, P0 ;  /* 0x000000ffa4a47208 */ /* 0x000ff20000000000 */
[----:B------:R2:W-:Y:S10]  /*8b60*/  MUFU.EX2 R239, R4 ;  /* 0x0000000400ef7308 */ /* 0x0005f40000000800 */
[----:B------:R-:W-:Y:S01]  /*8b70*/  MUFU.EX2 R207, R48 ;  /* 0x0000003000cf7308 */ /* 0x000fe20000000800 */
[----:B-1----:R-:W-:Y:S01]  /*8b80*/  FMNMX.FTZ R0, R182, R2, !PT ;  /* 0x00000002b6007209 */ /* 0x002fe20007810000 */
[--C-:B------:R-:W-:Y:S03]  /*8b90*/  FFMA.FTZ R2, R19, c[0x0][0x2d0], -R111.reuse ;  /* 0x0000b40013027a23 */ /* 0x100fe6000001086f */
[----:B------:R-:W-:Y:S05]  /*8ba0*/  FMNMX.FTZ R0, R184, R0, !PT ;  /* 0x00000000b8007209 */ /* 0x000fea0007810000 */
[----:B------:R1:W3:Y:S01]  /*8bb0*/  MUFU.EX2 R240, R2 ;  /* 0x0000000200f07308 */ /* 0x0002e20000000800 */
[----:B------:R-:W-:Y:S01]  /*8bc0*/  FMNMX.FTZ R0, R186, R0, !PT ;  /* 0x00000000ba007209 */ /* 0x000fe20007810000 */
[--C-:B--2---:R-:W-:Y:S03]  /*8bd0*/  FFMA.FTZ R4, R14, c[0x0][0x2d0], -R164.reuse ;  /* 0x0000b4000e047a23 */ /* 0x104fe600000108a4 */
[----:B------:R-:W-:Y:S05]  /*8be0*/  FMNMX.FTZ R0, R109, R0, !PT ;  /* 0x000000006d007209 */ /* 0x000fea0007810000 */
[----:B------:R2:W-:Y:S01]  /*8bf0*/  MUFU.EX2 R235, R4 ;  /* 0x0000000400eb7308 */ /* 0x0005e20000000800 */
[----:B-1----:R-:W-:Y:S01]  /*8c00*/  FFMA.FTZ R2, R22, c[0x0][0x2d0], -R111 ;  /* 0x0000b40016027a23 */ /* 0x002fe2000001086f */
[----:B---3--:R-:W-:Y:S08]  /*8c10*/  F2FP.PACK_AB R161, R240, R241 ;  /* 0x000000f1f0a1723e */ /* 0x008ff000000000ff */
[----:B------:R1:W3:Y:S01]  /*8c20*/  MUFU.EX2 R238, R2 ;  /* 0x0000000200ee7308 */ /* 0x0002e20000000800 */
[----:B--2---:R-:W-:Y:S09]  /*8c30*/  FFMA.FTZ R4, R20, c[0x0][0x2d0], -R164 ;  /* 0x0000b40014047a23 */ /* 0x004ff200000108a4 */
[----:B------:R2:W-:Y:S01]  /*8c40*/  MUFU.EX2 R236, R4 ;  /* 0x0000000400ec7308 */ /* 0x0005e20000000800 */
[----:B-1----:R-:W2:Y:S01]  /*8c50*/  SHFL.BFLY PT, R2, R0, 0x2, 0x1f ;  /* 0x0c401f0000027f89 */ /* 0x002ea200000e0000 */
[----:B---3--:R-:W-:Y:S02]  /*8c60*/  F2FP.PACK_AB R163, R239, R238 ;  /* 0x000000eeefa3723e */ /* 0x008fe400000000ff */
[----:B--2---:R-:W-:Y:S01]  /*8c70*/  FMNMX.FTZ R4, R0, R2, !PT ;  /* 0x0000000200047209 */ /* 0x004fe20007810000 */
[----:B------:R-:W-:Y:S02]  /*8c80*/  FADD.FTZ R2, -R5, R103 ;  /* 0x0000006705027221 */ /* 0x000fe40000010100 */
[----:B------:R-:W-:Y:S02]  /*8c90*/  FFMA.FTZ R103, R165, c[0x0][0x2d0], -R110 ;  /* 0x0000b400a5677a23 */ /* 0x000fe4000001086e */
[----:B------:R-:W-:Y:S01]  /*8ca0*/  FFMA.FTZ R0, R21, c[0x0][0x2d0], -R164 ;  /* 0x0000b40015007a23 */ /* 0x000fe200000108a4 */
[----:B------:R-:W1:Y:S01]  /*8cb0*/  SHFL.BFLY PT, R6, R4, 0x1, 0x1f ;  /* 0x0c201f0004067f89 */ /* 0x000e6200000e0000 */
[----:B------:R2:W-:Y:S01]  /*8cc0*/  MUFU.EX2 R206, R103 ;  /* 0x0000006700ce7308 */ /* 0x0005e20000000800 */
[----:B------:R-:W-:Y:S06]  /*8cd0*/  FMUL.FTZ R2, R2, c[0x0][0x2d0] ;  /* 0x0000b40002027a20 */ /* 0x000fec0000410000 */
[----:B------:R-:W3:Y:S03]  /*8ce0*/  LDSM.16.MT88.4 R20, [R209+0x1880] ;  /* 0x00188000d114783b */ /* 0x000ee60000004200 */
[----:B------:R4:W-:Y:S01]  /*8cf0*/  MUFU.EX2 R234, R0 ;  /* 0x0000000000ea7308 */ /* 0x0009e20000000800 */
[----:B-1----:R-:W-:Y:S01]  /*8d00*/  FMNMX.FTZ R101, R4, R6, !PT ;  /* 0x0000000604657209 */ /* 0x002fe20007810000 */
[----:B--2---:R-:W-:Y:S08]  /*8d10*/  FFMA.FTZ R103, R166, c[0x0][0x2d0], -R110 ;  /* 0x0000b400a6677a23 */ /* 0x004ff0000001086e */
[----:B------:R1:W-:Y:S01]  /*8d20*/  MUFU.EX2 R205, R103 ;  /* 0x0000006700cd7308 */ /* 0x0003e20000000800 */
[----:B----4-:R-:W-:Y:S09]  /*8d30*/  FFMA.FTZ R0, R24, c[0x0][0x2d0], -R164 ;  /* 0x0000b40018007a23 */ /* 0x010ff200000108a4 */
[----:B------:R2:W-:Y:S01]  /*8d40*/  MUFU.EX2 R237, R0 ;  /* 0x0000000000ed7308 */ /* 0x0005e20000000800 */
[--C-:B-1----:R-:W-:Y:S09]  /*8d50*/  FFMA.FTZ R103, R167, c[0x0][0x2d0], -R111.reuse ;  /* 0x0000b400a7677a23 */ /* 0x102ff2000001086f */
[----:B------:R1:W-:Y:S01]  /*8d60*/  MUFU.EX2 R204, R103 ;  /* 0x0000006700cc7308 */ /* 0x0003e20000000800 */
[----:B--2---:R-:W-:Y:S02]  /*8d70*/  FADD.FTZ R0, -R3, R102 ;  /* 0x0000006603007221 */ /* 0x004fe40000010100 */
[----:B------:R-:W-:Y:S02]  /*8d80*/  FMUL.FTZ R102, R101, c[0x0][0x2d0] ;  /* 0x0000b40065667a20 */ /* 0x000fe40000410000 */
[----:B------:R-:W-:Y:S05]  /*8d90*/  FMUL.FTZ R0, R0, c[0x0][0x2d0] ;  /* 0x0000b40000007a20 */ /* 0x000fea0000410000 */
[----:B------:R-:W2:Y:S10]  /*8da0*/  MUFU.EX2 R3, R2 ;  /* 0x0000000200037308 */ /* 0x000eb40000000800 */
[----:B------:R4:W5:Y:S01]  /*8db0*/  MUFU.EX2 R100, R0 ;  /* 0x0000000000647308 */ /* 0x0009620000000800 */
[----:B-1----:R-:W-:Y:S09]  /*8dc0*/  FFMA.FTZ R103, R169, c[0x0][0x2d0], -R111 ;  /* 0x0000b400a9677a23 */ /* 0x002ff2000001086f */
[----:B------:R1:W-:Y:S01]  /*8dd0*/  MUFU.EX2 R203, R103 ;  /* 0x0000006700cb7308 */ /* 0x0003e20000000800 */
[----:B--2---:R-:W-:Y:S01]  /*8de0*/  FMUL.FTZ R6, R3, R114 ;  /* 0x0000007203067220 */ /* 0x004fe20000410000 */
[----:B------:R-:W-:Y:S01]  /*8df0*/  F2FP.PACK_AB R114, R237, R234 ;  /* 0x000000eaed72723e */ /* 0x000fe200000000ff */
[C---:B------:R-:W-:Y:S02]  /*8e00*/  FMUL.FTZ R18, R3.reuse, R126 ;  /* 0x0000007e03127220 */ /* 0x040fe40000410000 */
[C---:B------:R-:W-:Y:S02]  /*8e10*/  FMUL.FTZ R19, R3.reuse, R127 ;  /* 0x0000007f03137220 */ /* 0x040fe40000410000 */
[C---:B------:R-:W-:Y:S02]  /*8e20*/  FMUL.FTZ R34, R3.reuse, R142 ;  /* 0x0000008e03227220 */ /* 0x040fe40000410000 */
[----:B------:R-:W-:Y:S01]  /*8e30*/  FMUL.FTZ R35, R3, R143 ;  /* 0x0000008f03237220 */ /* 0x000fe20000410000 */
[----:B----4-:R-:W-:Y:S01]  /*8e40*/  FSEL R0, R104, RZ, P0 ;  /* 0x000000ff68007208 */ /* 0x010fe20000000000 */
[C---:B-----5:R-:W-:Y:S01]  /*8e50*/  FMUL.FTZ R5, R100.reuse, R113 ;  /* 0x0000007164057220 */ /* 0x060fe20000410000 */
[----:B------:R-:W-:Y:S01]  /*8e60*/  FSETP.NEU.FTZ.AND P0, PT, R101, -INF , PT ;  /* 0xff8000006500780b */ /* 0x000fe20003f1d000 */
[----:B------:R-:W-:Y:S02]  /*8e70*/  FMUL.FTZ R16, R100, R124 ;  /* 0x0000007c64107220 */ /* 0x000fe40000410000 */
[----:B------:R-:W-:Y:S01]  /*8e80*/  FADD.FTZ R0, -R0, R107 ;  /* 0x0000006b00007221 */ /* 0x000fe20000010100 */
[----:B------:R-:W-:Y:S01]  /*8e90*/  FSEL R102, R102, RZ, P0 ;  /* 0x000000ff66667208 */ /* 0x000fe20000000000 */
[----:B------:R-:W-:Y:S02]  /*8ea0*/  FMUL.FTZ R17, R100, R125 ;  /* 0x0000007d64117220 */ /* 0x000fe40000410000 */
[----:B------:R-:W-:Y:S01]  /*8eb0*/  FMUL.FTZ R0, R0, c[0x0][0x2d0] ;  /* 0x0000b40000007a20 */ /* 0x000fe20000410000 */
[----:B------:R-:W-:Y:S01]  /*8ec0*/  LDSM.16.MT88.4 R124, [R210+0x1c80] ;  /* 0x001c8000d27c783b */ /* 0x000fe20000004200 */
[----:B-1----:R-:W-:Y:S02]  /*8ed0*/  FFMA.FTZ R103, R168, c[0x0][0x2d0], -R164 ;  /* 0x0000b400a8677a23 */ /* 0x002fe400000108a4 */
[----:B------:R1:W2:Y:S01]  /*8ee0*/  MUFU.EX2 R2, R0 ;  /* 0x0000000000027308 */ /* 0x0002a20000000800 */
[--C-:B------:R-:W-:Y:S02]  /*8ef0*/  FFMA.FTZ R4, R11, c[0x0][0x2d0], -R102.reuse ;  /* 0x0000b4000b047a23 */ /* 0x100fe40000010866 */
[C---:B------:R-:W-:Y:S02]  /*8f00*/  FMUL.FTZ R32, R100.reuse, R140 ;  /* 0x0000008c64207220 */ /* 0x040fe40000410000 */
[C---:B------:R-:W-:Y:S02]  /*8f10*/  FMUL.FTZ R33, R100.reuse, R141 ;  /* 0x0000008d64217220 */ /* 0x040fe40000410000 */
[C---:B------:R-:W-:Y:S01]  /*8f20*/  FMUL.FTZ R48, R100.reuse, R156 ;  /* 0x0000009c64307220 */ /* 0x040fe20000410000 */
[----:B------:R-:W-:Y:S01]  /*8f30*/  LDSM.16.MT88.4 R140, [R210+0x2080] ;  /* 0x00208000d28c783b */ /* 0x000fe20000004200 */
[C---:B------:R-:W-:Y:S01]  /*8f40*/  FMUL.FTZ R49, R100.reuse, R157 ;  /* 0x0000009d64317220 */ /* 0x040fe20000410000 */
[----:B------:R4:W-:Y:S01]  /*8f50*/  MUFU.EX2 R202, R103 ;  /* 0x0000006700ca7308 */ /* 0x0009e20000000800 */
[C---:B------:R-:W-:Y:S02]  /*8f60*/  FMUL.FTZ R50, R3.reuse, R158 ;  /* 0x0000009e03327220 */ /* 0x040fe40000410000 */
[C---:B------:R-:W-:Y:S02]  /*8f70*/  FMUL.FTZ R51, R3.reuse, R159 ;  /* 0x0000009f03337220 */ /* 0x040fe40000410000 */
[C---:B------:R-:W-:Y:S01]  /*8f80*/  FMUL.FTZ R52, R100.reuse, R52 ;  /* 0x0000003464347220 */ /* 0x040fe20000410000 */
[----:B------:R-:W-:Y:S01]  /*8f90*/  LDSM.16.MT88.4 R156, [R209+0x2c80] ;  /* 0x002c8000d19c783b */ /* 0x000fe20000004200 */
[C---:B------:R-:W-:Y:S02]  /*8fa0*/  FMUL.FTZ R53, R100.reuse, R53 ;  /* 0x0000003564357220 */ /* 0x040fe40000410000 */
[C---:B------:R-:W-:Y:S01]  /*8fb0*/  FMUL.FTZ R54, R3.reuse, R54 ;  /* 0x0000003603367220 */ /* 0x040fe20000410000 */
[----:B------:R5:W-:Y:S01]  /*8fc0*/  MUFU.EX2 R232, R4 ;  /* 0x0000000400e87308 */ /* 0x000be20000000800 */
[----:B------:R-:W-:Y:S02]  /*8fd0*/  FMUL.FTZ R55, R3, R55 ;  /* 0x0000003703377220 */ /* 0x000fe40000410000 */
[----:B------:R-:W-:Y:S02]  /*8fe0*/  FMUL.FTZ R64, R100, R64 ;  /* 0x0000004064407220 */ /* 0x000fe40000410000 */
[----:B-1----:R-:W-:Y:S02]  /*8ff0*/  FFMA.FTZ R0, R7, c[0x0][0x2d0], -R102 ;  /* 0x0000b40007007a23 */ /* 0x002fe40000010866 */
[C---:B------:R-:W-:Y:S02]  /*9000*/  FMUL.FTZ R7, R3.reuse, R115 ;  /* 0x0000007303077220 */ /* 0x040fe40000410000 */
[C---:B--2---:R-:W-:Y:S01]  /*9010*/  FMUL.FTZ R8, R2.reuse, R116 ;  /* 0x0000007402087220 */ /* 0x044fe20000410000 */
[----:B------:R1:W-:Y:S01]  /*9020*/  MUFU.EX2 R230, R0 ;  /* 0x0000000000e67308 */ /* 0x0003e20000000800 */
[C---:B------:R-:W-:Y:S02]  /*9030*/  FMUL.FTZ R9, R2.reuse, R117 ;  /* 0x0000007502097220 */ /* 0x040fe40000410000 */
[----:B------:R-:W-:Y:S02]  /*9040*/  FMUL.FTZ R13, R2, R121 ;  /* 0x00000079020d7220 */ /* 0x000fe40000410000 */
[----:B----4-:R-:W-:Y:S02]  /*9050*/  FFMA.FTZ R103, R170, c[0x0][0x2d0], -R164 ;  /* 0x0000b400aa677a23 */ /* 0x010fe400000108a4 */
[C---:B------:R-:W-:Y:S02]  /*9060*/  FMUL.FTZ R24, R2.reuse, R132 ;  /* 0x0000008402187220 */ /* 0x040fe40000410000 */
[C---:B------:R-:W-:Y:S01]  /*9070*/  FMUL.FTZ R25, R2.reuse, R133 ;  /* 0x0000008502197220 */ /* 0x040fe20000410000 */
[----:B------:R2:W-:Y:S01]  /*9080*/  MUFU.EX2 R201, R103 ;  /* 0x0000006700c97308 */ /* 0x0005e20000000800 */
[C---:B------:R-:W-:Y:S02]  /*9090*/  FMUL.FTZ R28, R2.reuse, R136 ;  /* 0x00000088021c7220 */ /* 0x040fe40000410000 */
[----:B------:R-:W-:Y:S02]  /*90a0*/  FMUL.FTZ R29, R2, R137 ;  /* 0x00000089021d7220 */ /* 0x000fe40000410000 */
[--C-:B-----5:R-:W-:Y:S02]  /*90b0*/  FFMA.FTZ R4, R10, c[0x0][0x2d0], -R102.reuse ;  /* 0x0000b4000a047a23 */ /* 0x120fe40000010866 */
[C---:B------:R-:W-:Y:S02]  /*90c0*/  FMUL.FTZ R44, R2.reuse, R152 ;  /* 0x00000098022c7220 */ /* 0x040fe40000410000 */
[C---:B------:R-:W-:Y:S01]  /*90d0*/  FMUL.FTZ R45, R2.reuse, R153 ;  /* 0x00000099022d7220 */ /* 0x040fe20000410000 */
[----:B------:R-:W4:Y:S01]  /*90e0*/  MUFU.EX2 R233, R4 ;  /* 0x0000000400e97308 */ /* 0x000f220000000800 */
[C---:B------:R-:W-:Y:S02]  /*90f0*/  FMUL.FTZ R56, R2.reuse, R56 ;  /* 0x0000003802387220 */ /* 0x040fe40000410000 */
[----:B------:R-:W-:Y:S02]  /*9100*/  FMUL.FTZ R57, R2, R57 ;  /* 0x0000003902397220 */ /* 0x000fe40000410000 */
[----:B-1----:R-:W-:Y:S02]  /*9110*/  FFMA.FTZ R0, R12, c[0x0][0x2d0], -R102 ;  /* 0x0000b4000c007a23 */ /* 0x002fe40000010866 */
[C---:B------:R-:W-:Y:S02]  /*9120*/  FMUL.FTZ R12, R2.reuse, R120 ;  /* 0x00000078020c7220 */ /* 0x040fe40000410000 */
[C---:B------:R-:W-:Y:S01]  /*9130*/  FMUL.FTZ R60, R2.reuse, R60 ;  /* 0x0000003c023c7220 */ /* 0x040fe20000410000 */
[----:B------:R1:W5:Y:S01]  /*9140*/  MUFU.EX2 R231, R0 ;  /* 0x0000000000e77308 */ /* 0x0003620000000800 */
[----:B------:R-:W-:Y:S02]  /*9150*/  FMUL.FTZ R61, R2, R61 ;  /* 0x0000003d023d7220 */ /* 0x000fe40000410000 */
[----:B------:R-:W-:Y:S02]  /*9160*/  FMUL.FTZ R65, R100, R65 ;  /* 0x0000004164417220 */ /* 0x000fe40000410000 */
[----:B--2---:R-:W-:Y:S02]  /*9170*/  FFMA.FTZ R103, R172, c[0x0][0x2d0], -R164 ;  /* 0x0000b400ac677a23 */ /* 0x004fe400000108a4 */
[C---:B------:R-:W-:Y:S02]  /*9180*/  FMUL.FTZ R66, R3.reuse, R66 ;  /* 0x0000004203427220 */ /* 0x040fe40000410000 */
[----:B------:R-:W-:Y:S01]  /*9190*/  FMUL.FTZ R67, R3, R67 ;  /* 0x0000004303437220 */ /* 0x000fe20000410000 */
[----:B------:R2:W-:Y:S01]  /*91a0*/  MUFU.EX2 R200, R103 ;  /* 0x0000006700c87308 */ /* 0x0005e20000000800 */
[C---:B------:R-:W-:Y:S02]  /*91b0*/  FMUL.FTZ R68, R100.reuse, R68 ;  /* 0x0000004464447220 */ /* 0x040fe40000410000 */
[C---:B------:R-:W-:Y:S01]  /*91c0*/  FMUL.FTZ R69, R100.reuse, R69 ;  /* 0x0000004564457220 */ /* 0x040fe20000410000 */
[----:B----4-:R-:W-:Y:S01]  /*91d0*/  F2FP.PACK_AB R115, R233, R232 ;  /* 0x000000e8e973723e */ /* 0x010fe200000000ff */
[----:B------:R-:W-:Y:S01]  /*91e0*/  FMUL.FTZ R4, R100, R112 ;  /* 0x0000007064047220 */ /* 0x000fe20000410000 */
[----:B------:R-:W-:Y:S01]  /*91f0*/  F2FP.PACK_AB R112, R236, R235 ;  /* 0x000000ebec70723e */ /* 0x000fe200000000ff */
[C---:B------:R-:W-:Y:S02]  /*9200*/  FMUL.FTZ R70, R3.reuse, R70 ;  /* 0x0000004603467220 */ /* 0x040fe40000410000 */
[----:B------:R-:W-:Y:S02]  /*9210*/  FMUL.FTZ R71, R3, R71 ;  /* 0x0000004703477220 */ /* 0x000fe40000410000 */
[C---:B------:R-:W-:Y:S01]  /*9220*/  FMUL.FTZ R72, R2.reuse, R72 ;  /* 0x0000004802487220 */ /* 0x040fe20000410000 */
[-C--:B---3--:R-:W-:Y:S01]  /*9230*/  HMMA.16816.F32 R4, R160, R20.reuse, R4 ;  /* 0x00000014a004723c */ /* 0x088fe20000001804 */
[C---:B------:R-:W-:Y:S01]  /*9240*/  FMUL.FTZ R73, R2.reuse, R73 ;  /* 0x0000004902497220 */ /* 0x040fe20000410000 */
[----:B-1----:R-:W-:Y:S01]  /*9250*/  FSEL R0, R101, RZ, P0 ;  /* 0x000000ff65007208 */ /* 0x002fe20000000000 */
[C---:B------:R-:W-:Y:S01]  /*9260*/  FMUL.FTZ R76, R2.reuse, R76 ;  /* 0x0000004c024c7220 */ /* 0x040fe20000410000 */
[----:B-----5:R-:W-:Y:S01]  /*9270*/  F2FP.PACK_AB R113, R231, R230 ;  /* 0x000000e6e771723e */ /* 0x020fe200000000ff */
[----:B------:R-:W-:Y:S02]  /*9280*/  FMUL.FTZ R77, R2, R77 ;  /* 0x0000004d024d7220 */ /* 0x000fe40000410000 */
[----:B------:R-:W-:Y:S02]  /*9290*/  FADD.FTZ R0, -R0, R108 ;  /* 0x0000006c00007221 */ /* 0x000fe40000010100 */
[----:B------:R-:W-:Y:S03]  /*92a0*/  FMUL.FTZ R80, R100, R80 ;  /* 0x0000005064507220 */ /* 0x000fe60000410000 */
[----:B--2---:R-:W-:Y:S02]  /*92b0*/  FFMA.FTZ R103, R174, c[0x0][0x2d0], -R164 ;  /* 0x0000b400ae677a23 */ /* 0x004fe400000108a4 */
[----:B------:R-:W-:Y:S02]  /*92c0*/  FMUL.FTZ R0, R0, c[0x0][0x2d0] ;  /* 0x0000b40000007a20 */ /* 0x000fe40000410000 */
[----:B------:R1:W-:Y:S01]  /*92d0*/  MUFU.EX2 R199, R103 ;  /* 0x0000006700c77308 */ /* 0x0003e20000000800 */
[C---:B------:R-:W-:Y:S02]  /*92e0*/  FMUL.FTZ R81, R100.reuse, R81 ;  /* 0x0000005164517220 */ /* 0x040fe40000410000 */
[C---:B------:R-:W-:Y:S02]  /*92f0*/  FMUL.FTZ R82, R3.reuse, R82 ;  /* 0x0000005203527220 */ /* 0x040fe40000410000 */
[C---:B------:R-:W-:Y:S02]  /*9300*/  FMUL.FTZ R83, R3.reuse, R83 ;  /* 0x0000005303537220 */ /* 0x040fe40000410000 */
[C---:B------:R-:W-:Y:S02]  /*9310*/  FMUL.FTZ R96, R100.reuse, R96 ;  /* 0x0000006064607220 */ /* 0x040fe40000410000 */
[C---:B------:R-:W-:Y:S01]  /*9320*/  FMUL.FTZ R97, R100.reuse, R97 ;  /* 0x0000006164617220 */ /* 0x040fe20000410000 */
[----:B------:R-:W2:Y:S01]  /*9330*/  MUFU.EX2 R0, R0 ;  /* 0x0000000000007308 */ /* 0x000ea20000000800 */
[C---:B------:R-:W-:Y:S02]  /*9340*/  FMUL.FTZ R98, R3.reuse, R98 ;  /* 0x0000006203627220 */ /* 0x040fe40000410000 */
[C---:B------:R-:W-:Y:S02]  /*9350*/  FMUL.FTZ R99, R3.reuse, R99 ;  /* 0x0000006303637220 */ /* 0x040fe40000410000 */
[C---:B------:R-:W-:Y:S02]  /*9360*/  FMUL.FTZ R84, R100.reuse, R84 ;  /* 0x0000005464547220 */ /* 0x040fe40000410000 */
[----:B------:R-:W-:Y:S02]  /*9370*/  FMUL.FTZ R85, R100, R85 ;  /* 0x0000005564557220 */ /* 0x000fe40000410000 */
[C---:B------:R-:W-:Y:S02]  /*9380*/  FMUL.FTZ R86, R3.reuse, R86 ;  /* 0x0000005603567220 */ /* 0x040fe40000410000 */
[----:B------:R-:W-:Y:S02]  /*9390*/  FMUL.FTZ R87, R3, R87 ;  /* 0x0000005703577220 */ /* 0x000fe40000410000 */
[C---:B------:R-:W-:Y:S02]  /*93a0*/  FMUL.FTZ R88, R2.reuse, R88 ;  /* 0x0000005802587220 */ /* 0x040fe40000410000 */
[--C-:B-1----:R-:W-:Y:S02]  /*93b0*/  FFMA.FTZ R103, R171, c[0x0][0x2d0], -R102.reuse ;  /* 0x0000b400ab677a23 */ /* 0x102fe40000010866 */
[----:B------:R-:W-:Y:S01]  /*93c0*/  LDSM.16.MT88.4 R168, [R209+0x3880] ;  /* 0x00388000d1a8783b */ /* 0x000fe20000004200 */
[C---:B------:R-:W-:Y:S01]  /*93d0*/  FMUL.FTZ R89, R2.reuse, R89 ;  /* 0x0000005902597220 */ /* 0x040fe20000410000 */
[----:B------:R1:W-:Y:S01]  /*93e0*/  MUFU.EX2 R176, R103 ;  /* 0x0000006700b07308 */ /* 0x0003e20000000800 */
[C---:B------:R-:W-:Y:S02]  /*93f0*/  FMUL.FTZ R92, R2.reuse, R92 ;  /* 0x0000005c025c7220 */ /* 0x040fe40000410000 */
[----:B------:R-:W-:Y:S02]  /*9400*/  FMUL.FTZ R93, R2, R93 ;  /* 0x0000005d025d7220 */ /* 0x000fe40000410000 */
[C---:B--2---:R-:W-:Y:S02]  /*9410*/  FMUL.FTZ R10, R0.reuse, R118 ;  /* 0x00000076000a7220 */ /* 0x044fe40000410000 */
[C---:B------:R-:W-:Y:S02]  /*9420*/  FMUL.FTZ R11, R0.reuse, R119 ;  /* 0x00000077000b7220 */ /* 0x040fe40000410000 */
[----:B------:R-:W2:Y:S01]  /*9430*/  LDSM.16.MT88.4 R116, [R209+0x2480] ;  /* 0x00248000d174783b */ /* 0x000ea20000004200 */
[C---:B------:R-:W-:Y:S02]  /*9440*/  FMUL.FTZ R14, R0.reuse, R122 ;  /* 0x0000007a000e7220 */ /* 0x040fe40000410000 */
[C---:B------:R-:W-:Y:S02]  /*9450*/  FMUL.FTZ R15, R0.reuse, R123 ;  /* 0x0000007b000f7220 */ /* 0x040fe40000410000 */
[C---:B------:R-:W-:Y:S01]  /*9460*/  HMMA.16816.F32 R8, R112.reuse, R20, R8 ;  /* 0x000000147008723c */ /* 0x040fe20000001808 */
[C---:B------:R-:W-:Y:S02]  /*9470*/  FMUL.FTZ R26, R0.reuse, R134 ;  /* 0x00000086001a7220 */ /* 0x040fe40000410000 */
[----:B------:R-:W3:Y:S01]  /*9480*/  LDSM.16.MT88.4 R120, [R210+0x2480] ;  /* 0x00248000d278783b */ /* 0x000ee20000004200 */
[C---:B------:R-:W-:Y:S02]  /*9490*/  FMUL.FTZ R27, R0.reuse, R135 ;  /* 0x00000087001b7220 */ /* 0x040fe40000410000 */
[----:B------:R-:W-:Y:S02]  /*94a0*/  FMUL.FTZ R42, R0, R150 ;  /* 0x00000096002a7220 */ /* 0x000fe40000410000 */
[-C--:B------:R-:W-:Y:S01]  /*94b0*/  HMMA.16816.F32 R12, R112, R22.reuse, R12 ;  /* 0x00000016700c723c */ /* 0x080fe2000000180c */
[C---:B------:R-:W-:Y:S02]  /*94c0*/  FMUL.FTZ R20, R100.reuse, R128 ;  /* 0x0000008064147220 */ /* 0x040fe40000410000 */
[----:B------:R-:W-:Y:S01]  /*94d0*/  LDSM.16.MT88.4 R132, [R209+0x2080] ;  /* 0x00208000d184783b */ /* 0x000fe20000004200 */
[--C-:B-1----:R-:W-:Y:S02]  /*94e0*/  FFMA.FTZ R103, R173, c[0x0][0x2d0], -R102.reuse ;  /* 0x0000b400ad677a23 */ /* 0x102fe40000010866 */
[----:B------:R-:W-:Y:S02]  /*94f0*/  FMUL.FTZ R21, R100, R129 ;  /* 0x0000008164157220 */ /* 0x000fe40000410000 */
[C---:B------:R-:W-:Y:S01]  /*9500*/  HMMA.16816.F32 R16, R160.reuse, R22, R16 ;  /* 0x00000016a010723c */ /* 0x040fe20000001810 */
[----:B------:R1:W-:Y:S03]  /*9510*/  MUFU.EX2 R175, R103 ;  /* 0x0000006700af7308 */ /* 0x0003e60000000800 */
[C---:B------:R-:W-:Y:S02]  /*9520*/  FMUL.FTZ R30, R0.reuse, R138 ;  /* 0x0000008a001e7220 */ /* 0x040fe40000410000 */
[C---:B------:R-:W-:Y:S02]  /*9530*/  FMUL.FTZ R31, R0.reuse, R139 ;  /* 0x0000008b001f7220 */ /* 0x040fe40000410000 */
[C---:B------:R-:W-:Y:S04]  /*9540*/  FMUL.FTZ R22, R3.reuse, R130 ;  /* 0x0000008203167220 */ /* 0x040fe80000410000 */
[----:B------:R-:W-:Y:S02]  /*9550*/  FMUL.FTZ R23, R3, R131 ;  /* 0x0000008303177220 */ /* 0x000fe40000410000 */
[----:B------:R-:W-:Y:S01]  /*9560*/  LDSM.16.MT88.4 R128, [R209+0x2880] ;  /* 0x00288000d180783b */ /* 0x000fe20000004200 */
[C---:B------:R-:W-:Y:S02]  /*9570*/  FMUL.FTZ R43, R0.reuse, R151 ;  /* 0x00000097002b7220 */ /* 0x040fe40000410000 */
[C---:B------:R-:W-:Y:S02]  /*9580*/  FMUL.FTZ R46, R0.reuse, R154 ;  /* 0x0000009a002e7220 */ /* 0x040fe40000410000 */
[-C--:B------:R-:W-:Y:S01]  /*9590*/  HMMA.16816.F32 R20, R160, R36.reuse, R20 ;  /* 0x00000024a014723c */ /* 0x080fe20000001814 */
[C---:B------:R-:W-:Y:S02]  /*95a0*/  FMUL.FTZ R47, R0.reuse, R155 ;  /* 0x0000009b002f7220 */ /* 0x040fe40000410000 */
[C---:B------:R-:W-:Y:S02]  /*95b0*/  FMUL.FTZ R58, R0.reuse, R58 ;  /* 0x0000003a003a7220 */ /* 0x040fe40000410000 */
[C---:B------:R-:W-:Y:S02]  /*95c0*/  FMUL.FTZ R59, R0.reuse, R59 ;  /* 0x0000003b003b7220 */ /* 0x040fe40000410000 */
[----:B-1----:R-:W-:Y:S01]  /*95d0*/  FFMA.FTZ R103, R177, c[0x0][0x2d0], -R102 ;  /* 0x0000b400b1677a23 */ /* 0x002fe20000010866 */
[C---:B------:R-:W-:Y:S01]  /*95e0*/  HMMA.16816.F32 R24, R112.reuse, R36, R24 ;  /* 0x000000247018723c */ /* 0x040fe20000001818 */
[C---:B------:R-:W-:Y:S02]  /*95f0*/  FMUL.FTZ R62, R0.reuse, R62 ;  /* 0x0000003e003e7220 */ /* 0x040fe40000410000 */
[----:B------:R1:W-:Y:S01]  /*9600*/  MUFU.EX2 R173, R103 ;  /* 0x0000006700ad7308 */ /* 0x0003e20000000800 */
[C---:B------:R-:W-:Y:S02]  /*9610*/  FMUL.FTZ R63, R0.reuse, R63 ;  /* 0x0000003f003f7220 */ /* 0x040fe40000410000 */
[----:B------:R-:W-:Y:S02]  /*9620*/  FMUL.FTZ R74, R0, R74 ;  /* 0x0000004a004a7220 */ /* 0x000fe40000410000 */
[-C--:B------:R-:W-:Y:S01]  /*9630*/  HMMA.16816.F32 R28, R112, R38.reuse, R28 ;  /* 0x00000026701c723c */ /* 0x080fe2000000181c */
[--C-:B------:R-:W-:Y:S03]  /*9640*/  FFMA.FTZ R36, R40, c[0x0][0x2d0], -R110.reuse ;  /* 0x0000b40028247a23 */ /* 0x100fe6000001086e */
[----:B------:R-:W-:Y:S01]  /*9650*/  FFMA.FTZ R40, R41, c[0x0][0x2d0], -R110 ;  /* 0x0000b40029287a23 */ /* 0x000fe2000001086e */
[----:B------:R4:W-:Y:S01]  /*9660*/  MUFU.EX2 R226, R36 ;  /* 0x0000002400e27308 */ /* 0x0009e20000000800 */
[----:B------:R-:W-:Y:S02]  /*9670*/  FMUL.FTZ R37, R100, R145 ;  /* 0x0000009164257220 */ /* 0x000fe40000410000 */
[C---:B------:R-:W-:Y:S01]  /*9680*/  HMMA.16816.F32 R32, R160.reuse, R38, R32 ;  /* 0x00000026a020723c */ /* 0x040fe20000001820 */
[----:B------:R-:W-:Y:S03]  /*9690*/  FMUL.FTZ R41, R2, R149 ;  /* 0x0000009502297220 */ /* 0x000fe60000410000 */
[C---:B------:R-:W-:Y:S02]  /*96a0*/  FMUL.FTZ R75, R0.reuse, R75 ;  /* 0x0000004b004b7220 */ /* 0x040fe40000410000 */
[----:B------:R-:W-:Y:S01]  /*96b0*/  FMUL.FTZ R78, R0, R78 ;  /* 0x0000004e004e7220 */ /* 0x000fe20000410000 */
[----:B------:R5:W-:Y:S01]  /*96c0*/  MUFU.EX2 R225, R40 ;  /* 0x0000002800e17308 */ /* 0x000be20000000800 */
[C---:B------:R-:W-:Y:S04]  /*96d0*/  FMUL.FTZ R38, R3.reuse, R146 ;  /* 0x0000009203267220 */ /* 0x040fe80000410000 */
[----:B-1----:R-:W-:Y:S02]  /*96e0*/  FFMA.FTZ R103, R178, c[0x0][0x2d0], -R102 ;  /* 0x0000b400b2677a23 */ /* 0x002fe40000010866 */
[----:B------:R-:W-:Y:S02]  /*96f0*/  FMUL.FTZ R39, R3, R147 ;  /* 0x0000009303277220 */ /* 0x000fe40000410000 */
[C---:B------:R-:W-:Y:S01]  /*9700*/  FMUL.FTZ R79, R0.reuse, R79 ;  /* 0x0000004f004f7220 */ /* 0x040fe20000410000 */
[----:B------:R1:W-:Y:S01]  /*9710*/  MUFU.EX2 R174, R103 ;  /* 0x0000006700ae7308 */ /* 0x0003e20000000800 */
[C---:B------:R-:W-:Y:S02]  /*9720*/  FMUL.FTZ R90, R0.reuse, R90 ;  /* 0x0000005a005a7220 */ /* 0x040fe40000410000 */
[----:B------:R-:W-:Y:S02]  /*9730*/  FMUL.FTZ R91, R0, R91 ;  /* 0x0000005b005b7220 */ /* 0x000fe40000410000 */
[----:B----4-:R-:W-:Y:S02]  /*9740*/  FMUL.FTZ R36, R100, R144 ;  /* 0x0000009064247220 */ /* 0x010fe40000410000 */
[C---:B------:R-:W-:Y:S02]  /*9750*/  FMUL.FTZ R94, R0.reuse, R94 ;  /* 0x0000005e005e7220 */ /* 0x040fe40000410000 */
[----:B------:R-:W-:Y:S03]  /*9760*/  FMUL.FTZ R95, R0, R95 ;  /* 0x0000005f005f7220 */ /* 0x000fe60000410000 */
[-C--:B--2---:R-:W-:Y:S01]  /*9770*/  HMMA.16816.F32 R36, R160, R116.reuse, R36 ;  /* 0x00000074a024723c */ /* 0x084fe20000001824 */
[----:B-----5:R-:W-:Y:S07]  /*9780*/  FMUL.FTZ R40, R2, R148 ;  /* 0x0000009402287220 */ /* 0x020fee0000410000 */
[C---:B------:R-:W-:Y:S01]  /*9790*/  HMMA.16816.F32 R40, R112.reuse, R116, R40 ;  /* 0x000000747028723c */ /* 0x040fe20000001828 */
[--C-:B-1----:R-:W-:Y:S04]  /*97a0*/  FFMA.FTZ R103, R181, c[0x0][0x2d0], -R110.reuse ;  /* 0x0000b400b5677a23 */ /* 0x102fe8000001086e */
[----:B------:R1:W-:Y:S03]  /*97b0*/  MUFU.EX2 R197, R103 ;  /* 0x0000006700c57308 */ /* 0x0003e60000000800 */
[-C--:B------:R-:W-:Y:S08]  /*97c0*/  HMMA.16816.F32 R44, R112, R118.reuse, R44 ;  /* 0x00000076702c723c */ /* 0x080ff0000000182c */
[C---:B------:R-:W-:Y:S01]  /*97d0*/  HMMA.16816.F32 R48, R160.reuse, R118, R48 ;  /* 0x00000076a030723c */ /* 0x040fe20000001830 */
[----:B------:R-:W2:Y:S07]  /*97e0*/  LDSM.16.MT88.4 R116, [R209+0x3080] ;  /* 0x00308000d174783b */ /* 0x000eae0000004200 */
[-C--:B---3--:R-:W-:Y:S01]  /*97f0*/  HMMA.16816.F32 R52, R160, R120.reuse, R52 ;  /* 0x00000078a034723c */ /* 0x088fe20000001834 */
[--C-:B-1----:R-:W-:Y:S07]  /*9800*/  FFMA.FTZ R103, R183, c[0x0][0x2d0], -R110.reuse ;  /* 0x0000b400b7677a23 */ /* 0x102fee000001086e */
[C---:B------:R-:W-:Y:S01]  /*9810*/  HMMA.16816.F32 R56, R112.reuse, R120, R56 ;  /* 0x000000787038723c */ /* 0x040fe20000001838 */
[----:B------:R1:W3:Y:S07]  /*9820*/  MUFU.EX2 R198, R103 ;  /* 0x0000006700c67308 */ /* 0x0002ee0000000800 */
[-C--:B------:R-:W-:Y:S08]  /*9830*/  HMMA.16816.F32 R60, R112, R122.reuse, R60 ;  /* 0x0000007a703c723c */ /* 0x080ff0000000183c */
[C---:B------:R-:W-:Y:S01]  /*9840*/  HMMA.16816.F32 R64, R160.reuse, R122, R64 ;  /* 0x0000007aa040723c */ /* 0x040fe20000001840 */
[----:B------:R-:W4:Y:S07]  /*9850*/  LDSM.16.MT88.4 R120, [R210+0x3080] ;  /* 0x00308000d278783b */ /* 0x000f2e0000004200 */
[-C--:B--2---:R-:W-:Y:S01]  /*9860*/  HMMA.16816.F32 R68, R160, R116.reuse, R68 ;  /* 0x00000074a044723c */ /* 0x084fe20000001844 */
[--C-:B-1----:R-:W-:Y:S03]  /*9870*/  FFMA.FTZ R103, R179, c[0x0][0x2d0], -R111.reuse ;  /* 0x0000b400b3677a23 */ /* 0x102fe6000001086f */
[----:B---3--:R-:W-:Y:S01]  /*9880*/  F2FP.PACK_AB R108, R198, R197 ;  /* 0x000000c5c66c723e */ /* 0x008fe200000000ff */
[----:B------:R1:W-:Y:S03]  /*9890*/  MUFU.EX2 R196, R103 ;  /* 0x0000006700c47308 */ /* 0x0003e60000000800 */
[C---:B------:R-:W-:Y:S08]  /*98a0*/  HMMA.16816.F32 R72, R112.reuse, R116, R72 ;  /* 0x000000747048723c */ /* 0x040ff00000001848 */
[-C--:B------:R-:W-:Y:S08]  /*98b0*/  HMMA.16816.F32 R76, R112, R118.reuse, R76 ;  /* 0x00000076704c723c */ /* 0x080ff0000000184c */
[C---:B------:R-:W-:Y:S01]  /*98c0*/  HMMA.16816.F32 R80, R160.reuse, R118, R80 ;  /* 0x00000076a050723c */ /* 0x040fe20000001850 */
[----:B------:R-:W2:Y:S03]  /*98d0*/  LDSM.16.MT88.4 R116, [R209+0x1c80] ;  /* 0x001c8000d174783b */ /* 0x000ea60000004200 */
[--C-:B-1----:R-:W-:Y:S04]  /*98e0*/  FFMA.FTZ R103, R180, c[0x0][0x2d0], -R111.reuse ;  /* 0x0000b400b4677a23 */ /* 0x102fe8000001086f */
[-C--:B----4-:R-:W-:Y:S01]  /*98f0*/  HMMA.16816.F32 R84, R160, R120.reuse, R84 ;  /* 0x00000078a054723c */ /* 0x090fe20000001854 */
[----:B------:R1:W-:Y:S07]  /*9900*/  MUFU.EX2 R195, R103 ;  /* 0x0000006700c37308 */ /* 0x0003ee0000000800 */
[C---:B------:R-:W-:Y:S07]  /*9910*/  HMMA.16816.F32 R88, R112.reuse, R120, R88 ;  /* 0x000000787058723c */ /* 0x040fee0000001858 */
[----:B------:R-:W-:Y:S01]  /*9920*/  F2FP.PACK_AB R120, R201, R202 ;  /* 0x000000cac978723e */ /* 0x000fe200000000ff */
[-C--:B------:R-:W-:Y:S01]  /*9930*/  HMMA.16816.F32 R92, R112, R122.reuse, R92 ;  /* 0x0000007a705c723c */ /* 0x080fe2000000185c */
[----:B------:R-:W-:Y:S06]  /*9940*/  F2FP.PACK_AB R121, R175, R176 ;  /* 0x000000b0af79723e */ /* 0x000fec00000000ff */
[----:B------:R-:W-:Y:S01]  /*9950*/  F2FP.PACK_AB R112, R225, R226 ;  /* 0x000000e2e170723e */ /* 0x000fe200000000ff */
[----:B------:R-:W-:Y:S01]  /*9960*/  HMMA.16816.F32 R96, R160, R122, R96 ;  /* 0x0000007aa060723c */ /* 0x000fe20000001860 */
[----:B------:R-:W-:Y:S03]  /*9970*/  F2FP.PACK_AB R113, R207, R224 ;  /* 0x000000e0cf71723e */ /* 0x000fe600000000ff */
[--C-:B-1----:R-:W-:Y:S01]  /*9980*/  FFMA.FTZ R103, R192, c[0x0][0x2d0], -R110.reuse ;  /* 0x0000b400c0677a23 */ /* 0x102fe2000001086e */
[----:B------:R-:W-:Y:S01]  /*9990*/  F2FP.PACK_AB R114, R205, R206 ;  /* 0x000000cecd72723e */ /* 0x000fe200000000ff */
[----:B------:R-:W-:Y:S01]  /*99a0*/  FFMA.FTZ R110, R193, c[0x0][0x2d0], -R110 ;  /* 0x0000b400c16e7a23 */ /* 0x000fe2000001086e */
[----:B------:R-:W-:Y:S01]  /*99b0*/  F2FP.PACK_AB R115, R203, R204 ;  /* 0x000000cccb73723e */ /* 0x000fe200000000ff */
[----:B------:R1:W-:Y:S01]  /*99c0*/  MUFU.EX2 R194, R103 ;  /* 0x0000006700c27308 */ /* 0x0003e20000000800 */
[----:B------:R-:W3:Y:S03]  /*99d0*/  LDL.LU R193, [R1+0x14] ;  /* 0x0000140001c17983 */ /* 0x000ee60000300800 */
[----:B------:R-:W-:Y:S02]  /*99e0*/  F2FP.PACK_AB R122, R199, R200 ;  /* 0x000000c8c77a723e */ /* 0x000fe400000000ff */
[-C--:B--2---:R-:W-:Y:S01]  /*99f0*/  HMMA.16816.F32 R4, R112, R116.reuse, R4 ;  /* 0x000000747004723c */ /* 0x084fe20000001804 */
[----:B------:R-:W-:Y:S03]  /*9a00*/  F2FP.PACK_AB R123, R174, R173 ;  /* 0x000000adae7b723e */ /* 0x000fe600000000ff */
[----:B------:R-:W2:Y:S04]  /*9a10*/  MUFU.EX2 R192, R110 ;  /* 0x0000006e00c07308 */ /* 0x000ea80000000800 */
[C---:B------:R-:W-:Y:S08]  /*9a20*/  HMMA.16816.F32 R8, R120.reuse, R116, R8 ;  /* 0x000000747808723c */ /* 0x040ff00000001808 */
[-C--:B------:R-:W-:Y:S01]  /*9a30*/  HMMA.16816.F32 R12, R120, R118.reuse, R12 ;  /* 0x00000076780c723c */ /* 0x080fe2000000180c */
[--C-:B-1----:R-:W-:Y:S02]  /*9a40*/  FFMA.FTZ R103, R188, c[0x0][0x2d0], -R111.reuse ;  /* 0x0000b400bc677a23 */ /* 0x102fe4000001086f */
[----:B------:R-:W4:Y:S01]  /*9a50*/  LDL.LU R188, [R1+0x10] ;  /* 0x0000100001bc7983 */ /* 0x000f220000300800 */
[----:B------:R-:W-:Y:S04]  /*9a60*/  FFMA.FTZ R111, R189, c[0x0][0x2d0], -R111 ;  /* 0x0000b400bd6f7a23 */ /* 0x000fe8000001086f */
[C---:B------:R-:W-:Y:S01]  /*9a70*/  HMMA.16816.F32 R16, R112.reuse, R118, R16 ;  /* 0x000000767010723c */ /* 0x040fe20000001810 */
[----:B------:R1:W-:Y:S01]  /*9a80*/  MUFU.EX2 R183, R103 ;  /* 0x0000006700b77308 */ /* 0x0003e20000000800 */
[----:B------:R-:W5:Y:S02]  /*9a90*/  LDSM.16.MT88.4 R116, [R210+0x2880] ;  /* 0x00288000d274783b */ /* 0x000f640000004200 */
[----:B--2---:R-:W-:Y:S04]  /*9aa0*/  F2FP.PACK_AB R110, R192, R194 ;  /* 0x000000c2c06e723e */ /* 0x004fe800000000ff */
[-C--:B------:R-:W-:Y:S02]  /*9ab0*/  HMMA.16816.F32 R20, R112, R124.reuse, R20 ;  /* 0x0000007c7014723c */ /* 0x080fe40000001814 */
[----:B------:R-:W2:Y:S01]  /*9ac0*/  LDL.LU R189, [R1+0x8] ;  /* 0x0000080001bd7983 */ /* 0x000ea20000300800 */
[----:B------:R-:W5:Y:S05]  /*9ad0*/  MUFU.EX2 R181, R111 ;  /* 0x0000006f00b57308 */ /* 0x000f6a0000000800 */
[C---:B------:R-:W-:Y:S08]  /*9ae0*/  HMMA.16816.F32 R24, R120.reuse, R124, R24 ;  /* 0x0000007c7818723c */ /* 0x040ff00000001818 */
[-C--:B------:R-:W-:Y:S01]  /*9af0*/  HMMA.16816.F32 R28, R120, R126.reuse, R28 ;  /* 0x0000007e781c723c */ /* 0x080fe2000000181c */
[--C-:B-1----:R-:W-:Y:S02]  /*9b00*/  FFMA.FTZ R103, R185, c[0x0][0x2d0], -R164.reuse ;  /* 0x0000b400b9677a23 */ /* 0x102fe400000108a4 */
[----:B------:R-:W3:Y:S02]  /*9b10*/  LDL.LU R185, [R1+0xc] ;  /* 0x00000c0001b97983 */ /* 0x000ee40000300800 */
[----:B------:R1:W-:Y:S03]  /*9b20*/  MUFU.EX2 R180, R103 ;  /* 0x0000006700b47308 */ /* 0x0003e60000000800 */
[C---:B------:R-:W-:Y:S01]  /*9b30*/  HMMA.16816.F32 R32, R112.reuse, R126, R32 ;  /* 0x0000007e7020723c */ /* 0x040fe20000001820 */
[----:B------:R-:W1:Y:S03]  /*9b40*/  LDSM.16.MT88.4 R124, [R209+0x3480] ;  /* 0x00348000d17c783b */ /* 0x000e660000004200 */
[----:B-----5:R-:W-:Y:S04]  /*9b50*/  F2FP.PACK_AB R111, R181, R183 ;  /* 0x000000b7b56f723e */ /* 0x020fe800000000ff */
[-C--:B------:R-:W-:Y:S08]  /*9b60*/  HMMA.16816.F32 R36, R112, R128.reuse, R36 ;  /* 0x000000807024723c */ /* 0x080ff00000001824 */
[C---:B------:R-:W-:Y:S01]  /*9b70*/  HMMA.16816.F32 R40, R120.reuse, R128, R40 ;  /* 0x000000807828723c */ /* 0x040fe20000001828 */
[--C-:B-1----:R-:W-:Y:S07]  /*9b80*/  FFMA.FTZ R103, R187, c[0x0][0x2d0], -R164.reuse ;  /* 0x0000b400bb677a23 */ /* 0x102fee00000108a4 */
[-C--:B------:R-:W-:Y:S01]  /*9b90*/  HMMA.16816.F32 R44, R120, R130.reuse, R44 ;  /* 0x00000082782c723c */ /* 0x080fe2000000182c */
[----:B------:R1:W5:Y:S07]  /*9ba0*/  MUFU.EX2 R178, R103 ;  /* 0x0000006700b27308 */ /* 0x00036e0000000800 */
[C---:B------:R-:W-:Y:S01]  /*9bb0*/  HMMA.16816.F32 R48, R112.reuse, R130, R48 ;  /* 0x000000827030723c */ /* 0x040fe20000001830 */
[----:B------:R-:W5:Y:S07]  /*9bc0*/  LDSM.16.MT88.4 R128, [R210+0x3480] ;  /* 0x00348000d280783b */ /* 0x000f6e0000004200 */
[-C--:B------:R-:W-:Y:S08]  /*9bd0*/  HMMA.16816.F32 R52, R112, R116.reuse, R52 ;  /* 0x000000747034723c */ /* 0x080ff00000001834 */
[C---:B------:R-:W-:Y:S01]  /*9be0*/  HMMA.16816.F32 R56, R120.reuse, R116, R56 ;  /* 0x000000747838723c */ /* 0x040fe20000001838 */
[--C-:B-1----:R-:W-:Y:S03]  /*9bf0*/  FFMA.FTZ R103, R190, c[0x0][0x2d0], -R164.reuse ;  /* 0x0000b400be677a23 */ /* 0x102fe600000108a4 */
[----:B------:R-:W-:Y:S01]  /*9c00*/  FFMA.FTZ R164, R191, c[0x0][0x2d0], -R164 ;  /* 0x0000b400bfa47a23 */ /* 0x000fe200000108a4 */
[----:B------:R1:W-:Y:S01]  /*9c10*/  MUFU.EX2 R179, R103 ;  /* 0x0000006700b37308 */ /* 0x0003e20000000800 */
[----:B-----5:R-:W-:Y:S02]  /*9c20*/  F2FP.PACK_AB R160, R178, R180 ;  /* 0x000000b4b2a0723e */ /* 0x020fe400000000ff */
[-C--:B------:R-:W-:Y:S07]  /*9c30*/  HMMA.16816.F32 R60, R120, R118.reuse, R60 ;  /* 0x00000076783c723c */ /* 0x080fee000000183c */
[----:B------:R5:W5:Y:S01]  /*9c40*/  MUFU.EX2 R177, R164 ;  /* 0x000000a400b17308 */ /* 0x000b620000000800 */
[C---:B------:R-:W-:Y:S08]  /*9c50*/  HMMA.16816.F32 R64, R112.reuse, R118, R64 ;  /* 0x000000767040723c */ /* 0x040ff00000001840 */
[-C--:B------:R-:W-:Y:S01]  /*9c60*/  HMMA.16816.F32 R68, R112, R124.reuse, R68 ;  /* 0x0000007c7044723c */ /* 0x080fe20000001844 */
[--C-:B-1----:R-:W-:Y:S07]  /*9c70*/  FFMA.FTZ R103, R182, c[0x0][0x2d0], -R102.reuse ;  /* 0x0000b400b6677a23 */ /* 0x102fee0000010866 */
[C---:B------:R-:W-:Y:S01]  /*9c80*/  HMMA.16816.F32 R72, R120.reuse, R124, R72 ;  /* 0x0000007c7848723c */ /* 0x040fe20000001848 */
[----:B------:R1:W-:Y:S01]  /*9c90*/  MUFU.EX2 R172, R103 ;  /* 0x0000006700ac7308 */ /* 0x0003e20000000800 */
[----:B-----5:R-:W5:Y:S06]  /*9ca0*/  LDSM.16.MT88.4 R164, [R210+0x2c80] ;  /* 0x002c8000d2a4783b */ /* 0x020f6c0000004200 */
[-C--:B------:R-:W-:Y:S01]  /*9cb0*/  HMMA.16816.F32 R76, R120, R126.reuse, R76 ;  /* 0x0000007e784c723c */ /* 0x080fe2000000184c */
[----:B------:R-:W-:Y:S07]  /*9cc0*/  F2FP.PACK_AB R162, R177, R179 ;  /* 0x000000b3b1a2723e */ /* 0x000fee00000000ff */
[C---:B------:R-:W-:Y:S08]  /*9cd0*/  HMMA.16816.F32 R80, R112.reuse, R126, R80 ;  /* 0x0000007e7050723c */ /* 0x040ff00000001850 */
[-C--:B------:R-:W-:Y:S01]  /*9ce0*/  HMMA.16816.F32 R84, R112, R128.reuse, R84 ;  /* 0x000000807054723c */ /* 0x080fe20000001854 */
[--C-:B-1----:R-:W-:Y:S04]  /*9cf0*/  FFMA.FTZ R103, R184, c[0x0][0x2d0], -R102.reuse ;  /* 0x0000b400b8677a23 */ /* 0x102fe80000010866 */
[----:B------:R1:W1:Y:S03]  /*9d00*/  MUFU.EX2 R107, R103 ;  /* 0x00000067006b7308 */ /* 0x0002660000000800 */
[C---:B------:R-:W-:Y:S08]  /*9d10*/  HMMA.16816.F32 R88, R120.reuse, R128, R88 ;  /* 0x000000807858723c */ /* 0x040ff00000001858 */
[-C--:B------:R-:W-:Y:S08]  /*9d20*/  HMMA.16816.F32 R92, R120, R130.reuse, R92 ;  /* 0x00000082785c723c */ /* 0x080ff0000000185c */
[----:B------:R-:W-:Y:S01]  /*9d30*/  HMMA.16816.F32 R96, R112, R130, R96 ;  /* 0x000000827060723c */ /* 0x000fe20000001860 */
[--C-:B-1----:R-:W-:Y:S03]  /*9d40*/  FFMA.FTZ R103, R186, c[0x0][0x2d0], -R102.reuse ;  /* 0x0000b400ba677a23 */ /* 0x102fe60000010866 */
[----:B------:R-:W-:Y:S01]  /*9d50*/  F2FP.PACK_AB R161, R107, R172 ;  /* 0x000000ac6ba1723e */ /* 0x000fe200000000ff */
[----:B------:R-:W-:Y:S01]  /*9d60*/  FFMA.FTZ R102, R109, c[0x0][0x2d0], -R102 ;  /* 0x0000b4006d667a23 */ /* 0x000fe20000010866 */
[----:B------:R-:W-:Y:S01]  /*9d70*/  F2FP.PACK_AB R109, R195, R196 ;  /* 0x000000c4c36d723e */ /* 0x000fe200000000ff */
[----:B------:R-:W-:Y:S06]  /*9d80*/  MUFU.EX2 R103, R103 ;  /* 0x0000006700677308 */ /* 0x000fec0000000800 */
[-C--:B------:R-:W-:Y:S01]  /*9d90*/  HMMA.16816.F32 R112, R108, R132.reuse, R4 ;  /* 0x000000846c70723c */ /* 0x080fe20000001804 */
[----:B------:R-:W1:Y:S03]  /*9da0*/  LDSM.16.MT88.4 R4, [R210+0x3880] ;  /* 0x00388000d204783b */ /* 0x000e660000004200 */
[----:B------:R-:W5:Y:S02]  /*9db0*/  MUFU.EX2 R102, R102 ;  /* 0x0000006600667308 */ /* 0x000f640000000800 */
[----:B-----5:R-:W-:Y:S07]  /*9dc0*/  F2FP.PACK_AB R163, R102, R103 ;  /* 0x0000006766a3723e */ /* 0x020fee00000000ff */
[C---:B------:R-:W-:Y:S01]  /*9dd0*/  HMMA.16816.F32 R116, R160.reuse, R132, R8 ;  /* 0x00000084a074723c */ /* 0x040fe20000001808 */
[----:B------:R-:W5:Y:S07]  /*9de0*/  LDL R11, [R1+0x18] ;  /* 0x00001800010b7983 */ /* 0x000f6e0000100800 */
        /* <DEDUP_REMOVED lines=9> */
[C---:B------:R-:W-:Y:S01]  /*9e80*/  HMMA.16816.F32 R156, R108.reuse, R158, R48 ;  /* 0x0000009e6c9c723c */ /* 0x040fe20000001830 */
[----:B----4-:R-:W-:Y:S07]  /*9e90*/  FFMA.FTZ R9, R2, R188, R235 ;  /* 0x000000bc02097223 */ /* 0x010fee00000100eb */
[-C--:B------:R-:W-:Y:S08]  /*9ea0*/  HMMA.16816.F32 R52, R108, R164.reuse, R52 ;  /* 0x000000a46c34723c */ /* 0x080ff00000001834 */
[C---:B------:R-:W-:Y:S01]  /*9eb0*/  HMMA.16816.F32 R56, R160.reuse, R164, R56 ;  /* 0x000000a4a038723c */ /* 0x040fe20000001838 */
[----:B--2---:R-:W-:Y:S04]  /*9ec0*/  FFMA.FTZ R3, R3, R189, R241 ;  /* 0x000000bd03037223 */ /* 0x004fe800000100f1 */
[----:B------:R-:W-:Y:S03]  /*9ed0*/  FADD.FTZ R8, R240, R3 ;  /* 0x00000003f0087221 */ /* 0x000fe60000010000 */
[-C--:B------:R-:W-:Y:S01]  /*9ee0*/  HMMA.16816.F32 R60, R160, R166.reuse, R60 ;  /* 0x000000a6a03c723c */ /* 0x080fe2000000183c */
[----:B------:R-:W-:Y:S03]  /*9ef0*/  FADD.FTZ R3, R236, R9 ;  /* 0x00000009ec037221 */ /* 0x000fe60000010000 */
[----:B------:R-:W-:Y:S02]  /*9f00*/  FADD.FTZ R8, R238, R8 ;  /* 0x00000008ee087221 */ /* 0x000fe40000010000 */
[----:B------:R-:W-:Y:S02]  /*9f10*/  FADD.FTZ R10, R234, R3 ;  /* 0x00000003ea0a7221 */ /* 0x000fe40000010000 */
[C---:B------:R-:W-:Y:S01]  /*9f20*/  HMMA.16816.F32 R64, R108.reuse, R166, R64 ;  /* 0x000000a66c40723c */ /* 0x040fe20000001840 */
[----:B---3--:R-:W-:Y:S03]  /*9f30*/  FFMA.FTZ R3, R0, R193, R230 ;  /* 0x000000c100037223 */ /* 0x008fe600000100e6 */
[----:B------:R-:W-:Y:S02]  /*9f40*/  FFMA.FTZ R100, R100, R185, R245 ;  /* 0x000000b964647223 */ /* 0x000fe400000100f5 */
[----:B------:R-:W-:Y:S02]  /*9f50*/  FADD.FTZ R3, R231, R3 ;  /* 0x00000003e7037221 */ /* 0x000fe40000010000 */
[----:B------:R-:W-:Y:S01]  /*9f60*/  FADD.FTZ R2, R244, R100 ;  /* 0x00000064f4027221 */ /* 0x000fe20000010000 */
[-C--:B------:R-:W-:Y:S03]  /*9f70*/  HMMA.16816.F32 R68, R108, R168.reuse, R68 ;  /* 0x000000a86c44723c */ /* 0x080fe60000001844 */
[----:B------:R-:W-:Y:S01]  /*9f80*/  FADD.FTZ R2, R243, R2 ;  /* 0x00000002f3027221 */ /* 0x000fe20000010000 */
[-C--:B------:R-:W-:Y:S01]  /*9f90*/  MOV R100, R101.reuse ;  /* 0x0000006500647202 */ /* 0x080fe20000000f00 */
[----:B------:R-:W-:Y:S02]  /*9fa0*/  FADD.FTZ R0, R237, R10 ;  /* 0x0000000aed007221 */ /* 0x000fe40000010000 */
[----:B------:R-:W-:Y:S01]  /*9fb0*/  FADD.FTZ R9, R242, R2 ;  /* 0x00000002f2097221 */ /* 0x000fe20000010000 */
[C---:B------:R-:W-:Y:S01]  /*9fc0*/  HMMA.16816.F32 R72, R160.reuse, R168, R72 ;  /* 0x000000a8a048723c */ /* 0x040fe20000001848 */
[----:B------:R-:W-:Y:S03]  /*9fd0*/  FADD.FTZ R2, R239, R8 ;  /* 0x00000008ef027221 */ /* 0x000fe60000010000 */
[----:B------:R-:W-:Y:S02]  /*9fe0*/  FADD.FTZ R9, R226, R9 ;  /* 0x00000009e2097221 */ /* 0x000fe40000010000 */
[----:B------:R-:W-:Y:S02]  /*9ff0*/  FADD.FTZ R3, R232, R3 ;  /* 0x00000003e8037221 */ /* 0x000fe40000010000 */
[----:B------:R-:W-:Y:S01]  /*a000*/  FADD.FTZ R10, R224, R2 ;  /* 0x00000002e00a7221 */ /* 0x000fe20000010000 */
[-C--:B------:R-:W-:Y:S03]  /*a010*/  HMMA.16816.F32 R76, R160, R170.reuse, R76 ;  /* 0x000000aaa04c723c */ /* 0x080fe6000000184c */
[----:B------:R-:W-:Y:S02]  /*a020*/  FADD.FTZ R8, R202, R0 ;  /* 0x00000000ca087221 */ /* 0x000fe40000010000 */
[----:B------:R-:W-:Y:S02]  /*a030*/  FADD.FTZ R2, R225, R9 ;  /* 0x00000009e1027221 */ /* 0x000fe40000010000 */
[----:B------:R-:W-:Y:S01]  /*a040*/  FADD.FTZ R3, R233, R3 ;  /* 0x00000003e9037221 */ /* 0x000fe20000010000 */
[C---:B------:R-:W-:Y:S01]  /*a050*/  HMMA.16816.F32 R80, R108.reuse, R170, R80 ;  /* 0x000000aa6c50723c */ /* 0x040fe20000001850 */
[----:B------:R-:W-:Y:S03]  /*a060*/  FADD.FTZ R0, R207, R10 ;  /* 0x0000000acf007221 */ /* 0x000fe60000010000 */
[----:B------:R-:W-:Y:S02]  /*a070*/  FADD.FTZ R9, R201, R8 ;  /* 0x00000008c9097221 */ /* 0x000fe40000010000 */
[----:B------:R-:W-:Y:S02]  /*a080*/  FADD.FTZ R10, R206, R2 ;  /* 0x00000002ce0a7221 */ /* 0x000fe40000010000 */
[----:B------:R-:W-:Y:S01]  /*a090*/  FADD.FTZ R3, R176, R3 ;  /* 0x00000003b0037221 */ /* 0x000fe20000010000 */
[-C--:B-1----:R-:W-:Y:S03]  /*a0a0*/  HMMA.16816.F32 R84, R108, R4.reuse, R84 ;  /* 0x000000046c54723c */ /* 0x082fe60000001854 */
[----:B------:R-:W-:Y:S02]  /*a0b0*/  FADD.FTZ R8, R204, R0 ;  /* 0x00000000cc087221 */ /* 0x000fe40000010000 */
[----:B------:R-:W-:Y:S02]  /*a0c0*/  FADD.FTZ R2, R200, R9 ;  /* 0x00000009c8027221 */ /* 0x000fe40000010000 */
[----:B------:R-:W-:Y:S01]  /*a0d0*/  FADD.FTZ R3, R175, R3 ;  /* 0x00000003af037221 */ /* 0x000fe20000010000 */
[C---:B------:R-:W-:Y:S01]  /*a0e0*/  HMMA.16816.F32 R88, R160.reuse, R4, R88 ;  /* 0x00000004a058723c */ /* 0x040fe20000001858 */
[----:B------:R-:W-:Y:S03]  /*a0f0*/  FADD.FTZ R0, R205, R10 ;  /* 0x0000000acd007221 */ /* 0x000fe60000010000 */
[----:B------:R-:W-:Y:S03]  /*a100*/  FADD.FTZ R3, R173, R3 ;  /* 0x00000003ad037221 */ /* 0x000fe60000010000 */
[----:B------:R-:W-:Y:S01]  /*a110*/  FADD.FTZ R5, R203, R8 ;  /* 0x00000008cb057221 */ /* 0x000fe20000010000 */
[-C--:B------:R-:W-:Y:S01]  /*a120*/  HMMA.16816.F32 R92, R160, R6.reuse, R92 ;  /* 0x00000006a05c723c */ /* 0x080fe2000000185c */
[----:B------:R-:W-:Y:S03]  /*a130*/  FADD.FTZ R8, R199, R2 ;  /* 0x00000002c7087221 */ /* 0x000fe60000010000 */
[----:B------:R-:W-:Y:S02]  /*a140*/  FADD.FTZ R4, R197, R0 ;  /* 0x00000000c5047221 */ /* 0x000fe40000010000 */
[----:B------:R-:W-:Y:S02]  /*a150*/  FADD.FTZ R2, R196, R5 ;  /* 0x00000005c4027221 */ /* 0x000fe40000010000 */
[----:B------:R-:W-:Y:S01]  /*a160*/  FADD.FTZ R3, R174, R3 ;  /* 0x00000003ae037221 */ /* 0x000fe20000010000 */
[----:B------:R-:W-:Y:S03]  /*a170*/  HMMA.16816.F32 R96, R108, R6, R96 ;  /* 0x000000066c60723c */ /* 0x000fe60000001860 */
[----:B------:R-:W-:Y:S02]  /*a180*/  FADD.FTZ R0, R180, R8 ;  /* 0x00000008b4007221 */ /* 0x000fe40000010000 */
[----:B------:R-:W-:Y:S02]  /*a190*/  FADD.FTZ R4, R198, R4 ;  /* 0x00000004c6047221 */ /* 0x000fe40000010000 */
[----:B------:R-:W-:Y:S01]  /*a1a0*/  FADD.FTZ R5, R195, R2 ;  /* 0x00000002c3057221 */ /* 0x000fe20000010000 */
[----:B------:R-:W-:Y:S01]  /*a1b0*/  MOV R108, R101 ;  /* 0x00000065006c7202 */ /* 0x000fe20000000f00 */
[----:B------:R-:W-:Y:S03]  /*a1c0*/  FADD.FTZ R2, R172, R3 ;  /* 0x00000003ac027221 */ /* 0x000fe60000010000 */
[----:B------:R-:W-:Y:S02]  /*a1d0*/  FADD.FTZ R3, R178, R0 ;  /* 0x00000000b2037221 */ /* 0x000fe40000010000 */
[----:B------:R-:W-:Y:S02]  /*a1e0*/  FADD.FTZ R0, R194, R4 ;  /* 0x00000004c2007221 */ /* 0x000fe40000010000 */
[----:B------:R-:W-:Y:S02]  /*a1f0*/  FADD.FTZ R4, R183, R5 ;  /* 0x00000005b7047221 */ /* 0x000fe40000010000 */
[----:B------:R-:W-:Y:S02]  /*a200*/  FADD.FTZ R5, R192, R0 ;  /* 0x00000000c0057221 */ /* 0x000fe40000010000 */
[----:B------:R-:W-:Y:S02]  /*a210*/  FADD.FTZ R4, R181, R4 ;  /* 0x00000004b5047221 */ /* 0x000fe40000010000 */
[----:B------:R-:W-:Y:S01]  /*a220*/  FADD.FTZ R2, R107, R2 ;  /* 0x000000026b027221 */ /* 0x000fe20000010000 */
[----:B------:R1:W-:Y:S01]  /*a230*/  STL [R1+0xc], R5 ;  /* 0x00000c0501007387 */ /* 0x0003e20000100800 */
[----:B------:R-:W-:Y:S01]  /*a240*/  FADD.FTZ R3, R179, R3 ;  /* 0x00000003b3037221 */ /* 0x000fe20000010000 */
[----:B------:R-:W-:Y:S01]  /*a250*/  MOV R107, R104 ;  /* 0x00000068006b7202 */ /* 0x000fe20000000f00 */
[----:B------:R-:W-:Y:S01]  /*a260*/  FADD.FTZ R0, R103, R2 ;  /* 0x0000000267007221 */ /* 0x000fe20000010000 */
[----:B------:R1:W-:Y:S01]  /*a270*/  STL [R1+0x8], R4 ;  /* 0x0000080401007387 */ /* 0x0003e20000100800 */
[----:B------:R-:W-:Y:S01]  /*a280*/  FADD.FTZ R2, R177, R3 ;  /* 0x00000003b1027221 */ /* 0x000fe20000010000 */
[----:B------:R-:W-:Y:S01]  /*a290*/  MOV R103, R105 ;  /* 0x0000006900677202 */ /* 0x000fe20000000f00 */
[----:B------:R-:W-:Y:S01]  /*a2a0*/  FADD.FTZ R0, R102, R0 ;  /* 0x0000000066007221 */ /* 0x000fe20000010000 */
[----:B------:R-:W-:Y:S02]  /*a2b0*/  MOV R102, R106 ;  /* 0x0000006a00667202 */ /* 0x000fe40000000f00 */
[----:B------:R1:W-:Y:S04]  /*a2c0*/  STL [R1+0x10], R2 ;  /* 0x0000100201007387 */ /* 0x0003e80000100800 */
[----:B------:R1:W-:Y:S01]  /*a2d0*/  STL [R1+0x14], R0 ;  /* 0x0000140001007387 */ /* 0x0003e20000100800 */
[C---:B-----5:R-:W-:Y:S02]  /*a2e0*/  ISETP.GT.AND P0, PT, R222.reuse, R11, PT ;  /* 0x0000000bde00720c */ /* 0x060fe40003f04270 */
[----:B------:R-:W-:Y:S11]  /*a2f0*/  IADD3 R222, R222, -0x1, RZ ;  /* 0xffffffffdede7810 */ /* 0x000ff60007ffe0ff */
[----:B-1----:R-:W-:-:S05]  /*a300*/  @P0 BRA `(.L_x_304) ;  /* 0xffffbba000000947 */ /* 0x002fca000383ffff */
.L_x_285:
[----:B------:R-:W-:Y:S01]  /*a310*/  IMAD.MOV.U32 R0, RZ, RZ, c[0x0][0x2c4] ;  /* 0x0000b100ff007624 */ /* 0x000fe200078e00ff */
[----:B------:R-:W-:Y:S01]  /*a320*/  IADD3 R2, R227, 0x1, -R229 ;  /* 0x00000001e3027810 */ /* 0x000fe20007ffe8e5 */
[----:B------:R-:W-:-:S03]  /*a330*/  IMAD.MOV.U32 R4, RZ, RZ, c[0x0][0x32c] ;  /* 0x0000cb00ff047624 */ /* 0x000fc600078e00ff */
[----:B------:R-:W-:Y:S02]  /*a340*/  ISETP.NE.AND P1, PT, R0, 0x1, PT ;  /* 0x000000010000780c */ /* 0x000fe40003f25270 */
[----:B------:R-:W2:Y:S01]  /*a350*/  S2R R0, SR_CTAID.X ;  /* 0x0000000000007919 */ /* 0x000ea20000002500 */
[----:B------:R-:W-:Y:S02]  /*a360*/  ISETP.GE.AND P0, PT, R4, 0x1, PT ;  /* 0x000000010400780c */ /* 0x000fe40003f06270 */
[----:B--2---:R-:W-:-:S08]  /*a370*/  LEA R0, R0, 0x7f, 0x7 ;  /* 0x0000007f00007811 */ /* 0x004fd000078e38ff */
[----:B-1----:R-:W-:-:S05]  /*a380*/  @P1 IMAD.HI.U32 R3, R0, c[0x0][0x2c8], RZ ;  /* 0x0000b20000031a27 */ /* 0x002fca00078e00ff */
[----:B------:R-:W-:-:S05]  /*a390*/  @P1 SHF.R.U32.HI R0, RZ, c[0x0][0x2cc], R3 ;  /* 0x0000b300ff001a19 */ /* 0x000fca0000011603 */
[----:B------:R-:W-:-:S05]  /*a3a0*/  IMAD.IADD R0, R2, 0x1, R0 ;  /* 0x0000000102007824 */ /* 0x000fca00078e0200 */
[----:B------:R-:W-:Y:S01]  /*a3b0*/  IADD3 R2, R0, -c[0x0][0x324], RZ ;  /* 0x8000c90000027a10 */ /* 0x000fe20007ffe0ff */
[----:B------:R-:W-:Y:S05]  /*a3c0*/  @!P0 BRA `(.L_x_305) ;  /* 0x000000f000008947 */ /* 0x000fea0003800000 */
        /* <DEDUP_REMOVED lines=9> */
.L_x_306:
[----:B------:R-:W-:-:S04]  /*a460*/  MOV R3, c[0x0][0x32c] ;  /* 0x0000cb0000037a02 */ /* 0x000fc80000000f00 */
[----:B------:R-:W-:-:S13]  /*a470*/  ISETP.NE.AND P0, PT, R3, 0x1, PT ;  /* 0x000000010300780c */ /* 0x000fda0003f05270 */
[----:B------:R-:W-:-:S05]  /*a480*/  @P0 IMAD.HI.U32 R3, R0, c[0x0][0x330], RZ ;  /* 0x0000cc0000030a27 */ /* 0x000fca00078e00ff */
[----:B------:R-:W-:-:S05]  /*a490*/  @P0 SHF.R.U32.HI R0, RZ, c[0x0][0x334], R3 ;  /* 0x0000cd00ff000a19 */ /* 0x000fca0000011603 */
.L_x_307:
[----:B------:R-:W-:-:S05]  /*a4a0*/  IMAD R0, R0, c[0x0][0x32c], RZ ;  /* 0x0000cb0000007a24 */ /* 0x000fca00078e02ff */
[----:B------:R-:W-:-:S03]  /*a4b0*/  IMNMX R2, R2, R0, !PT ;  /* 0x0000000002027217 */ /* 0x000fc60007800200 */
.L_x_305:
[----:B------:R-:W2:Y:S01]  /*a4c0*/  LDL R3, [R1+0x48] ;  /* 0x0000480001037983 */ /* 0x000ea20000100800 */
[----:B------:R-:W-:-:S05]  /*a4d0*/  IADD3 R2, R2, 0x2f, RZ ;  /* 0x0000002f02027810 */ /* 0x000fca0007ffe0ff */
[----:B------:R-:W-:-:S05]  /*a4e0*/  IMAD.HI R2, R2, 0x2aaaaaab, RZ ;  /* 0x2aaaaaab02027827 */ /* 0x000fca00078e02ff */
[----:B------:R-:W-:-:S04]  /*a4f0*/  SHF.R.U32.HI R0, RZ, 0x1f, R2 ;  /* 0x0000001fff007819 */ /* 0x000fc80000011602 */
[----:B------:R-:W-:-:S04]  /*a500*/  LEA.HI.SX32 R0, R2, R0, 0x1d ;  /* 0x0000000002007211 */ /* 0x000fc800078feaff */
[----:B--2---:R-:W-:-:S04]  /*a510*/  IMNMX R3, R3, R0, !PT ;  /* 0x0000000003037217 */ /* 0x004fc80007800200 */
[----:B------:R-:W-:Y:S01]  /*a520*/  ISETP.GE.AND P0, PT, R222, R3, PT ;  /* 0x00000003de00720c */ /* 0x000fe20003f06270 */
[----:B------:R1:W-:-:S12]  /*a530*/  STL [R1+0x58], R3 ;  /* 0x0000580301007387 */ /* 0x0003d80000100800 */
[----:B------:R-:W-:Y:S05]  /*a540*/  @!P0 BRA `(.L_x_308) ;  /* 0x0000325000008947 */ /* 0x000fea0003800000 */
[----:B------:R-:W2:Y:S04]  /*a550*/  LDL.64 R10, [R1+0x40] ;  /* 0x00004000010a7983 */ /* 0x000ea80000100a00 */
[----:B------:R-:W3:Y:S04]  /*a560*/  LDL.64 R8, [R1+0x38] ;  /* 0x0000380001087983 */ /* 0x000ee80000100a00 */
[----:B------:R-:W4:Y:S04]  /*a570*/  LDL.64 R6, [R1+0x30] ;  /* 0x0000300001067983 */ /* 0x000f280000100a00 */
[----:B------:R-:W5:Y:S01]  /*a580*/  LDL.64 R4, [R1+0x28] ;  /* 0x0000280001047983 */ /* 0x000f620000100a00 */
[----:B--2---:R-:W-:-:S05]  /*a590*/  IADD3 R2, P0, R10, 0x20, RZ ;  /* 0x000000200a027810 */ /* 0x004fca0007f1e0ff */
[--C-:B---3--:R-:W-:Y:S01]  /*a5a0*/  IMAD.X R0, RZ, RZ, R9.reuse, P0 ;  /* 0x000000ffff007224 */ /* 0x108fe200000e0609 */
[----:B-1----:R-:W-:Y:S01]  /*a5b0*/  IADD3 R3, P0, R10, 0x40, RZ ;  /* 0x000000400a037810 */ /* 0x002fe20007f1e0ff */
[----:B------:R1:W-:Y:S04]  /*a5c0*/  STL [R1+0x24], R2 ;  /* 0x0000240201007387 */ /* 0x0003e80000100800 */
[----:B------:R4:W-:Y:S04]  /*a5d0*/  STL [R1+0x20], R0 ;  /* 0x0000200001007387 */ /* 0x0009e80000100800 */
[----:B------:R5:W-:Y:S01]  /*a5e0*/  STL [R1+0x1c], R3 ;  /* 0x00001c0301007387 */ /* 0x000be20000100800 */
[----:B-1----:R-:W-:Y:S01]  /*a5f0*/  IMAD.X R2, RZ, RZ, R9, P0 ;  /* 0x000000ffff027224 */ /* 0x002fe200000e0609 */
[----:B----4-:R-:W-:-:S04]  /*a600*/  IADD3 R0, P0, R6, 0x20, RZ ;  /* 0x0000002006007810 */ /* 0x010fc80007f1e0ff */
[----:B------:R1:W-:Y:S01]  /*a610*/  STL [R1+0x18], R2 ;  /* 0x0000180201007387 */ /* 0x0003e20000100800 */
[----:B-----5:R-:W-:-:S03]  /*a620*/  IMAD.X R3, RZ, RZ, R5, P0 ;  /* 0x000000ffff037224 */ /* 0x020fc600000e0605 */
[----:B------:R2:W-:Y:S04]  /*a630*/  STL [R1+0x68], R0 ;  /* 0x0000680001007387 */ /* 0x0005e80000100800 */
[----:B------:R3:W-:Y:S01]  /*a640*/  STL [R1+0x64], R3 ;  /* 0x0000640301007387 */ /* 0x0007e20000100800 */
[----:B-1----:R-:W-:-:S05]  /*a650*/  IADD3 R2, P0, R6, 0x40, RZ ;  /* 0x0000004006027810 */ /* 0x002fca0007f1e0ff */
[----:B--2---:R-:W-:-:S05]  /*a660*/  IMAD.X R0, RZ, RZ, R5, P0 ;  /* 0x000000ffff007224 */ /* 0x004fca00000e0605 */
[----:B------:R3:W-:Y:S04]  /*a670*/  STL [R1+0x5c], R0 ;  /* 0x00005c0001007387 */ /* 0x0007e80000100800 */
[----:B------:R3:W-:Y:S02]  /*a680*/  STL [R1+0x60], R2 ;  /* 0x0000600201007387 */ /* 0x0007e40000100800 */
.L_x_311:
[----:B------:R-:W2:Y:S01]  /*a690*/  LDL R103, [R1+0x48] ;  /* 0x0000480001677983 */ /* 0x000ea20000100800 */
[----:B------:R-:W-:Y:S04]  /*a6a0*/  DEPBAR.LE SB0, 0x0 ;  /* 0x000080000000791a */ /* 0x000fe80000000000 */
[----:B------:R-:W-:Y:S01]  /*a6b0*/  BAR.SYNC.DEFER_BLOCKING 0x0 ;  /* 0x0000000000007b1d */ /* 0x000fe20000010000 */
[C---:B------:R-:W-:Y:S01]  /*a6c0*/  LOP3.LUT P5, RZ, R228.reuse, 0x200, RZ, 0xc0, !PT ;  /* 0x00000200e4ff7812 */ /* 0x040fe200078ac0ff */
[----:B---3--:R-:W-:Y:S01]  /*a6d0*/  IMAD.MOV.U32 R2, RZ, RZ, R106 ;  /* 0x000000ffff027224 */ /* 0x008fe200078e006a */
[C---:B------:R-:W-:Y:S01]  /*a6e0*/  LOP3.LUT P4, RZ, R228.reuse, 0x80, RZ, 0xc0, !PT ;  /* 0x00000080e4ff7812 */ /* 0x040fe2000788c0ff */
[----:B------:R-:W-:Y:S01]  /*a6f0*/  IMAD.MOV.U32 R3, RZ, RZ, R105 ;  /* 0x000000ffff037224 */ /* 0x000fe200078e0069 */
[----:B------:R-:W-:Y:S01]  /*a700*/  LOP3.LUT P3, RZ, R228, 0x100, RZ, 0xc0, !PT ;  /* 0x00000100e4ff7812 */ /* 0x000fe2000786c0ff */
[----:B------:R-:W1:Y:S01]  /*a710*/  S2R R102, SR_TID.X ;  /* 0x0000000000667919 */ /* 0x000e620000002100 */
[----:B------:R-:W-:Y:S03]  /*a720*/  IMAD.MOV.U32 R101, RZ, RZ, R104 ;  /* 0x000000ffff657224 */ /* 0x000fe600078e0068 */
[----:B------:R3:W4:Y:S04]  /*a730*/  LDSM.16.M88.4 R48, [R211+0x6080] ;  /* 0x00608000d330783b */ /* 0x0007280000000200 */
        /* <DEDUP_REMOVED lines=12> */
[----:B-1-34-:R-:W2:Y:S01]  /*a800*/  LDL.64 R26, [R1+0x40] ;  /* 0x00004000011a7983 */ /* 0x01aea20000100a00 */
[----:B------:R-:W-:Y:S01]  /*a810*/  ISETP.GT.AND P1, PT, R102, 0x3f, PT ;  /* 0x0000003f6600780c */ /* 0x000fe20003f24270 */
[----:B------:R-:W-:Y:S01]  /*a820*/  IMAD.WIDE.U32 R4, R222, c[0x0][0x208], RZ ;  /* 0x00008200de047a25 */ /* 0x000fe200078e00ff */
[----:B------:R-:W-:Y:S01]  /*a830*/  SHF.R.S32.HI R0, RZ, 0x1f, R222 ;  /* 0x0000001fff007819 */ /* 0x000fe200000114de */
[----:B------:R-:W3:Y:S02]  /*a840*/  LDL.64 R24, [R1+0x38] ;  /* 0x0000380001187983 */ /* 0x000ee40000100a00 */
[----:B------:R-:W-:Y:S02]  /*a850*/  IMAD.MOV.U32 R30, RZ, RZ, c[0x0][0x208] ;  /* 0x00008200ff1e7624 */ /* 0x000fe400078e00ff */
[----:B------:R-:W4:Y:S01]  /*a860*/  LDL R23, [R1+0x24] ;  /* 0x0000240001177983 */ /* 0x000f220000100800 */
[----:B------:R-:W-:Y:S02]  /*a870*/  IMAD R0, R0, c[0x0][0x208], RZ ;  /* 0x0000820000007a24 */ /* 0x000fe400078e02ff */
[----:B------:R-:W-:Y:S01]  /*a880*/  IMAD.SHL.U32 R30, R30, 0x20, RZ ;  /* 0x000000201e1e7824 */ /* 0x000fe200078e00ff */
[----:B------:R-:W5:Y:S01]  /*a890*/  LDL R22, [R1+0x20] ;  /* 0x0000200001167983 */ /* 0x000f620000100800 */
[----:B------:R-:W-:Y:S02]  /*a8a0*/  IMAD R0, R222, c[0x0][0x20c], R0 ;  /* 0x00008300de007a24 */ /* 0x000fe400078e0200 */
[----:B------:R-:W-:Y:S01]  /*a8b0*/  IMAD.MOV.U32 R29, RZ, RZ, 0x5 ;  /* 0x00000005ff1d7424 */ /* 0x000fe200078e00ff */
[----:B------:R-:W5:Y:S01]  /*a8c0*/  LDL R21, [R1+0x1c] ;  /* 0x00001c0001157983 */ /* 0x000f620000100800 */
[----:B------:R-:W-:Y:S02]  /*a8d0*/  IMAD.IADD R0, R5, 0x1, R0 ;  /* 0x0000000105007824 */ /* 0x000fe400078e0200 */
[----:B------:R-:W-:Y:S01]  /*a8e0*/  IMAD.WIDE.U32 R4, R4, 0x30, RZ ;  /* 0x0000003004047825 */ /* 0x000fe200078e00ff */
[----:B------:R-:W5:Y:S03]  /*a8f0*/  LDL R20, [R1+0x18] ;  /* 0x0000180001147983 */ /* 0x000f660000100800 */
[----:B------:R-:W-:Y:S02]  /*a900*/  IMAD R0, R0, 0x30, RZ ;  /* 0x0000003000007824 */ /* 0x000fe400078e02ff */
[----:B------:R-:W-:Y:S02]  /*a910*/  IMAD.MOV.U32 R28, RZ, RZ, c[0x0][0x208] ;  /* 0x00008200ff1c7624 */ /* 0x000fe400078e00ff */
[----:B------:R-:W-:Y:S03]  /*a920*/  IMAD.IADD R0, R5, 0x1, R0 ;  /* 0x0000000105007824 */ /* 0x000fe600078e0200 */
[----:B------:R-:W-:Y:S02]  /*a930*/  SHF.L.U64.HI R28, R28, R29, c[0x0][0x20c] ;  /* 0x000083001c1c7619 */ /* 0x000fe4000001021d */
[-C--:B--2---:R-:W-:Y:S05]  /*a940*/  IADD3 R6, P0, R26, R4.reuse, RZ ;  /* 0x000000041a067210 */ /* 0x084fea0007f1e0ff */
[C---:B---3--:R-:W-:Y:S01]  /*a950*/  IMAD.X R8, R0.reuse, 0x1, R25, P0 ;  /* 0x0000000100087824 */ /* 0x048fe200000e0619 */
[-C--:B----4-:R-:W-:Y:S05]  /*a960*/  IADD3 R5, P0, R23, R4.reuse, RZ ;  /* 0x0000000417057210 */ /* 0x090fea0007f1e0ff */
[C---:B-----5:R-:W-:Y:S01]  /*a970*/  IMAD.X R9, R0.reuse, 0x1, R22, P0 ;  /* 0x0000000100097824 */ /* 0x060fe200000e0616 */
        /* <DEDUP_REMOVED lines=31> */
.L_x_309:
        /* <DEDUP_REMOVED lines=109> */
[----:B------:R1:W1:Y:S10]  /*b240*/  MUFU.TANH R164, R12 ;  /* 0x0000000c00a47308 */ /* 0x0002740000002400 */
[----:B------:R1:W1:Y:S01]  /*b250*/  MUFU.TANH R111, R13 ;  /* 0x0000000d006f7308 */ /* 0x0002620000002400 */
[----:B-----5:R-:W5:Y:S01]  /*b260*/  LDSM.16.M88.4 R8, [R214] ;  /* 0x00000000d608783b */ /* 0x020f620000000200 */
[----:B------:R-:W-:Y:S04]  /*b270*/  DEPBAR.LE SB0, 0x0 ;  /* 0x000080000000791a */ /* 0x000fe80000000000 */
[-C--:B----4-:R-:W-:Y:S04]  /*b280*/  HMMA.16816.F32 R20, R188, R4.reuse, R20 ;  /* 0x00000004bc14723c */ /* 0x090fe80000001814 */
[----:B------:R4:W1:Y:S01]  /*b290*/  MUFU.TANH R171, R14 ;  /* 0x0000000e00ab7308 */ /* 0x0008620000002400 */
[----:B------:R-:W-:Y:S03]  /*b2a0*/  BAR.SYNC.DEFER_BLOCKING 0x0 ;  /* 0x0000000000007b1d */ /* 0x000fe60000010000 */
[C---:B------:R-:W-:Y:S06]  /*b2b0*/  HMMA.16816.F32 R24, R160.reuse, R4, R24 ;  /* 0x00000004a018723c */ /* 0x040fec0000001818 */
[----:B------:R4:W1:Y:S02]  /*b2c0*/  MUFU.TANH R170, R15 ;  /* 0x0000000f00aa7308 */ /* 0x0008640000002400 */
[-C--:B------:R-:W-:Y:S08]  /*b2d0*/  HMMA.16816.F32 R28, R160, R6.reuse, R28 ;  /* 0x00000006a01c723c */ /* 0x080ff0000000181c */
[----:B------:R4:W1:Y:S01]  /*b2e0*/  MUFU.TANH R110, R16 ;  /* 0x00000010006e7308 */ /* 0x0008620000002400 */
[C---:B------:R-:W-:Y:S04]  /*b2f0*/  HMMA.16816.F32 R32, R188.reuse, R6, R32 ;  /* 0x00000006bc20723c */ /* 0x040fe80000001820 */
[----:B------:R-:W-:Y:S02]  /*b300*/  FMUL.FTZ R20, R20, c[0x0][0x320] ;  /* 0x0000c80014147a20 */ /* 0x000fe40000410000 */
[----:B------:R-:W-:Y:S03]  /*b310*/  FMUL.FTZ R21, R21, c[0x0][0x320] ;  /* 0x0000c80015157a20 */ /* 0x000fe60000410000 */
[----:B------:R4:W1:Y:S03]  /*b320*/  MUFU.TANH R109, R17 ;  /* 0x00000011006d7308 */ /* 0x0008660000002400 */
        /* <DEDUP_REMOVED lines=18> */
[----:B------:R-:W-:Y:S03]  /*b450*/  FMUL.FTZ R33, R33, c[0x0][0x320] ;  /* 0x0000c80021217a20 */ /* 0x000fe60000410000 */
        /* <DEDUP_REMOVED lines=21> */
[----:B------:R-:W-:Y:S05]  /*b5b0*/  FMUL.FTZ R51, R51, c[0x0][0x320] ;  /* 0x0000c80033337a20 */ /* 0x000fea0000410000 */
[----:B------:R4:W1:Y:S10]  /*b5c0*/  MUFU.TANH R183, R25 ;  /* 0x0000001900b77308 */ /* 0x0008740000002400 */
        /* <DEDUP_REMOVED lines=25> */
[----:B------:R4:W1:Y:S01]  /*b760*/  MUFU.TANH R189, R51 ;  /* 0x0000003300bd7308 */ /* 0x0008620000002400 */
[----:B------:R-:W-:-:S05]  /*b770*/  @!P0 BRA `(.L_x_310) ;  /* 0x0000041000008947 */ /* 0x000fca0003800000 */
[----:B--23--:R-:W-:Y:S01]  /*b780*/  SHF.R.S32.HI R206, RZ, 0x1f, R102 ;  /* 0x0000001fffce7819 */ /* 0x00cfe20000011466 */
[----:B------:R-:W2:Y:S03]  /*b790*/  LDL.64 R204, [R1+0x30] ;  /* 0x0000300001cc7983 */ /* 0x000ea60000100a00 */
[----:B------:R-:W-:Y:S01]  /*b7a0*/  LEA.HI R206, R206, R102, RZ, 0x2 ;  /* 0x00000066cece7211 */ /* 0x000fe200078f10ff */
[----:B-1----:R-:W3:Y:S03]  /*b7b0*/  LDL.64 R12, [R1+0x50] ;  /* 0x00005000010c7983 */ /* 0x002ee60000100a00 */
[----:B------:R-:W-:Y:S01]  /*b7c0*/  SHF.R.S32.HI R206, RZ, 0x2, R206 ;  /* 0x00000002ffce7819 */ /* 0x000fe200000114ce */
[----:B------:R-:W5:Y:S03]  /*b7d0*/  LDL.64 R102, [R1+0x28] ;  /* 0x0000280001667983 */ /* 0x000f660000100a00 */
[----:B----4-:R-:W-:Y:S01]  /*b7e0*/  IADD3 R0, -R206, 0x30, RZ ;  /* 0x00000030ce007810 */ /* 0x010fe20007ffe1ff */
[----:B------:R-:W4:Y:S03]  /*b7f0*/  LDL R11, [R1+0x68] ;  /* 0x00006800010b7983 */ /* 0x000f260000100800 */
[----:B------:R-:W-:Y:S01]  /*b800*/  ISETP.GE.AND P1, PT, R0, 0x1, PT ;  /* 0x000000010000780c */ /* 0x000fe20003f26270 */
[----:B------:R-:W3:Y:S04]  /*b810*/  LDL R10, [R1+0x64] ;  /* 0x00006400010a7983 */ /* 0x000ee80000100800 */
[----:B------:R-:W3:Y:S04]  /*b820*/  LDL R20, [R1+0x60] ;  /* 0x0000600001147983 */ /* 0x000ee80000100800 */
[----:B------:R-:W3:Y:S04]  /*b830*/  LDL R9, [R1+0x5c] ;  /* 0x00005c0001097983 */ /* 0x000ee80000100800 */
[----:B------:R-:W-:Y:S04]  /*b840*/  @P1 IADD3 R4, R222, -0x1, RZ ;  /* 0xffffffffde041810 */ /* 0x000fe80007ffe0ff */
[----:B------:R-:W-:Y:S01]  /*b850*/  @P1 SHF.R.S32.HI R5, RZ, 0x1f, R4 ;  /* 0x0000001fff051819 */ /* 0x000fe20000011404 */
[C---:B------:R-:W-:Y:S04]  /*b860*/  @P1 IMAD.WIDE.U32 R6, R4.reuse, c[0x0][0x1e0], RZ ;  /* 0x0000780004061a25 */ /* 0x040fe800078e00ff */
[----:B------:R-:W-:Y:S04]  /*b870*/  @P1 IMAD R5, R5, c[0x0][0x1e0], RZ ;  /* 0x0000780005051a24 */ /* 0x000fe800078e02ff */
[----:B------:R-:W-:Y:S04]  /*b880*/  @P1 IMAD R4, R4, c[0x0][0x1e4], R5 ;  /* 0x0000790004041a24 */ /* 0x000fe800078e0205 */
[----:B------:R-:W-:Y:S02]  /*b890*/  @P1 IMAD.IADD R7, R7, 0x1, R4 ;  /* 0x0000000107071824 */ /* 0x000fe400078e0204 */
[----:B--2---:R-:W-:Y:S02]  /*b8a0*/  @P1 IMAD.MOV.U32 R4, RZ, RZ, R204 ;  /* 0x000000ffff041224 */ /* 0x004fe400078e00cc */
[----:B-----5:R-:W-:Y:S04]  /*b8b0*/  @P1 IMAD.MOV.U32 R5, RZ, RZ, R103 ;  /* 0x000000ffff051224 */ /* 0x020fe800078e0067 */
[----:B------:R-:W-:Y:S04]  /*b8c0*/  @P1 IMAD.WIDE.U32 R4, R6, 0x30, R4 ;  /* 0x0000003006041825 */ /* 0x000fe800078e0004 */
[----:B------:R-:W-:Y:S02]  /*b8d0*/  @P1 IMAD R6, R7, 0x30, RZ ;  /* 0x0000003007061824 */ /* 0x000fe400078e02ff */
[C---:B------:R-:W-:Y:S02]  /*b8e0*/  @P1 IMAD.SHL.U32 R7, R4.reuse, 0x2, RZ ;  /* 0x0000000204071824 */ /* 0x040fe400078e00ff */
[----:B------:R-:W-:Y:S03]  /*b8f0*/  @P1 IMAD.IADD R6, R5, 0x1, R6 ;  /* 0x0000000105061824 */ /* 0x000fe600078e0206 */
[C---:B------:R-:W-:Y:S02]  /*b900*/  @P1 IADD3 R16, P2, R7.reuse, 0x40, RZ ;  /* 0x0000004007101810 */ /* 0x040fe40007f5e0ff */
[----:B------:R-:W-:Y:S02]  /*b910*/  @P1 SHF.L.U64.HI R6, R4, 0x1, R6 ;  /* 0x0000000104061819 */ /* 0x000fe40000010206 */
[----:B------:R-:W-:Y:S04]  /*b920*/  @P1 IADD3 R16, P0, R16, c[0x0][0x1c8], RZ ;  /* 0x0000720010101a10 */ /* 0x000fe80007f1e0ff */
[--C-:B------:R-:W-:Y:S02]  /*b930*/  @P1 IADD3.X R17, RZ, c[0x0][0x1cc], R6.reuse, P0, P2 ;  /* 0x00007300ff111a10 */ /* 0x100fe400007e4406 */
[----:B------:R-:W-:Y:S04]  /*b940*/  @P1 IADD3 R14, P2, R7, 0x80, RZ ;  /* 0x00000080070e1810 */ /* 0x000fe80007f5e0ff */
[----:B------:R-:W-:Y:S04]  /*b950*/  @P1 IADD3 R14, P0, R14, c[0x0][0x1c8], RZ ;  /* 0x000072000e0e1a10 */ /* 0x000fe80007f1e0ff */
[----:B------:R-:W-:Y:S02]  /*b960*/  @P1 IADD3.X R15, RZ, c[0x0][0x1cc], R6, P0, P2 ;  /* 0x00007300ff0f1a10 */ /* 0x000fe400007e4406 */
[----:B------:R-:W-:Y:S11]  /*b970*/  ISETP.GE.AND P0, PT, R0, 0x21, PT ;  /* 0x000000210000780c */ /* 0x000ff60003f06270 */
[----:B------:R-:W-:Y:S02]  /*b980*/  @!UPT UIADD3 URZ, URZ, URZ, URZ ;  /* 0x0000003f3f3ff290 */ /* 0x000fe4000fffe03f */
[----:B------:R-:W-:Y:S04]  /*b990*/  @P0 IADD3 R0, R222, -0x1, RZ ;  /* 0xffffffffde000810 */ /* 0x000fe80007ffe0ff */
[----:B------:R-:W-:Y:S05]  /*b9a0*/  @P0 SHF.R.S32.HI R4, RZ, 0x1f, R0 ;  /* 0x0000001fff040819 */ /* 0x000fea0000011400 */
[----:B------:R-:W-:Y:S04]  /*b9b0*/  @P0 IMAD R4, R4, c[0x0][0x1e0], RZ ;  /* 0x0000780004040a24 */ /* 0x000fe800078e02ff */
[C---:B------:R-:W-:Y:S02]  /*b9c0*/  @P0 IMAD R8, R0.reuse, c[0x0][0x1e4], R4 ;  /* 0x0000790000080a24 */ /* 0x040fe400078e0204 */
[----:B------:R-:W-:Y:S04]  /*b9d0*/  @P0 IMAD.WIDE.U32 R4, R0, c[0x0][0x1e0], RZ ;  /* 0x0000780000040a25 */ /* 0x000fe800078e00ff */
[----:B------:R-:W-:Y:S02]  /*b9e0*/  @P0 IMAD.IADD R0, R5, 0x1, R8 ;  /* 0x0000000105000824 */ /* 0x000fe400078e0208 */
[----:B---3--:R-:W-:Y:S04]  /*b9f0*/  @P0 IMAD.WIDE.U32 R4, R4, 0x30, R12 ;  /* 0x0000003004040825 */ /* 0x008fe800078e000c */
[----:B------:R-:W-:Y:S04]  /*ba00*/  @P0 IMAD R0, R0, 0x30, RZ ;  /* 0x0000003000000824 */ /* 0x000fe800078e02ff */
[----:B------:R-:W-:Y:S01]  /*ba10*/  @P0 IMAD.IADD R0, R0, 0x1, R5 ;  /* 0x0000000100000824 */ /* 0x000fe200078e0205 */
[-C--:B------:R-:W-:Y:S05]  /*ba20*/  @P0 IADD3 R5, P2, R204, R4.reuse, RZ ;  /* 0x00000004cc050210 */ /* 0x080fea0007f5e0ff */
[C---:B------:R-:W-:Y:S01]  /*ba30*/  @P0 IMAD.X R8, R0.reuse, 0x1, R103, P2 ;  /* 0x0000000100080824 */ /* 0x040fe200010e0667 */
[C---:B------:R-:W-:Y:S04]  /*ba40*/  @P0 LEA R12, P2, R5.reuse, c[0x0][0x1c8], 0x1 ;  /* 0x00007200050c0a11 */ /* 0x040fe800078408ff */
[----:B------:R-:W-:Y:S02]  /*ba50*/  @P0 LEA.HI.X R13, R5, c[0x0][0x1cc], R8, 0x1, P2 ;  /* 0x00007300050d0a11 */ /* 0x000fe400010f0c08 */
[-C--:B----4-:R-:W-:Y:S05]  /*ba60*/  @P0 IADD3 R5, P2, R11, R4.reuse, RZ ;  /* 0x000000040b050210 */ /* 0x090fea0007f5e0ff */
        /* <DEDUP_REMOVED lines=12> */
[----:B------:R-:W-:Y:S03]  /*bb30*/  @P0 LEA.HI.X R5, R5, c[0x0][0x1cc], R0, 0x1, P2 ;  /* 0x0000730005050a11 */ /* 0x000fe600010f0c00 */
[----:B------:R1:W-:Y:S04]  /*bb40*/  @P1 LDGSTS.E.BYPASS.LTC128B.128 [R223+0x4880], [R16.64], !P4 ;  /* 0x0488000010df1fae */ /* 0x0003e8000e101d48 */
[----:B------:R1:W-:Y:S04]  /*bb50*/  @P1 LDGSTS.E.BYPASS.LTC128B.128 [R223+0x5480], [R14.64], !P3 ;  /* 0x054800000edf1fae */ /* 0x0003e8000d901d48 */
[----:B------:R1:W-:Y:S04]  /*bb60*/  @P0 LDGSTS.E.BYPASS.LTC128B.128 [R223+0x4480], [R12.64], !P5 ;  /* 0x044800000cdf0fae */ /* 0x0003e8000e901d48 */
[----:B------:R1:W-:Y:S04]  /*bb70*/  @P0 LDGSTS.E.BYPASS.LTC128B.128 [R223+0x5080], [R10.64], !P4 ;  /* 0x050800000adf0fae */ /* 0x0003e8000e101d48 */
[----:B------:R1:W-:Y:S02]  /*bb80*/  @P0 LDGSTS.E.BYPASS.LTC128B.128 [R223+0x5c80], [R4.64], !P3 ;  /* 0x05c8000004df0fae */ /* 0x0003e4000d901d48 */
.L_x_310:
[----:B-1234-:R-:W-:Y:S01]  /*bb90*/  FMNMX.FTZ R0, R166, R106, !PT ;  /* 0x0000006aa6007209 */ /* 0x01efe20007810000 */
[----:B------:R-:W-:Y:S01]  /*bba0*/  LDSM.16.MT88.4 R20, [R209+0x1880] ;  /* 0x00188000d114783b */ /* 0x000fe20000004200 */
[----:B------:R-:W-:Y:S02]  /*bbb0*/  FMNMX.FTZ R4, R173, R104, !PT ;  /* 0x00000068ad047209 */ /* 0x000fe40007810000 */
[----:B------:R-:W-:Y:S02]  /*bbc0*/  FMNMX.FTZ R106, R165, R0, !PT ;  /* 0x00000000a56a7209 */ /* 0x000fe40007810000 */
[----:B------:R-:W-:Y:S02]  /*bbd0*/  FMNMX.FTZ R0, R167, R105, !PT ;  /* 0x00000069a7007209 */ /* 0x000fe40007810000 */
[----:B------:R-:W-:Y:S01]  /*bbe0*/  FMNMX.FTZ R106, R110, R106, !PT ;  /* 0x0000006a6e6a7209 */ /* 0x000fe20007810000 */
        /* <DEDUP_REMOVED lines=22> */
[----:B------:R-:W1:Y:S01]  /*bd50*/  SHFL.BFLY PT, R5, R106, 0x2, 0x1f ;  /* 0x0c401f006a057f89 */ /* 0x000e6200000e0000 */
[----:B------:R-:W-:Y:S02]  /*bd60*/  FMNMX.FTZ R0, R189, R0, !PT ;  /* 0x00000000bd007209 */ /* 0x000fe40007810000 */
[----:B------:R-:W-:Y:S04]  /*bd70*/  FMNMX.FTZ R4, R164, R4, !PT ;  /* 0x00000004a4047209 */ /* 0x000fe80007810000 */
[----:B------:R-:W-:Y:S01]  /*bd80*/  FMNMX.FTZ R4, R111, R4, !PT ;  /* 0x000000046f047209 */ /* 0x000fe20007810000 */
[----:B------:R-:W2:Y:S03]  /*bd90*/  SHFL.BFLY PT, R105, R0, 0x2, 0x1f ;  /* 0x0c401f0000697f89 */ /* 0x000ea600000e0000 */
[----:B------:R-:W-:Y:S04]  /*bda0*/  FMNMX.FTZ R4, R184, R4, !PT ;  /* 0x00000004b8047209 */ /* 0x000fe80007810000 */
[----:B------:R-:W-:Y:S04]  /*bdb0*/  FMNMX.FTZ R4, R183, R4, !PT ;  /* 0x00000004b7047209 */ /* 0x000fe80007810000 */
[----:B------:R-:W-:Y:S04]  /*bdc0*/  FMNMX.FTZ R4, R192, R4, !PT ;  /* 0x00000004c0047209 */ /* 0x000fe80007810000 */
[----:B------:R-:W-:Y:S04]  /*bdd0*/  FMNMX.FTZ R4, R187, R4, !PT ;  /* 0x00000004bb047209 */ /* 0x000fe80007810000 */
[----:B------:R-:W-:Y:S04]  /*bde0*/  FMNMX.FTZ R4, R199, R4, !PT ;  /* 0x00000004c7047209 */ /* 0x000fe80007810000 */
[----:B------:R-:W-:Y:S02]  /*bdf0*/  FMNMX.FTZ R4, R200, R4, !PT ;  /* 0x00000004c8047209 */ /* 0x000fe40007810000 */
[----:B-1----:R-:W-:Y:S02]  /*be00*/  FMNMX.FTZ R106, R106, R5, !PT ;  /* 0x000000056a6a7209 */ /* 0x002fe40007810000 */
[----:B------:R-:W-:Y:S02]  /*be10*/  FMNMX.FTZ R5, R168, R100, !PT ;  /* 0x00000064a8057209 */ /* 0x000fe40007810000 */
[----:B--2---:R-:W-:Y:S01]  /*be20*/  FMNMX.FTZ R105, R0, R105, !PT ;  /* 0x0000006900697209 */ /* 0x004fe20007810000 */
[----:B------:R-:W1:Y:S01]  /*be30*/  SHFL.BFLY PT, R7, R106, 0x1, 0x1f ;  /* 0x0c201f006a077f89 */ /* 0x000e6200000e0000 */
[----:B------:R-:W-:Y:S02]  /*be40*/  FMNMX.FTZ R0, R174, R5, !PT ;  /* 0x00000005ae007209 */ /* 0x000fe40007810000 */
[----:B------:R-:W-:Y:S02]  /*be50*/  FMNMX.FTZ R4, R203, R4, !PT ;  /* 0x00000004cb047209 */ /* 0x000fe40007810000 */
[----:B------:R-:W-:Y:S02]  /*be60*/  FMNMX.FTZ R0, R171, R0, !PT ;  /* 0x00000000ab007209 */ /* 0x000fe40007810000 */
[----:B------:R-:W-:Y:S01]  /*be70*/  FMNMX.FTZ R4, R190, R4, !PT ;  /* 0x00000004be047209 */ /* 0x000fe20007810000 */
[----:B------:R-:W2:Y:S01]  /*be80*/  SHFL.BFLY PT, R8, R105, 0x1, 0x1f ;  /* 0x0c201f0069087f89 */ /* 0x000ea200000e0000 */
[----:B------:R-:W-:Y:S04]  /*be90*/  FMNMX.FTZ R0, R170, R0, !PT ;  /* 0x00000000aa007209 */ /* 0x000fe80007810000 */
[----:B------:R-:W-:Y:S03]  /*bea0*/  FMNMX.FTZ R0, R185, R0, !PT ;  /* 0x00000000b9007209 */ /* 0x000fe60007810000 */
[----:B------:R-:W3:Y:S01]  /*beb0*/  SHFL.BFLY PT, R6, R4, 0x2, 0x1f ;  /* 0x0c401f0004067f89 */ /* 0x000ee200000e0000 */
[----:B------:R-:W-:Y:S04]  /*bec0*/  FMNMX.FTZ R0, R186, R0, !PT ;  /* 0x00000000ba007209 */ /* 0x000fe80007810000 */
[----:B------:R-:W-:Y:S02]  /*bed0*/  FMNMX.FTZ R0, R193, R0, !PT ;  /* 0x00000000c1007209 */ /* 0x000fe40007810000 */
        /* <DEDUP_REMOVED lines=8> */
[--C-:B------:R-:W-:Y:S02]  /*bf60*/  FFMA.FTZ R40, R176, c[0x0][0x2d0], -R160.reuse ;  /* 0x0000b400b0287a23 */ /* 0x100fe400000108a0 */
[----:B------:R1:W2:Y:S01]  /*bf70*/  MUFU.EX2 R103, R2 ;  /* 0x0000000200677308 */ /* 0x0002a20000000800 */
[----:B------:R-:W-:Y:S01]  /*bf80*/  FMNMX.FTZ R0, R107, R0, !PT ;  /* 0x000000006b007209 */ /* 0x000fe20007810000 */
[----:B------:R-:W-:Y:S01]  /*bf90*/  FMUL.FTZ R161, R105, c[0x0][0x2d0] ;  /* 0x0000b40069a17a20 */ /* 0x000fe20000410000 */
[----:B---3--:R-:W-:Y:S02]  /*bfa0*/  FMNMX.FTZ R4, R4, R6, !PT ;  /* 0x0000000604047209 */ /* 0x008fe40007810000 */
[----:B------:R-:W-:Y:S01]  /*bfb0*/  FMNMX.FTZ R0, R108, R0, !PT ;  /* 0x000000006c007209 */ /* 0x000fe20007810000 */
[--C-:B------:R-:W-:Y:S02]  /*bfc0*/  FFMA.FTZ R48, R181, c[0x0][0x2d0], -R161.reuse ;  /* 0x0000b400b5307a23 */ /* 0x100fe400000108a1 */
[----:B------:R-:W3:Y:S01]  /*bfd0*/  SHFL.BFLY PT, R104, R4, 0x1, 0x1f ;  /* 0x0c201f0004687f89 */ /* 0x000ee200000e0000 */
[----:B------:R-:W-:Y:S01]  /*bfe0*/  FFMA.FTZ R44, R179, c[0x0][0x2d0], -R161 ;  /* 0x0000b400b32c7a23 */ /* 0x000fe200000108a1 */
[----:B------:R4:W-:Y:S10]  /*bff0*/  MUFU.EX2 R234, R48 ;  /* 0x0000003000ea7308 */ /* 0x0009f40000000800 */
[----:B------:R-:W-:Y:S01]  /*c000*/  MUFU.EX2 R236, R40 ;  /* 0x0000002800ec7308 */ /* 0x000fe20000000800 */
[----:B-1----:R-:W-:Y:S02]  /*c010*/  FADD.FTZ R2, -R105, R3 ;  /* 0x0000000369027221 */ /* 0x002fe40000010100 */
[----:B------:R-:W1:Y:S01]  /*c020*/  SHFL.BFLY PT, R3, R0, 0x2, 0x1f ;  /* 0x0c401f0000037f89 */ /* 0x000e6200000e0000 */
[C---:B--2---:R-:W-:Y:S02]  /*c030*/  FMUL.FTZ R5, R103.reuse, R113 ;  /* 0x0000007167057220 */ /* 0x044fe40000410000 */
[----:B------:R-:W-:Y:S04]  /*c040*/  FMUL.FTZ R2, R2, c[0x0][0x2d0] ;  /* 0x0000b40002027a20 */ /* 0x000fe80000410000 */
[----:B------:R-:W-:Y:S01]  /*c050*/  MUFU.EX2 R235, R44 ;  /* 0x0000002c00eb7308 */ /* 0x000fe20000000800 */
[C---:B------:R-:W-:Y:S01]  /*c060*/  FMUL.FTZ R16, R103.reuse, R124 ;  /* 0x0000007c67107220 */ /* 0x040fe20000410000 */
[----:B---3--:R-:W-:Y:S01]  /*c070*/  FMNMX.FTZ R104, R4, R104, !PT ;  /* 0x0000006804687209 */ /* 0x008fe20007810000 */
[--C-:B------:R-:W-:Y:S02]  /*c080*/  FFMA.FTZ R4, R166, c[0x0][0x2d0], -R160.reuse ;  /* 0x0000b400a6047a23 */ /* 0x100fe400000108a0 */
[C---:B------:R-:W-:Y:S02]  /*c090*/  FMUL.FTZ R17, R103.reuse, R125 ;  /* 0x0000007d67117220 */ /* 0x040fe40000410000 */
[C---:B------:R-:W-:Y:S02]  /*c0a0*/  FMUL.FTZ R32, R103.reuse, R140 ;  /* 0x0000008c67207220 */ /* 0x040fe40000410000 */
[C---:B------:R-:W-:Y:S01]  /*c0b0*/  FMUL.FTZ R33, R103.reuse, R141 ;  /* 0x0000008d67217220 */ /* 0x040fe20000410000 */
[----:B------:R2:W3:Y:S01]  /*c0c0*/  MUFU.EX2 R102, R2 ;  /* 0x0000000200667308 */ /* 0x0004e20000000800 */
[C---:B----4-:R-:W-:Y:S02]  /*c0d0*/  FMUL.FTZ R48, R103.reuse, R156 ;  /* 0x0000009c67307220 */ /* 0x050fe40000410000 */
[C---:B------:R-:W-:Y:S02]  /*c0e0*/  FMUL.FTZ R49, R103.reuse, R157 ;  /* 0x0000009d67317220 */ /* 0x040fe40000410000 */
[C---:B------:R-:W-:Y:S02]  /*c0f0*/  FMUL.FTZ R52, R103.reuse, R52 ;  /* 0x0000003467347220 */ /* 0x040fe40000410000 */
[C---:B------:R-:W-:Y:S02]  /*c100*/  FMUL.FTZ R53, R103.reuse, R53 ;  /* 0x0000003567357220 */ /* 0x040fe40000410000 */
[----:B------:R-:W-:Y:S01]  /*c110*/  FMUL.FTZ R64, R103, R64 ;  /* 0x0000004067407220 */ /* 0x000fe20000410000 */
[----:B-1----:R-:W-:Y:S01]  /*c120*/  FMNMX.FTZ R0, R0, R3, !PT ;  /* 0x0000000300007209 */ /* 0x002fe20007810000 */
[----:B------:R-:W-:Y:S01]  /*c130*/  FFMA.FTZ R3, R169, c[0x0][0x2d0], -R161 ;  /* 0x0000b400a9037a23 */ /* 0x000fe200000108a1 */
[----:B------:R-:W-:Y:S01]  /*c140*/  MUFU.EX2 R252, R4 ;  /* 0x0000000400fc7308 */ /* 0x000fe20000000800 */
[C---:B------:R-:W-:Y:S02]  /*c150*/  FMUL.FTZ R65, R103.reuse, R65 ;  /* 0x0000004167417220 */ /* 0x040fe40000410000 */
[C---:B------:R-:W-:Y:S02]  /*c160*/  FMUL.FTZ R68, R103.reuse, R68 ;  /* 0x0000004467447220 */ /* 0x040fe40000410000 */
[C---:B------:R-:W-:Y:S02]  /*c170*/  FMUL.FTZ R69, R103.reuse, R69 ;  /* 0x0000004567457220 */ /* 0x040fe40000410000 */
[C---:B------:R-:W-:Y:S02]  /*c180*/  FMUL.FTZ R80, R103.reuse, R80 ;  /* 0x0000005067507220 */ /* 0x040fe40000410000 */
[C---:B------:R-:W-:Y:S01]  /*c190*/  FMUL.FTZ R81, R103.reuse, R81 ;  /* 0x0000005167517220 */ /* 0x040fe20000410000 */
[----:B------:R1:W-:Y:S01]  /*c1a0*/  MUFU.EX2 R249, R3 ;  /* 0x0000000300f97308 */ /* 0x0003e20000000800 */
[----:B------:R-:W-:Y:S02]  /*c1b0*/  FMUL.FTZ R84, R103, R84 ;  /* 0x0000005467547220 */ /* 0x000fe40000410000 */
[----:B--2---:R-:W-:Y:S02]  /*c1c0*/  FADD.FTZ R2, -R104, R101 ;  /* 0x0000006568027221 */ /* 0x004fe40000010100 */
[----:B---3--:R-:W-:Y:S02]  /*c1d0*/  FMUL.FTZ R6, R102, R114 ;  /* 0x0000007266067220 */ /* 0x008fe40000410000 */
[----:B------:R-:W-:Y:S02]  /*c1e0*/  FMUL.FTZ R2, R2, c[0x0][0x2d0] ;  /* 0x0000b40002027a20 */ /* 0x000fe40000410000 */
[C---:B------:R-:W-:Y:S02]  /*c1f0*/  FMUL.FTZ R7, R102.reuse, R115 ;  /* 0x0000007366077220 */ /* 0x040fe40000410000 */
[----:B------:R2:W3:Y:S01]  /*c200*/  MUFU.EX2 R101, R2 ;  /* 0x0000000200657308 */ /* 0x0004e20000000800 */
[C---:B------:R-:W-:Y:S02]  /*c210*/  FMUL.FTZ R34, R102.reuse, R142 ;  /* 0x0000008e66227220 */ /* 0x040fe40000410000 */
[C---:B------:R-:W-:Y:S02]  /*c220*/  FMUL.FTZ R35, R102.reuse, R143 ;  /* 0x0000008f66237220 */ /* 0x040fe40000410000 */
[----:B------:R-:W-:Y:S01]  /*c230*/  LDSM.16.MT88.4 R140, [R210+0x2080] ;  /* 0x00208000d28c783b */ /* 0x000fe20000004200 */
[C---:B------:R-:W-:Y:S02]  /*c240*/  FMUL.FTZ R50, R102.reuse, R158 ;  /* 0x0000009e66327220 */ /* 0x040fe40000410000 */
[C---:B------:R-:W-:Y:S02]  /*c250*/  FMUL.FTZ R51, R102.reuse, R159 ;  /* 0x0000009f66337220 */ /* 0x040fe40000410000 */
[C---:B------:R-:W-:Y:S02]  /*c260*/  FMUL.FTZ R54, R102.reuse, R54 ;  /* 0x0000003666367220 */ /* 0x040fe40000410000 */
[----:B------:R-:W-:Y:S01]  /*c270*/  FMUL.FTZ R55, R102, R55 ;  /* 0x0000003766377220 */ /* 0x000fe20000410000 */
[----:B------:R-:W-:Y:S01]  /*c280*/  LDSM.16.MT88.4 R156, [R209+0x2c80] ;  /* 0x002c8000d19c783b */ /* 0x000fe20000004200 */
[--C-:B-1----:R-:W-:Y:S02]  /*c290*/  FFMA.FTZ R3, R110, c[0x0][0x2d0], -R160.reuse ;  /* 0x0000b4006e037a23 */ /* 0x102fe400000108a0 */
[----:B------:R-:W-:Y:S02]  /*c2a0*/  FMUL.FTZ R110, R104, c[0x0][0x2d0] ;  /* 0x0000b400686e7a20 */ /* 0x000fe40000410000 */
[----:B------:R1:W-:Y:S01]  /*c2b0*/  MUFU.EX2 R250, R3 ;  /* 0x0000000300fa7308 */ /* 0x0003e20000000800 */
[C---:B------:R-:W-:Y:S02]  /*c2c0*/  FMUL.FTZ R66, R102.reuse, R66 ;  /* 0x0000004266427220 */ /* 0x040fe40000410000 */
[C---:B------:R-:W-:Y:S02]  /*c2d0*/  FMUL.FTZ R67, R102.reuse, R67 ;  /* 0x0000004366437220 */ /* 0x040fe40000410000 */
[C---:B------:R-:W-:Y:S02]  /*c2e0*/  FMUL.FTZ R70, R102.reuse, R70 ;  /* 0x0000004666467220 */ /* 0x040fe40000410000 */
[--C-:B--2---:R-:W-:Y:S02]  /*c2f0*/  FFMA.FTZ R2, R165, c[0x0][0x2d0], -R160.reuse ;  /* 0x0000b400a5027a23 */ /* 0x104fe400000108a0 */
[C---:B---3--:R-:W-:Y:S02]  /*c300*/  FMUL.FTZ R8, R101.reuse, R116 ;  /* 0x0000007465087220 */ /* 0x048fe40000410000 */
[----:B------:R2:W-:Y:S01]  /*c310*/  MUFU.EX2 R191, R2 ;  /* 0x0000000200bf7308 */ /* 0x0005e20000000800 */
[C---:B------:R-:W-:Y:S02]  /*c320*/  FMUL.FTZ R9, R101.reuse, R117 ;  /* 0x0000007565097220 */ /* 0x040fe40000410000 */
[C---:B------:R-:W-:Y:S02]  /*c330*/  FMUL.FTZ R12, R101.reuse, R120 ;  /* 0x00000078650c7220 */ /* 0x040fe40000410000 */
[C---:B------:R-:W-:Y:S02]  /*c340*/  FMUL.FTZ R13, R101.reuse, R121 ;  /* 0x00000079650d7220 */ /* 0x040fe40000410000 */
[C---:B------:R-:W-:Y:S02]  /*c350*/  FMUL.FTZ R24, R101.reuse, R132 ;  /* 0x0000008465187220 */ /* 0x040fe40000410000 */
[C---:B------:R-:W-:Y:S02]  /*c360*/  FMUL.FTZ R25, R101.reuse, R133 ;  /* 0x0000008565197220 */ /* 0x040fe40000410000 */
[----:B------:R-:W-:Y:S02]  /*c370*/  FMUL.FTZ R40, R101, R148 ;  /* 0x0000009465287220 */ /* 0x000fe40000410000 */
[----:B-1----:R-:W-:Y:S02]  /*c380*/  FFMA.FTZ R3, R109, c[0x0][0x2d0], -R160 ;  /* 0x0000b4006d037a23 */ /* 0x002fe400000108a0 */
[C---:B------:R-:W-:Y:S02]  /*c390*/  FMUL.FTZ R41, R101.reuse, R149 ;  /* 0x0000009565297220 */ /* 0x040fe40000410000 */
[----:B------:R1:W3:Y:S01]  /*c3a0*/  MUFU.EX2 R251, R3 ;  /* 0x0000000300fb7308 */ /* 0x0002e20000000800 */
[C---:B------:R-:W-:Y:S02]  /*c3b0*/  FMUL.FTZ R44, R101.reuse, R152 ;  /* 0x00000098652c7220 */ /* 0x040fe40000410000 */
[C---:B------:R-:W-:Y:S02]  /*c3c0*/  FMUL.FTZ R45, R101.reuse, R153 ;  /* 0x00000099652d7220 */ /* 0x040fe40000410000 */
[----:B------:R-:W-:Y:S02]  /*c3d0*/  FMUL.FTZ R56, R101, R56 ;  /* 0x0000003865387220 */ /* 0x000fe40000410000 */
[--C-:B--2---:R-:W-:Y:S02]  /*c3e0*/  FFMA.FTZ R2, R167, c[0x0][0x2d0], -R161.reuse ;  /* 0x0000b400a7027a23 */ /* 0x104fe400000108a1 */
[C---:B------:R-:W-:Y:S02]  /*c3f0*/  FMUL.FTZ R57, R101.reuse, R57 ;  /* 0x0000003965397220 */ /* 0x040fe40000410000 */
[----:B------:R2:W4:Y:S01]  /*c400*/  MUFU.EX2 R248, R2 ;  /* 0x0000000200f87308 */ /* 0x0005220000000800 */
[C---:B------:R-:W-:Y:S02]  /*c410*/  FMUL.FTZ R60, R101.reuse, R60 ;  /* 0x0000003c653c7220 */ /* 0x040fe40000410000 */
[C---:B------:R-:W-:Y:S02]  /*c420*/  FMUL.FTZ R61, R101.reuse, R61 ;  /* 0x0000003d653d7220 */ /* 0x040fe40000410000 */
[----:B------:R-:W-:Y:S02]  /*c430*/  FMUL.FTZ R71, R102, R71 ;  /* 0x0000004766477220 */ /* 0x000fe40000410000 */
[C---:B------:R-:W-:Y:S02]  /*c440*/  FMUL.FTZ R72, R101.reuse, R72 ;  /* 0x0000004865487220 */ /* 0x040fe40000410000 */
[C---:B------:R-:W-:Y:S02]  /*c450*/  FMUL.FTZ R73, R101.reuse, R73 ;  /* 0x0000004965497220 */ /* 0x040fe40000410000 */
[----:B------:R-:W-:Y:S02]  /*c460*/  FMUL.FTZ R76, R101, R76 ;  /* 0x0000004c654c7220 */ /* 0x000fe40000410000 */
[--C-:B-1----:R-:W-:Y:S01]  /*c470*/  FFMA.FTZ R3, R18, c[0x0][0x2d0], -R161.reuse ;  /* 0x0000b40012037a23 */ /* 0x102fe200000108a1 */
[----:B---3--:R-:W-:Y:S01]  /*c480*/  F2FP.PACK_AB R114, R251, R250 ;  /* 0x000000fafb72723e */ /* 0x008fe200000000ff */
[C---:B------:R-:W-:Y:S02]  /*c490*/  FMUL.FTZ R18, R102.reuse, R126 ;  /* 0x0000007e66127220 */ /* 0x040fe40000410000 */
[----:B------:R1:W-:Y:S01]  /*c4a0*/  MUFU.EX2 R247, R3 ;  /* 0x0000000300f77308 */ /* 0x0003e20000000800 */
[----:B------:R-:W-:Y:S02]  /*c4b0*/  FMUL.FTZ R77, R101, R77 ;  /* 0x0000004d654d7220 */ /* 0x000fe40000410000 */
[C---:B------:R-:W-:Y:S02]  /*c4c0*/  FMUL.FTZ R82, R102.reuse, R82 ;  /* 0x0000005266527220 */ /* 0x040fe40000410000 */
[C---:B------:R-:W-:Y:S01]  /*c4d0*/  FMUL.FTZ R83, R102.reuse, R83 ;  /* 0x0000005366537220 */ /* 0x040fe20000410000 */
[----:B--2---:R-:W2:Y:S01]  /*c4e0*/  SHFL.BFLY PT, R2, R0, 0x1, 0x1f ;  /* 0x0c201f0000027f89 */ /* 0x004ea200000e0000 */
[----:B----4-:R-:W-:Y:S01]  /*c4f0*/  F2FP.PACK_AB R113, R249, R248 ;  /* 0x000000f8f971723e */ /* 0x010fe200000000ff */
[----:B------:R-:W-:Y:S02]  /*c500*/  FMUL.FTZ R85, R103, R85 ;  /* 0x0000005567557220 */ /* 0x000fe40000410000 */
[C---:B------:R-:W-:Y:S02]  /*c510*/  FMUL.FTZ R86, R102.reuse, R86 ;  /* 0x0000005666567220 */ /* 0x040fe40000410000 */
[C---:B------:R-:W-:Y:S02]  /*c520*/  FMUL.FTZ R87, R102.reuse, R87 ;  /* 0x0000005766577220 */ /* 0x040fe40000410000 */
[C---:B------:R-:W-:Y:S02]  /*c530*/  FMUL.FTZ R88, R101.reuse, R88 ;  /* 0x0000005865587220 */ /* 0x040fe40000410000 */
[C---:B------:R-:W-:Y:S02]  /*c540*/  FMUL.FTZ R89, R101.reuse, R89 ;  /* 0x0000005965597220 */ /* 0x040fe40000410000 */
[C---:B------:R-:W-:Y:S02]  /*c550*/  FMUL.FTZ R92, R101.reuse, R92 ;  /* 0x0000005c655c7220 */ /* 0x040fe40000410000 */
[----:B------:R-:W-:Y:S02]  /*c560*/  FMUL.FTZ R93, R101, R93 ;  /* 0x0000005d655d7220 */ /* 0x000fe40000410000 */
[----:B------:R-:W-:Y:S02]  /*c570*/  FMUL.FTZ R96, R103, R96 ;  /* 0x0000006067607220 */ /* 0x000fe40000410000 */
[--C-:B-1----:R-:W-:Y:S02]  /*c580*/  FFMA.FTZ R3, R173, c[0x0][0x2d0], -R110.reuse ;  /* 0x0000b400ad037a23 */ /* 0x102fe4000001086e */
[----:B------:R-:W-:Y:S02]  /*c590*/  FMUL.FTZ R97, R103, R97 ;  /* 0x0000006167617220 */ /* 0x000fe40000410000 */
[----:B------:R1:W-:Y:S01]  /*c5a0*/  MUFU.EX2 R242, R3 ;  /* 0x0000000300f27308 */ /* 0x0003e20000000800 */
[----:B------:R-:W-:Y:S01]  /*c5b0*/  FMUL.FTZ R98, R102, R98 ;  /* 0x0000006266627220 */ /* 0x000fe20000410000 */
[----:B--2---:R-:W-:Y:S01]  /*c5c0*/  FMNMX.FTZ R2, R0, R2, !PT ;  /* 0x0000000200027209 */ /* 0x004fe20007810000 */
[--C-:B------:R-:W-:Y:S02]  /*c5d0*/  FFMA.FTZ R0, R19, c[0x0][0x2d0], -R161.reuse ;  /* 0x0000b40013007a23 */ /* 0x100fe400000108a1 */
[C---:B------:R-:W-:Y:S02]  /*c5e0*/  FMUL.FTZ R19, R102.reuse, R127 ;  /* 0x0000007f66137220 */ /* 0x040fe40000410000 */
[----:B------:R-:W-:Y:S01]  /*c5f0*/  LDSM.16.MT88.4 R124, [R210+0x2480] ;  /* 0x00248000d27c783b */ /* 0x000fe20000004200 */
[----:B------:R-:W-:Y:S02]  /*c600*/  FMUL.FTZ R99, R102, R99 ;  /* 0x0000006366637220 */ /* 0x000fe40000410000 */
[----:B------:R2:W3:Y:S01]  /*c610*/  MUFU.EX2 R246, R0 ;  /* 0x0000000000f67308 */ /* 0x0004e20000000800 */
[C---:B------:R-:W-:Y:S02]  /*c620*/  FMUL.FTZ R28, R101.reuse, R136 ;  /* 0x00000088651c7220 */ /* 0x040fe40000410000 */
[----:B------:R-:W-:Y:S02]  /*c630*/  FMUL.FTZ R29, R101, R137 ;  /* 0x00000089651d7220 */ /* 0x000fe40000410000 */
[--C-:B------:R-:W-:Y:S05]  /*c640*/  FFMA.FTZ R109, R199, c[0x0][0x2d0], -R110.reuse ;  /* 0x0000b400c76d7a23 */ /* 0x100fea000001086e */
[----:B------:R-:W-:Y:S01]  /*c650*/  MUFU.EX2 R181, R109 ;  /* 0x0000006d00b57308 */ /* 0x000fe20000000800 */
[----:B-1----:R-:W-:Y:S09]  /*c660*/  FFMA.FTZ R3, R172, c[0x0][0x2d0], -R110 ;  /* 0x0000b400ac037a23 */ /* 0x002ff2000001086e */
[----:B------:R1:W4:Y:S01]  /*c670*/  MUFU.EX2 R243, R3 ;  /* 0x0000000300f37308 */ /* 0x0003220000000800 */
[----:B--2---:R-:W-:Y:S01]  /*c680*/  FADD.FTZ R0, -R2, R100 ;  /* 0x0000006402007221 */ /* 0x004fe20000010100 */
[----:B---3--:R-:W-:Y:S01]  /*c690*/  F2FP.PACK_AB R115, R246, R247 ;  /* 0x000000f7f673723e */ /* 0x008fe200000000ff */
[----:B------:R-:W-:Y:S02]  /*c6a0*/  FFMA.FTZ R100, R177, c[0x0][0x2d0], -R160 ;  /* 0x0000b400b1647a23 */ /* 0x000fe400000108a0 */
[----:B------:R-:W-:Y:S05]  /*c6b0*/  FMUL.FTZ R0, R0, c[0x0][0x2d0] ;  /* 0x0000b40000007a20 */ /* 0x000fea0000410000 */
[----:B------:R2:W-:Y:S10]  /*c6c0*/  MUFU.EX2 R233, R100 ;  /* 0x0000006400e97308 */ /* 0x0005f40000000800 */
[----:B------:R-:W3:Y:S01]  /*c6d0*/  MUFU.EX2 R0, R0 ;  /* 0x0000000000007308 */ /* 0x000ee20000000800 */
[----:B-1----:R-:W-:Y:S01]  /*c6e0*/  FFMA.FTZ R3, R164, c[0x0][0x2d0], -R110 ;  /* 0x0000b400a4037a23 */ /* 0x002fe2000001086e */
[----:B----4-:R-:W-:Y:S01]  /*c6f0*/  F2FP.PACK_AB R116, R243, R242 ;  /* 0x000000f2f374723e */ /* 0x010fe200000000ff */
[----:B------:R-:W-:Y:S07]  /*c700*/  LDSM.16.MT88.4 R164, [R210+0x2c80] ;  /* 0x002c8000d2a4783b */ /* 0x000fee0000004200 */
[----:B------:R1:W-:Y:S01]  /*c710*/  MUFU.EX2 R244, R3 ;  /* 0x0000000300f47308 */ /* 0x0003e20000000800 */
[----:B--2---:R-:W-:Y:S09]  /*c720*/  FFMA.FTZ R100, R178, c[0x0][0x2d0], -R160 ;  /* 0x0000b400b2647a23 */ /* 0x004ff200000108a0 */
[----:B------:R2:W-:Y:S01]  /*c730*/  MUFU.EX2 R232, R100 ;  /* 0x0000006400e87308 */ /* 0x0005e20000000800 */
[C---:B---3--:R-:W-:Y:S02]  /*c740*/  FMUL.FTZ R10, R0.reuse, R118 ;  /* 0x00000076000a7220 */ /* 0x048fe40000410000 */
[C---:B------:R-:W-:Y:S02]  /*c750*/  FMUL.FTZ R11, R0.reuse, R119 ;  /* 0x00000077000b7220 */ /* 0x040fe40000410000 */
[C---:B------:R-:W-:Y:S02]  /*c760*/  FMUL.FTZ R14, R0.reuse, R122 ;  /* 0x0000007a000e7220 */ /* 0x040fe40000410000 */
[C---:B------:R-:W-:Y:S02]  /*c770*/  FMUL.FTZ R15, R0.reuse, R123 ;  /* 0x0000007b000f7220 */ /* 0x040fe40000410000 */
[C---:B------:R-:W-:Y:S01]  /*c780*/  FMUL.FTZ R26, R0.reuse, R134 ;  /* 0x00000086001a7220 */ /* 0x040fe20000410000 */
[----:B------:R-:W3:Y:S01]  /*c790*/  LDSM.16.MT88.4 R120, [R209+0x2480] ;  /* 0x00248000d178783b */ /* 0x000ee20000004200 */
[--C-:B-1----:R-:W-:Y:S02]  /*c7a0*/  FFMA.FTZ R3, R111, c[0x0][0x2d0], -R110.reuse ;  /* 0x0000b4006f037a23 */ /* 0x102fe4000001086e */
[C---:B------:R-:W-:Y:S02]  /*c7b0*/  FMUL.FTZ R27, R0.reuse, R135 ;  /* 0x00000087001b7220 */ /* 0x040fe40000410000 */
[----:B------:R-:W1:Y:S01]  /*c7c0*/  MUFU.EX2 R245, R3 ;  /* 0x0000000300f57308 */ /* 0x000e620000000800 */
[C---:B------:R-:W-:Y:S02]  /*c7d0*/  FMUL.FTZ R42, R0.reuse, R150 ;  /* 0x00000096002a7220 */ /* 0x040fe40000410000 */
[----:B------:R-:W-:Y:S01]  /*c7e0*/  LDSM.16.MT88.4 R132, [R209+0x2080] ;  /* 0x00208000d184783b */ /* 0x000fe20000004200 */
[----:B------:R-:W-:Y:S02]  /*c7f0*/  FMUL.FTZ R43, R0, R151 ;  /* 0x00000097002b7220 */ /* 0x000fe40000410000 */
[----:B--2---:R-:W-:Y:S02]  /*c800*/  FFMA.FTZ R100, R180, c[0x0][0x2d0], -R161 ;  /* 0x0000b400b4647a23 */ /* 0x004fe400000108a1 */
[C---:B------:R-:W-:Y:S02]  /*c810*/  FMUL.FTZ R46, R0.reuse, R154 ;  /* 0x0000009a002e7220 */ /* 0x040fe40000410000 */
[----:B------:R2:W-:Y:S01]  /*c820*/  MUFU.EX2 R231, R100 ;  /* 0x0000006400e77308 */ /* 0x0005e20000000800 */
[C---:B------:R-:W-:Y:S02]  /*c830*/  FMUL.FTZ R47, R0.reuse, R155 ;  /* 0x0000009b002f7220 */ /* 0x040fe40000410000 */
[C---:B------:R-:W-:Y:S02]  /*c840*/  FMUL.FTZ R58, R0.reuse, R58 ;  /* 0x0000003a003a7220 */ /* 0x040fe40000410000 */
[C---:B------:R-:W-:Y:S02]  /*c850*/  FMUL.FTZ R59, R0.reuse, R59 ;  /* 0x0000003b003b7220 */ /* 0x040fe40000410000 */
[C---:B------:R-:W-:Y:S02]  /*c860*/  FMUL.FTZ R62, R0.reuse, R62 ;  /* 0x0000003e003e7220 */ /* 0x040fe40000410000 */
[C---:B------:R-:W-:Y:S02]  /*c870*/  FMUL.FTZ R63, R0.reuse, R63 ;  /* 0x0000003f003f7220 */ /* 0x040fe40000410000 */
[C---:B------:R-:W-:Y:S02]  /*c880*/  FMUL.FTZ R74, R0.reuse, R74 ;  /* 0x0000004a004a7220 */ /* 0x040fe40000410000 */
[----:B------:R-:W-:Y:S01]  /*c890*/  FMUL.FTZ R75, R0, R75 ;  /* 0x0000004b004b7220 */ /* 0x000fe20000410000 */
[----:B-1----:R-:W-:Y:S01]  /*c8a0*/  F2FP.PACK_AB R118, R245, R244 ;  /* 0x000000f4f576723e */ /* 0x002fe200000000ff */
[----:B------:R-:W-:Y:S02]  /*c8b0*/  FMUL.FTZ R3, R2, c[0x0][0x2d0] ;  /* 0x0000b40002037a20 */ /* 0x000fe40000410000 */
[----:B------:R-:W-:Y:S02]  /*c8c0*/  FMUL.FTZ R78, R0, R78 ;  /* 0x0000004e004e7220 */ /* 0x000fe40000410000 */
[----:B------:R-:W-:Y:S02]  /*c8d0*/  FFMA.FTZ R4, R168, c[0x0][0x2d0], -R3 ;  /* 0x0000b400a8047a23 */ /* 0x000fe40000010803 */
[----:B------:R-:W-:Y:S02]  /*c8e0*/  FMUL.FTZ R79, R0, R79 ;  /* 0x0000004f004f7220 */ /* 0x000fe40000410000 */
[----:B------:R1:W-:Y:S01]  /*c8f0*/  MUFU.EX2 R238, R4 ;  /* 0x0000000400ee7308 */ /* 0x0003e20000000800 */
[----:B--2---:R-:W-:Y:S02]  /*c900*/  FFMA.FTZ R100, R182, c[0x0][0x2d0], -R161 ;  /* 0x0000b400b6647a23 */ /* 0x004fe400000108a1 */
[C---:B------:R-:W-:Y:S02]  /*c910*/  FMUL.FTZ R90, R0.reuse, R90 ;  /* 0x0000005a005a7220 */ /* 0x040fe40000410000 */
[C---:B------:R-:W-:Y:S02]  /*c920*/  FMUL.FTZ R91, R0.reuse, R91 ;  /* 0x0000005b005b7220 */ /* 0x040fe40000410000 */
[C---:B------:R-:W-:Y:S02]  /*c930*/  FMUL.FTZ R94, R0.reuse, R94 ;  /* 0x0000005e005e7220 */ /* 0x040fe40000410000 */
[C---:B------:R-:W-:Y:S01]  /*c940*/  FMUL.FTZ R95, R0.reuse, R95 ;  /* 0x0000005f005f7220 */ /* 0x040fe20000410000 */
[----:B------:R2:W-:Y:S01]  /*c950*/  MUFU.EX2 R230, R100 ;  /* 0x0000006400e67308 */ /* 0x0005e20000000800 */
[C---:B------:R-:W-:Y:S02]  /*c960*/  FMUL.FTZ R30, R0.reuse, R138 ;  /* 0x0000008a001e7220 */ /* 0x040fe40000410000 */
[----:B------:R-:W-:Y:S02]  /*c970*/  FMUL.FTZ R31, R0, R139 ;  /* 0x0000008b001f7220 */ /* 0x000fe40000410000 */
[--C-:B------:R-:W-:Y:S06]  /*c980*/  FFMA.FTZ R107, R107, c[0x0][0x2d0], -R3.reuse ;  /* 0x0000b4006b6b7a23 */ /* 0x100fec0000010803 */
[----:B------:R-:W-:Y:S01]  /*c990*/  MUFU.EX2 R107, R107 ;  /* 0x0000006b006b7308 */ /* 0x000fe20000000800 */
[--C-:B-1----:R-:W-:Y:S09]  /*c9a0*/  FFMA.FTZ R4, R174, c[0x0][0x2d0], -R3.reuse ;  /* 0x0000b400ae047a23 */ /* 0x102ff20000010803 */
[----:B------:R1:W4:Y:S01]  /*c9b0*/  MUFU.EX2 R239, R4 ;  /* 0x0000000400ef7308 */ /* 0x0003220000000800 */
[--C-:B--2---:R-:W-:Y:S09]  /*c9c0*/  FFMA.FTZ R100, R184, c[0x0][0x2d0], -R110.reuse ;  /* 0x0000b400b8647a23 */ /* 0x104ff2000001086e */
[----:B------:R2:W-:Y:S01]  /*c9d0*/  MUFU.EX2 R226, R100 ;  /* 0x0000006400e27308 */ /* 0x0005e20000000800 */
[--C-:B-1----:R-:W-:Y:S01]  /*c9e0*/  FFMA.FTZ R4, R171, c[0x0][0x2d0], -R3.reuse ;  /* 0x0000b400ab047a23 */ /* 0x102fe20000010803 */
[----:B----4-:R-:W-:Y:S08]  /*c9f0*/  F2FP.PACK_AB R117, R239, R238 ;  /* 0x000000eeef75723e */ /* 0x010ff000000000ff */
[----:B------:R1:W-:Y:S01]  /*ca00*/  MUFU.EX2 R240, R4 ;  /* 0x0000000400f07308 */ /* 0x0003e20000000800 */
[--C-:B--2---:R-:W-:Y:S09]  /*ca10*/  FFMA.FTZ R100, R183, c[0x0][0x2d0], -R110.reuse ;  /* 0x0000b400b7647a23 */ /* 0x104ff2000001086e */
[----:B------:R2:W-:Y:S01]  /*ca20*/  MUFU.EX2 R225, R100 ;  /* 0x0000006400e17308 */ /* 0x0005e20000000800 */
[--C-:B-1----:R-:W-:Y:S02]  /*ca30*/  FFMA.FTZ R4, R170, c[0x0][0x2d0], -R3.reuse ;  /* 0x0000b400aa047a23 */ /* 0x102fe40000010803 */
[----:B------:R-:W-:Y:S07]  /*ca40*/  LDSM.16.MT88.4 R168, [R209+0x3880] ;  /* 0x00388000d1a8783b */ /* 0x000fee0000004200 */
[----:B------:R1:W4:Y:S01]  /*ca50*/  MUFU.EX2 R241, R4 ;  /* 0x0000000400f17308 */ /* 0x0003220000000800 */
[--C-:B--2---:R-:W-:Y:S09]  /*ca60*/  FFMA.FTZ R100, R185, c[0x0][0x2d0], -R3.reuse ;  /* 0x0000b400b9647a23 */ /* 0x104ff20000010803 */
[----:B------:R2:W-:Y:S01]  /*ca70*/  MUFU.EX2 R224, R100 ;  /* 0x0000006400e07308 */ /* 0x0005e20000000800 */
[----:B-1----:R-:W-:Y:S01]  /*ca80*/  FMUL.FTZ R4, R103, R112 ;  /* 0x0000007067047220 */ /* 0x002fe20000410000 */
[----:B------:R-:W-:Y:S02]  /*ca90*/  F2FP.PACK_AB R112, R191, R252 ;  /* 0x000000fcbf70723e */ /* 0x000fe400000000ff */
[----:B----4-:R-:W-:Y:S05]  /*caa0*/  F2FP.PACK_AB R119, R241, R240 ;  /* 0x000000f0f177723e */ /* 0x010fea00000000ff */
[-C--:B------:R-:W-:Y:S05]  /*cab0*/  HMMA.16816.F32 R4, R112, R20.reuse, R4 ;  /* 0x000000147004723c */ /* 0x080fea0000001804 */
[--C-:B--2---:R-:W-:Y:S03]  /*cac0*/  FFMA.FTZ R100, R186, c[0x0][0x2d0], -R3.reuse ;  /* 0x0000b400ba647a23 */ /* 0x104fe60000010803 */
[C---:B------:R-:W-:Y:S01]  /*cad0*/  HMMA.16816.F32 R8, R116.reuse, R20, R8 ;  /* 0x000000147408723c */ /* 0x040fe20000001808 */
[----:B------:R1:W2:Y:S06]  /*cae0*/  MUFU.EX2 R207, R100 ;  /* 0x0000006400cf7308 */ /* 0x0002ac0000000800 */
[C---:B------:R-:W-:Y:S01]  /*caf0*/  FMUL.FTZ R20, R103.reuse, R128 ;  /* 0x0000008067147220 */ /* 0x040fe20000410000 */
[-C--:B------:R-:W-:Y:S04]  /*cb00*/  HMMA.16816.F32 R12, R116, R22.reuse, R12 ;  /* 0x00000016740c723c */ /* 0x080fe8000000180c */
[----:B------:R-:W-:Y:S04]  /*cb10*/  FMUL.FTZ R21, R103, R129 ;  /* 0x0000008167157220 */ /* 0x000fe80000410000 */
[C---:B------:R-:W-:Y:S07]  /*cb20*/  HMMA.16816.F32 R16, R112.reuse, R22, R16 ;  /* 0x000000167010723c */ /* 0x040fee0000001810 */
[----:B------:R-:W-:Y:S02]  /*cb30*/  FMUL.FTZ R22, R102, R130 ;  /* 0x0000008266167220 */ /* 0x000fe40000410000 */
[----:B-1----:R-:W-:Y:S03]  /*cb40*/  FFMA.FTZ R100, R192, c[0x0][0x2d0], -R110 ;  /* 0x0000b400c0647a23 */ /* 0x002fe6000001086e */
[C---:B------:R-:W-:Y:S01]  /*cb50*/  FMUL.FTZ R23, R102.reuse, R131 ;  /* 0x0000008366177220 */ /* 0x040fe20000410000 */
[----:B------:R1:W-:Y:S01]  /*cb60*/  MUFU.EX2 R206, R100 ;  /* 0x0000006400ce7308 */ /* 0x0003e20000000800 */
[----:B------:R-:W-:Y:S05]  /*cb70*/  LDSM.16.MT88.4 R128, [R210+0x1c80] ;  /* 0x001c8000d280783b */ /* 0x000fea0000004200 */
[-C--:B------:R-:W-:Y:S08]  /*cb80*/  HMMA.16816.F32 R20, R112, R36.reuse, R20 ;  /* 0x000000247014723c */ /* 0x080ff00000001814 */
[C---:B------:R-:W-:Y:S07]  /*cb90*/  HMMA.16816.F32 R24, R116.reuse, R36, R24 ;  /* 0x000000247418723c */ /* 0x040fee0000001818 */
[----:B------:R-:W-:Y:S01]  /*cba0*/  FFMA.FTZ R36, R175, c[0x0][0x2d0], -R160 ;  /* 0x0000b400af247a23 */ /* 0x000fe200000108a0 */
[-C--:B------:R-:W-:Y:S01]  /*cbb0*/  HMMA.16816.F32 R28, R116, R38.reuse, R28 ;  /* 0x00000026741c723c */ /* 0x080fe2000000181c */
[----:B------:R-:W-:Y:S02]  /*cbc0*/  LDSM.16.MT88.4 R172, [R210+0x3880] ;  /* 0x00388000d2ac783b */ /* 0x000fe40000004200 */
[----:B------:R4:W-:Y:S01]  /*cbd0*/  MUFU.EX2 R237, R36 ;  /* 0x0000002400ed7308 */ /* 0x0009e20000000800 */
[----:B-1----:R-:W-:Y:S02]  /*cbe0*/  FFMA.FTZ R100, R187, c[0x0][0x2d0], -R110 ;  /* 0x0000b400bb647a23 */ /* 0x002fe4000001086e */
[C---:B------:R-:W-:Y:S02]  /*cbf0*/  FMUL.FTZ R37, R103.reuse, R145 ;  /* 0x0000009167257220 */ /* 0x040fe40000410000 */
[C---:B------:R-:W-:Y:S05]  /*cc00*/  HMMA.16816.F32 R32, R112.reuse, R38, R32 ;  /* 0x000000267020723c */ /* 0x040fea0000001820 */
[----:B------:R1:W5:Y:S02]  /*cc10*/  MUFU.EX2 R205, R100 ;  /* 0x0000006400cd7308 */ /* 0x0003640000000800 */
[C---:B------:R-:W-:Y:S02]  /*cc20*/  FMUL.FTZ R38, R102.reuse, R146 ;  /* 0x0000009266267220 */ /* 0x040fe40000410000 */
[----:B------:R-:W-:Y:S03]  /*cc30*/  FMUL.FTZ R39, R102, R147 ;  /* 0x0000009366277220 */ /* 0x000fe60000410000 */
[----:B----4-:R-:W-:Y:S07]  /*cc40*/  FMUL.FTZ R36, R103, R144 ;  /* 0x0000009067247220 */ /* 0x010fee0000410000 */
[-C--:B---3--:R-:W-:Y:S03]  /*cc50*/  HMMA.16816.F32 R36, R112, R120.reuse, R36 ;  /* 0x000000787024723c */ /* 0x088fe60000001824 */
[--C-:B-1----:R-:W-:Y:S04]  /*cc60*/  FFMA.FTZ R100, R193, c[0x0][0x2d0], -R3.reuse ;  /* 0x0000b400c1647a23 */ /* 0x102fe80000010803 */
[----:B------:R1:W-:Y:S01]  /*cc70*/  MUFU.EX2 R204, R100 ;  /* 0x0000006400cc7308 */ /* 0x0003e20000000800 */
[C---:B------:R-:W-:Y:S08]  /*cc80*/  HMMA.16816.F32 R40, R116.reuse, R120, R40 ;  /* 0x000000787428723c */ /* 0x040ff00000001828 */
[-C--:B------:R-:W-:Y:S08]  /*cc90*/  HMMA.16816.F32 R44, R116, R122.reuse, R44 ;  /* 0x0000007a742c723c */ /* 0x080ff0000000182c */
[C---:B------:R-:W-:Y:S01]  /*cca0*/  HMMA.16816.F32 R48, R112.reuse, R122, R48 ;  /* 0x0000007a7030723c */ /* 0x040fe20000001830 */
[----:B------:R-:W3:Y:S03]  /*ccb0*/  LDSM.16.MT88.4 R120, [R209+0x3080] ;  /* 0x00308000d178783b */ /* 0x000ee60000004200 */
[----:B-1----:R-:W-:Y:S04]  /*ccc0*/  FFMA.FTZ R100, R194, c[0x0][0x2d0], -R3 ;  /* 0x0000b400c2647a23 */ /* 0x002fe80000010803 */
[-C--:B------:R-:W-:Y:S01]  /*ccd0*/  HMMA.16816.F32 R52, R112, R124.reuse, R52 ;  /* 0x0000007c7034723c */ /* 0x080fe20000001834 */
[----:B------:R1:W4:Y:S03]  /*cce0*/  MUFU.EX2 R193, R100 ;  /* 0x0000006400c17308 */ /* 0x0003260000000800 */
[----:B------:R-:W-:Y:S04]  /*ccf0*/  MOV R194, R191 ;  /* 0x000000bf00c27202 */ /* 0x000fe80000000f00 */
[C---:B------:R-:W-:Y:S08]  /*cd00*/  HMMA.16816.F32 R56, R116.reuse, R124, R56 ;  /* 0x0000007c7438723c */ /* 0x040ff00000001838 */
[-C--:B------:R-:W-:Y:S08]  /*cd10*/  HMMA.16816.F32 R60, R116, R126.reuse, R60 ;  /* 0x0000007e743c723c */ /* 0x080ff0000000183c */
[C---:B------:R-:W-:Y:S01]  /*cd20*/  HMMA.16816.F32 R64, R112.reuse, R126, R64 ;  /* 0x0000007e7040723c */ /* 0x040fe20000001840 */
[----:B------:R-:W2:Y:S03]  /*cd30*/  LDSM.16.MT88.4 R124, [R210+0x3080] ;  /* 0x00308000d27c783b */ /* 0x000ea60000004200 */
[--C-:B-1----:R-:W-:Y:S04]  /*cd40*/  FFMA.FTZ R100, R195, c[0x0][0x2d0], -R160.reuse ;  /* 0x0000b400c3647a23 */ /* 0x102fe800000108a0 */
[----:B------:R1:W-:Y:S01]  /*cd50*/  MUFU.EX2 R191, R100 ;  /* 0x0000006400bf7308 */ /* 0x0003e20000000800 */
[-C--:B---3--:R-:W-:Y:S01]  /*cd60*/  HMMA.16816.F32 R68, R112, R120.reuse, R68 ;  /* 0x000000787044723c */ /* 0x088fe20000001844 */
[----:B------:R-:W3:Y:S07]  /*cd70*/  LDL.LU R195, [R1+0x14] ;  /* 0x0000140001c37983 */ /* 0x000eee0000300800 */
[C---:B------:R-:W-:Y:S08]  /*cd80*/  HMMA.16816.F32 R72, R116.reuse, R120, R72 ;  /* 0x000000787448723c */ /* 0x040ff00000001848 */
[-C--:B------:R-:W-:Y:S04]  /*cd90*/  HMMA.16816.F32 R76, R116, R122.reuse, R76 ;  /* 0x0000007a744c723c */ /* 0x080fe8000000184c */
[--C-:B-1----:R-:W-:Y:S04]  /*cda0*/  FFMA.FTZ R100, R196, c[0x0][0x2d0], -R160.reuse ;  /* 0x0000b400c4647a23 */ /* 0x102fe800000108a0 */
[C---:B------:R-:W-:Y:S01]  /*cdb0*/  HMMA.16816.F32 R80, R112.reuse, R122, R80 ;  /* 0x0000007a7050723c */ /* 0x040fe20000001850 */
[----:B------:R-:W1:Y:S01]  /*cdc0*/  LDSM.16.MT88.4 R120, [R209+0x1c80] ;  /* 0x001c8000d178783b */ /* 0x000e620000004200 */
[----:B------:R4:W-:Y:S06]  /*cdd0*/  MUFU.EX2 R192, R100 ;  /* 0x0000006400c07308 */ /* 0x0009ec0000000800 */
[-C--:B--2---:R-:W-:Y:S01]  /*cde0*/  HMMA.16816.F32 R84, R112, R124.reuse, R84 ;  /* 0x0000007c7054723c */ /* 0x084fe20000001854 */
[----:B------:R-:W2:Y:S07]  /*cdf0*/  LDL.LU R196, [R1+0x10] ;  /* 0x0000100001c47983 */ /* 0x000eae0000300800 */
[C---:B------:R-:W-:Y:S08]  /*ce00*/  HMMA.16816.F32 R88, R116.reuse, R124, R88 ;  /* 0x0000007c7458723c */ /* 0x040ff00000001858 */
[-C--:B------:R-:W-:Y:S04]  /*ce10*/  HMMA.16816.F32 R92, R116, R126.reuse, R92 ;  /* 0x0000007e745c723c */ /* 0x080fe8000000185c */
[--C-:B----4-:R-:W-:Y:S02]  /*ce20*/  FFMA.FTZ R100, R197, c[0x0][0x2d0], -R161.reuse ;  /* 0x0000b400c5647a23 */ /* 0x110fe400000108a1 */
[----:B------:R-:W4:Y:S01]  /*ce30*/  LDL.LU R197, [R1+0x8] ;  /* 0x0000080001c57983 */ /* 0x000f220000300800 */
[----:B------:R-:W-:Y:S01]  /*ce40*/  F2FP.PACK_AB R116, R225, R226 ;  /* 0x000000e2e174723e */ /* 0x000fe200000000ff */
[----:B------:R-:W-:Y:S01]  /*ce50*/  HMMA.16816.F32 R96, R112, R126, R96 ;  /* 0x0000007e7060723c */ /* 0x000fe20000001860 */
[----:B------:R1:W-:Y:S01]  /*ce60*/  MUFU.EX2 R187, R100 ;  /* 0x0000006400bb7308 */ /* 0x0003e20000000800 */
[----:B------:R-:W1:Y:S02]  /*ce70*/  LDSM.16.MT88.4 R124, [R209+0x2880] ;  /* 0x00288000d17c783b */ /* 0x000e640000004200 */
[----:B------:R-:W-:Y:S02]  /*ce80*/  F2FP.PACK_AB R117, R207, R224 ;  /* 0x000000e0cf75723e */ /* 0x000fe400000000ff */
[----:B-----5:R-:W-:Y:S02]  /*ce90*/  F2FP.PACK_AB R118, R205, R206 ;  /* 0x000000cecd76723e */ /* 0x020fe400000000ff */
[----:B------:R-:W-:Y:S04]  /*cea0*/  F2FP.PACK_AB R112, R236, R237 ;  /* 0x000000edec70723e */ /* 0x000fe800000000ff */
[----:B------:R-:W-:Y:S02]  /*ceb0*/  F2FP.PACK_AB R113, R234, R235 ;  /* 0x000000ebea71723e */ /* 0x000fe400000000ff */
[----:B------:R-:W-:Y:S02]  /*cec0*/  F2FP.PACK_AB R114, R232, R233 ;  /* 0x000000e9e872723e */ /* 0x000fe400000000ff */
[----:B------:R-:W-:Y:S02]  /*ced0*/  F2FP.PACK_AB R115, R230, R231 ;  /* 0x000000e7e673723e */ /* 0x000fe400000000ff */
[----:B------:R-:W-:Y:S05]  /*cee0*/  F2FP.PACK_AB R119, R193, R204 ;  /* 0x000000ccc177723e */ /* 0x000fea00000000ff */
[-C--:B-1----:R-:W-:Y:S03]  /*cef0*/  HMMA.16816.F32 R4, R112, R120.reuse, R4 ;  /* 0x000000787004723c */ /* 0x082fe60000001804 */
[--C-:B------:R-:W-:Y:S02]  /*cf00*/  FFMA.FTZ R100, R198, c[0x0][0x2d0], -R161.reuse ;  /* 0x0000b400c6647a23 */ /* 0x100fe400000108a1 */
[----:B------:R-:W5:Y:S02]  /*cf10*/  LDL.LU R198, [R1+0xc] ;  /* 0x00000c0001c67983 */ /* 0x000f640000300800 */
[----:B------:R1:W1:Y:S01]  /*cf20*/  MUFU.EX2 R186, R100 ;  /* 0x0000006400ba7308 */ /* 0x0002620000000800 */
[C---:B------:R-:W-:Y:S08]  /*cf30*/  HMMA.16816.F32 R8, R116.reuse, R120, R8 ;  /* 0x000000787408723c */ /* 0x040ff00000001808 */
[-C--:B------:R-:W-:Y:S08]  /*cf40*/  HMMA.16816.F32 R12, R116, R122.reuse, R12 ;  /* 0x0000007a740c723c */ /* 0x080ff0000000180c */
[C---:B------:R-:W-:Y:S01]  /*cf50*/  HMMA.16816.F32 R16, R112.reuse, R122, R16 ;  /* 0x0000007a7010723c */ /* 0x040fe20000001810 */
[----:B------:R-:W1:Y:S03]  /*cf60*/  LDSM.16.MT88.4 R120, [R210+0x2880] ;  /* 0x00288000d278783b */ /* 0x000e660000004200 */
[--C-:B-1----:R-:W-:Y:S04]  /*cf70*/  FFMA.FTZ R100, R162, c[0x0][0x2d0], -R160.reuse ;  /* 0x0000b400a2647a23 */ /* 0x102fe800000108a0 */
[-C--:B------:R-:W-:Y:S01]  /*cf80*/  HMMA.16816.F32 R20, R112, R128.reuse, R20 ;  /* 0x000000807014723c */ /* 0x080fe20000001814 */
[----:B------:R1:W-:Y:S03]  /*cf90*/  MUFU.EX2 R185, R100 ;  /* 0x0000006400b97308 */ /* 0x0003e60000000800 */
[----:B------:R-:W-:Y:S04]  /*cfa0*/  F2FP.PACK_AB R109, R186, R187 ;  /* 0x000000bbba6d723e */ /* 0x000fe800000000ff */
[C---:B------:R-:W-:Y:S08]  /*cfb0*/  HMMA.16816.F32 R24, R116.reuse, R128, R24 ;  /* 0x000000807418723c */ /* 0x040ff00000001818 */
[-C--:B------:R-:W-:Y:S08]  /*cfc0*/  HMMA.16816.F32 R28, R116, R130.reuse, R28 ;  /* 0x00000082741c723c */ /* 0x080ff0000000181c */
[C---:B------:R-:W-:Y:S01]  /*cfd0*/  HMMA.16816.F32 R32, R112.reuse, R130, R32 ;  /* 0x000000827020723c */ /* 0x040fe20000001820 */
[----:B------:R-:W1:Y:S03]  /*cfe0*/  LDSM.16.MT88.4 R128, [R209+0x3480] ;  /* 0x00348000d180783b */ /* 0x000e660000004200 */
[----:B-1----:R-:W-:Y:S04]  /*cff0*/  FFMA.FTZ R100, R163, c[0x0][0x2d0], -R160 ;  /* 0x0000b400a3647a23 */ /* 0x002fe800000108a0 */
[-C--:B------:R-:W-:Y:S01]  /*d000*/  HMMA.16816.F32 R36, R112, R124.reuse, R36 ;  /* 0x0000007c7024723c */ /* 0x080fe20000001824 */
[----:B------:R1:W-:Y:S07]  /*d010*/  MUFU.EX2 R184, R100 ;  /* 0x0000006400b87308 */ /* 0x0003ee0000000800 */
[C---:B------:R-:W-:Y:S08]  /*d020*/  HMMA.16816.F32 R40, R116.reuse, R124, R40 ;  /* 0x0000007c7428723c */ /* 0x040ff00000001828 */
[-C--:B------:R-:W-:Y:S08]  /*d030*/  HMMA.16816.F32 R44, R116, R126.reuse, R44 ;  /* 0x0000007e742c723c */ /* 0x080ff0000000182c */
[C---:B------:R-:W-:Y:S01]  /*d040*/  HMMA.16816.F32 R48, R112.reuse, R126, R48 ;  /* 0x0000007e7030723c */ /* 0x040fe20000001830 */
[----:B------:R-:W1:Y:S03]  /*d050*/  LDSM.16.MT88.4 R124, [R210+0x3480] ;  /* 0x00348000d27c783b */ /* 0x000e660000004200 */
[--C-:B-1----:R-:W-:Y:S04]  /*d060*/  FFMA.FTZ R100, R188, c[0x0][0x2d0], -R161.reuse ;  /* 0x0000b400bc647a23 */ /* 0x102fe800000108a1 */
[-C--:B------:R-:W-:Y:S01]  /*d070*/  HMMA.16816.F32 R52, R112, R120.reuse, R52 ;  /* 0x000000787034723c */ /* 0x080fe20000001834 */
[----:B------:R1:W-:Y:S01]  /*d080*/  MUFU.EX2 R183, R100 ;  /* 0x0000006400b77308 */ /* 0x0003e20000000800 */
[----:B------:R-:W5:Y:S06]  /*d090*/  LDL R188, [R1+0x58] ;  /* 0x0000580001bc7983 */ /* 0x000f6c0000100800 */
[C---:B------:R-:W-:Y:S08]  /*d0a0*/  HMMA.16816.F32 R56, R116.reuse, R120, R56 ;  /* 0x000000787438723c */ /* 0x040ff00000001838 */
[-C--:B------:R-:W-:Y:S08]  /*d0b0*/  HMMA.16816.F32 R60, R116, R122.reuse, R60 ;  /* 0x0000007a743c723c */ /* 0x080ff0000000183c */
[C---:B------:R-:W-:Y:S04]  /*d0c0*/  HMMA.16816.F32 R64, R112.reuse, R122, R64 ;  /* 0x0000007a7040723c */ /* 0x040fe80000001840 */
[----:B-1----:R-:W-:Y:S04]  /*d0d0*/  FFMA.FTZ R100, R189, c[0x0][0x2d0], -R161 ;  /* 0x0000b400bd647a23 */ /* 0x002fe800000108a1 */
[-C--:B------:R-:W-:Y:S01]  /*d0e0*/  HMMA.16816.F32 R68, R112, R128.reuse, R68 ;  /* 0x000000807044723c */ /* 0x080fe20000001844 */
[----:B------:R1:W1:Y:S07]  /*d0f0*/  MUFU.EX2 R182, R100 ;  /* 0x0000006400b67308 */ /* 0x00026e0000000800 */
[C---:B------:R-:W-:Y:S08]  /*d100*/  HMMA.16816.F32 R72, R116.reuse, R128, R72 ;  /* 0x000000807448723c */ /* 0x040ff00000001848 */
[-C--:B------:R-:W-:Y:S08]  /*d110*/  HMMA.16816.F32 R76, R116, R130.reuse, R76 ;  /* 0x00000082744c723c */ /* 0x080ff0000000184c */
[C---:B------:R-:W-:Y:S04]  /*d120*/  HMMA.16816.F32 R80, R112.reuse, R130, R80 ;  /* 0x000000827050723c */ /* 0x040fe80000001850 */
[----:B-1----:R-:W-:Y:S01]  /*d130*/  FFMA.FTZ R100, R200, c[0x0][0x2d0], -R110 ;  /* 0x0000b400c8647a23 */ /* 0x002fe2000001086e */
[----:B------:R-:W-:Y:S03]  /*d140*/  F2FP.PACK_AB R111, R182, R183 ;  /* 0x000000b7b66f723e */ /* 0x000fe600000000ff */
[-C--:B------:R-:W-:Y:S01]  /*d150*/  HMMA.16816.F32 R84, R112, R124.reuse, R84 ;  /* 0x0000007c7054723c */ /* 0x080fe20000001854 */
[----:B------:R1:W1:Y:S07]  /*d160*/  MUFU.EX2 R180, R100 ;  /* 0x0000006400b47308 */ /* 0x00026e0000000800 */
[C---:B------:R-:W-:Y:S08]  /*d170*/  HMMA.16816.F32 R88, R116.reuse, R124, R88 ;  /* 0x0000007c7458723c */ /* 0x040ff00000001858 */
[-C--:B------:R-:W-:Y:S08]  /*d180*/  HMMA.16816.F32 R92, R116, R126.reuse, R92 ;  /* 0x0000007e745c723c */ /* 0x080ff0000000185c */
[----:B------:R-:W-:Y:S04]  /*d190*/  HMMA.16816.F32 R96, R112, R126, R96 ;  /* 0x0000007e7060723c */ /* 0x000fe80000001860 */
[--C-:B-1----:R-:W-:Y:S01]  /*d1a0*/  FFMA.FTZ R100, R201, c[0x0][0x2d0], -R3.reuse ;  /* 0x0000b400c9647a23 */ /* 0x102fe20000010803 */
[----:B------:R-:W-:Y:S03]  /*d1b0*/  F2FP.PACK_AB R160, R180, R181 ;  /* 0x000000b5b4a0723e */ /* 0x000fe600000000ff */
[----:B------:R1:W-:Y:S04]  /*d1c0*/  MUFU.EX2 R179, R100 ;  /* 0x0000006400b37308 */ /* 0x0003e80000000800 */
[--C-:B-1----:R-:W-:Y:S02]  /*d1d0*/  FFMA.FTZ R100, R202, c[0x0][0x2d0], -R3.reuse ;  /* 0x0000b400ca647a23 */ /* 0x102fe40000010803 */
[----:B------:R-:W-:Y:S01]  /*d1e0*/  FFMA.FTZ R3, R108, c[0x0][0x2d0], -R3 ;  /* 0x0000b4006c037a23 */ /* 0x000fe20000010803 */
[----:B------:R-:W-:Y:S03]  /*d1f0*/  F2FP.PACK_AB R108, R192, R191 ;  /* 0x000000bfc06c723e */ /* 0x000fe600000000ff */
[----:B------:R1:W1:Y:S01]  /*d200*/  MUFU.EX2 R178, R100 ;  /* 0x0000006400b27308 */ /* 0x0002620000000800 */
[----:B---3--:R-:W-:Y:S04]  /*d210*/  FFMA.FTZ R0, R0, R195, R238 ;  /* 0x000000c300007223 */ /* 0x008fe800000100ee */
[----:B------:R-:W-:Y:S04]  /*d220*/  FADD.FTZ R0, R239, R0 ;  /* 0x00000000ef007221 */ /* 0x000fe80000010000 */
[----:B------:R-:W-:Y:S02]  /*d230*/  FADD.FTZ R0, R240, R0 ;  /* 0x00000000f0007221 */ /* 0x000fe40000010000 */
[----:B-1----:R-:W-:Y:S01]  /*d240*/  FFMA.FTZ R100, R203, c[0x0][0x2d0], -R110 ;  /* 0x0000b400cb647a23 */ /* 0x002fe2000001086e */
[----:B------:R-:W-:Y:S03]  /*d250*/  F2FP.PACK_AB R161, R178, R179 ;  /* 0x000000b3b2a1723e */ /* 0x000fe600000000ff */
[----:B------:R1:W-:Y:S01]  /*d260*/  MUFU.EX2 R177, R100 ;  /* 0x0000006400b17308 */ /* 0x0003e20000000800 */
[----:B--2---:R-:W-:Y:S02]  /*d270*/  FFMA.FTZ R101, R101, R196, R242 ;  /* 0x000000c465657223 */ /* 0x004fe400000100f2 */
[----:B-1----:R-:W-:Y:S01]  /*d280*/  FFMA.FTZ R100, R190, c[0x0][0x2d0], -R110 ;  /* 0x0000b400be647a23 */ /* 0x002fe2000001086e */
[----:B------:R-:W-:Y:S01]  /*d290*/  F2FP.PACK_AB R110, R184, R185 ;  /* 0x000000b9b86e723e */ /* 0x000fe200000000ff */
[----:B----4-:R-:W-:Y:S05]  /*d2a0*/  FFMA.FTZ R102, R102, R197, R248 ;  /* 0x000000c566667223 */ /* 0x010fea00000100f8 */
[----:B------:R-:W1:Y:S01]  /*d2b0*/  MUFU.EX2 R176, R100 ;  /* 0x0000006400b07308 */ /* 0x000e620000000800 */
[-C--:B------:R-:W-:Y:S09]  /*d2c0*/  HMMA.16816.F32 R112, R108, R132.reuse, R4 ;  /* 0x000000846c70723c */ /* 0x080ff20000001804 */
[----:B------:R-:W2:Y:S03]  /*d2d0*/  MUFU.EX2 R100, R3 ;  /* 0x0000000300647308 */ /* 0x000ea60000000800 */
[----:B------:R-:W-:Y:S02]  /*d2e0*/  FADD.FTZ R4, R241, R0 ;  /* 0x00000000f1047221 */ /* 0x000fe40000010000 */
[----:B------:R-:W-:Y:S02]  /*d2f0*/  FADD.FTZ R5, R249, R102 ;  /* 0x00000066f9057221 */ /* 0x000fe40000010000 */
[----:B------:R-:W-:Y:S02]  /*d300*/  FADD.FTZ R4, R224, R4 ;  /* 0x00000004e0047221 */ /* 0x000fe40000010000 */
[----:B------:R-:W-:Y:S02]  /*d310*/  FADD.FTZ R5, R247, R5 ;  /* 0x00000005f7057221 */ /* 0x000fe40000010000 */
[----:B------:R-:W-:Y:S02]  /*d320*/  FADD.FTZ R7, R207, R4 ;  /* 0x00000004cf077221 */ /* 0x000fe40000010000 */
[----:B------:R-:W-:Y:S01]  /*d330*/  FADD.FTZ R5, R246, R5 ;  /* 0x00000005f6057221 */ /* 0x000fe20000010000 */
[----:B-1----:R-:W-:Y:S03]  /*d340*/  F2FP.PACK_AB R162, R176, R177 ;  /* 0x000000b1b0a2723e */ /* 0x002fe600000000ff */
[----:B------:R-:W-:Y:S02]  /*d350*/  FADD.FTZ R0, R235, R5 ;  /* 0x00000005eb007221 */ /* 0x000fe40000010000 */
[----:B-----5:R-:W-:Y:S02]  /*d360*/  FFMA.FTZ R103, R103, R198, R252 ;  /* 0x000000c667677223 */ /* 0x020fe400000100fc */
[----:B------:R-:W-:Y:S01]  /*d370*/  FADD.FTZ R0, R234, R0 ;  /* 0x00000000ea007221 */ /* 0x000fe20000010000 */
[----:B--2---:R-:W-:Y:S03]  /*d380*/  F2FP.PACK_AB R163, R100, R107 ;  /* 0x0000006b64a3723e */ /* 0x004fe600000000ff */
[----:B------:R-:W-:Y:S02]  /*d390*/  FADD.FTZ R5, R231, R0 ;  /* 0x00000000e7057221 */ /* 0x000fe40000010000 */
[----:B------:R-:W-:Y:S02]  /*d3a0*/  FADD.FTZ R3, R194, R103 ;  /* 0x00000067c2037221 */ /* 0x000fe40000010000 */
[----:B------:R-:W-:Y:S01]  /*d3b0*/  FADD.FTZ R5, R230, R5 ;  /* 0x00000005e6057221 */ /* 0x000fe20000010000 */
[C---:B------:R-:W-:Y:S04]  /*d3c0*/  HMMA.16816.F32 R116, R160.reuse, R132, R8 ;  /* 0x00000084a074723c */ /* 0x040fe80000001808 */
[----:B------:R-:W-:Y:S03]  /*d3d0*/  FADD.FTZ R3, R250, R3 ;  /* 0x00000003fa037221 */ /* 0x000fe60000010000 */
        /* <DEDUP_REMOVED lines=29> */
[----:B------:R-:W-:Y:S01]  /*d5b0*/  FADD.FTZ R4, R206, R8 ;  /* 0x00000008ce047221 */ /* 0x000fe20000010000 */
[C---:B------:R-:W-:Y:S02]  /*d5c0*/  ISETP.GT.AND P0, PT, R222.reuse, R188, PT ;  /* 0x000000bcde00720c */ /* 0x040fe40003f04270 */
[----:B------:R-:W-:Y:S01]  /*d5d0*/  IADD3 R222, R222, -0x1, RZ ;  /* 0xffffffffdede7810 */ /* 0x000fe20007ffe0ff */
[-C--:B------:R-:W-:Y:S04]  /*d5e0*/  HMMA.16816.F32 R52, R108, R164.reuse, R52 ;  /* 0x000000a46c34723c */ /* 0x080fe80000001834 */
[----:B------:R-:W-:Y:S04]  /*d5f0*/  FADD.FTZ R4, R205, R4 ;  /* 0x00000004cd047221 */ /* 0x000fe80000010000 */
[C---:B------:R-:W-:Y:S04]  /*d600*/  HMMA.16816.F32 R56, R160.reuse, R164, R56 ;  /* 0x000000a4a038723c */ /* 0x040fe80000001838 */
[----:B------:R-:W-:Y:S04]  /*d610*/  FADD.FTZ R4, R181, R4 ;  /* 0x00000004b5047221 */ /* 0x000fe80000010000 */
        /* <DEDUP_REMOVED lines=11> */
[----:B------:R-:W-:Y:S01]  /*d6d0*/  FADD.FTZ R0, R100, R0 ;  /* 0x0000000064007221 */ /* 0x000fe20000010000 */
[----:B------:R-:W-:Y:S01]  /*d6e0*/  MOV R100, R2 ;  /* 0x0000000200647202 */ /* 0x000fe20000000f00 */
[-C--:B------:R-:W-:Y:S01]  /*d6f0*/  HMMA.16816.F32 R76, R160, R170.reuse, R76 ;  /* 0x000000aaa04c723c */ /* 0x080fe2000000184c */
[----:B------:R1:W-:Y:S04]  /*d700*/  STL [R1+0xc], R5 ;  /* 0x00000c0501007387 */ /* 0x0003e80000100800 */
[----:B------:R1:W-:Y:S03]  /*d710*/  STL [R1+0x8], R4 ;  /* 0x0000080401007387 */ /* 0x0003e60000100800 */
[C---:B------:R-:W-:Y:S01]  /*d720*/  HMMA.16816.F32 R80, R108.reuse, R170, R80 ;  /* 0x000000aa6c50723c */ /* 0x040fe20000001850 */
[----:B------:R1:W-:Y:S04]  /*d730*/  STL [R1+0x10], R3 ;  /* 0x0000100301007387 */ /* 0x0003e80000100800 */
[----:B------:R1:W-:Y:S03]  /*d740*/  STL [R1+0x14], R0 ;  /* 0x0000140001007387 */ /* 0x0003e60000100800 */
[-C--:B------:R-:W-:Y:S08]  /*d750*/  HMMA.16816.F32 R84, R108, R172.reuse, R84 ;  /* 0x000000ac6c54723c */ /* 0x080ff00000001854 */
[C---:B------:R-:W-:Y:S08]  /*d760*/  HMMA.16816.F32 R88, R160.reuse, R172, R88 ;  /* 0x000000aca058723c */ /* 0x040ff00000001858 */
[-C--:B------:R-:W-:Y:S08]  /*d770*/  HMMA.16816.F32 R92, R160, R174.reuse, R92 ;  /* 0x000000aea05c723c */ /* 0x080ff0000000185c */
[----:B------:R-:W-:Y:S01]  /*d780*/  HMMA.16816.F32 R96, R108, R174, R96 ;  /* 0x000000ae6c60723c */ /* 0x000fe20000001860 */
[----:B-1----:R-:W-:-:S07]  /*d790*/  @P0 BRA `(.L_x_311) ;  /* 0xffffcef000000947 */ /* 0x002fce000383ffff */
.L_x_308:
[----:B------:R-:W2:Y:S02]  /*d7a0*/  LDL R0, [R1+0x48] ;  /* 0x0000480001007983 */ /* 0x000ea40000100800 */
[----:B--2---:R-:W-:-:S13]  /*d7b0*/  ISETP.GE.AND P0, PT, R222, R0, PT ;  /* 0x00000000de00720c */ /* 0x004fda0003f06270 */
[----:B------:R-:W-:Y:S05]  /*d7c0*/  @!P0 BRA `(.L_x_312) ;  /* 0x0000454000008947 */ /* 0x000fea0003800000 */
[----:B------:R-:W2:Y:S01]  /*d7d0*/  LDL.64 R10, [R1+0x40] ;  /* 0x00004000010a7983 */ /* 0x000ea20000100a00 */
[----:B------:R-:W-:-:S03]  /*d7e0*/  ULDC.64 UR4, c[0x0][0x208] ;  /* 0x0000820000047ab9 */ /* 0x000fc60000000a00 */
[----:B------:R-:W3:Y:S04]  /*d7f0*/  LDL.64 R8, [R1+0x38] ;  /* 0x0000380001087983 */ /* 0x000ee80000100a00 */
[----:B------:R-:W4:Y:S04]  /*d800*/  LDL.64 R4, [R1+0x30] ;  /* 0x0000300001047983 */ /* 0x000f280000100a00 */
[----:B-1----:R-:W5:Y:S01]  /*d810*/  LDL.64 R2, [R1+0x28] ;  /* 0x0000280001027983 */ /* 0x002f620000100a00 */
[----:B------:R-:W-:Y:S01]  /*d820*/  UIMAD.WIDE.U32 UR10, UR4, 0x30, URZ ;  /* 0x00000030040a78a5 */ /* 0x000fe2000f8e003f */
[----:B------:R-:W-:Y:S01]  /*d830*/  IMAD.MOV.U32 R103, RZ, RZ, R105 ;  /* 0x000000ffff677224 */ /* 0x000fe200078e0069 */
[----:B------:R-:W-:Y:S01]  /*d840*/  UIMAD UR5, UR5, 0x30, URZ ;  /* 0x00000030050578a4 */ /* 0x000fe2000f8e023f */
[----:B------:R-:W1:Y:S01]  /*d850*/  S2R R6, SR_TID.X ;  /* 0x0000000000067919 */ /* 0x000e620000002100 */
[----:B------:R-:W-:-:S02]  /*d860*/  IMAD.MOV.U32 R102, RZ, RZ, R106 ;  /* 0x000000ffff667224 */ /* 0x000fc400078e006a */
[----:B------:R-:W-:Y:S01]  /*d870*/  IMAD.MOV.U32 R108, RZ, RZ, R100 ;  /* 0x000000ffff6c7224 */ /* 0x000fe200078e0064 */
[----:B------:R-:W-:Y:S01]  /*d880*/  UIADD3 UR5, UR11, UR5, URZ ;  /* 0x000000050b057290 */ /* 0x000fe2000fffe03f */
[----:B------:R-:W-:Y:S01]  /*d890*/  IMAD.MOV.U32 R107, RZ, RZ, R104 ;  /* 0x000000ffff6b7224 */ /* 0x000fe200078e0068 */
[----:B--2---:R-:W-:-:S05]  /*d8a0*/  IADD3 R0, P0, R10, 0x20, RZ ;  /* 0x000000200a007810 */ /* 0x004fca0007f1e0ff */
[--C-:B---3--:R-:W-:Y:S01]  /*d8b0*/  IMAD.X R252, RZ, RZ, R9.reuse, P0 ;  /* 0x000000fffffc7224 */ /* 0x108fe200000e0609 */
[----:B------:R-:W-:Y:S01]  /*d8c0*/  IADD3 R251, P0, R10, 0x40, RZ ;  /* 0x000000400afb7810 */ /* 0x000fe20007f1e0ff */
[----:B------:R1:W-:Y:S04]  /*d8d0*/  STL [R1], R0 ;  /* 0x0000000001007387 */ /* 0x0003e80000100800 */
[----:B------:R-:W-:Y:S01]  /*d8e0*/  IMAD.X R250, RZ, RZ, R9, P0 ;  /* 0x000000fffffa7224 */ /* 0x000fe200000e0609 */
[----:B----4-:R-:W-:-:S05]  /*d8f0*/  IADD3 R249, P0, R4, 0x20, RZ ;  /* 0x0000002004f97810 */ /* 0x010fca0007f1e0ff */
[----:B-----5:R-:W-:Y:S01]  /*d900*/  IMAD.X R248, RZ, RZ, R3, P0 ;  /* 0x000000fffff87224 */ /* 0x020fe200000e0603 */
[----:B------:R-:W-:-:S05]  /*d910*/  IADD3 R247, P0, R4, 0x40, RZ ;  /* 0x0000004004f77810 */ /* 0x000fca0007f1e0ff */
[----:B------:R-:W-:Y:S01]  /*d920*/  IMAD.X R246, RZ, RZ, R3, P0 ;  /* 0x000000fffff67224 */ /* 0x000fe200000e0603 */
[----:B-1----:R-:W-:-:S04]  /*d930*/  SHF.R.S32.HI R0, RZ, 0x1f, R6 ;  /* 0x0000001fff007819 */ /* 0x002fc80000011406 */
[----:B------:R-:W-:-:S04]  /*d940*/  LEA.HI R0, R0, R6, RZ, 0x2 ;  /* 0x0000000600007211 */ /* 0x000fc800078f10ff */
[----:B------:R-:W-:-:S04]  /*d950*/  SHF.R.S32.HI R0, RZ, 0x2, R0 ;  /* 0x00000002ff007819 */ /* 0x000fc80000011400 */
[----:B------:R-:W-:Y:S02]  /*d960*/  IADD3 R224, -R0, 0x30, RZ ;  /* 0x0000003000e07810 */ /* 0x000fe40007ffe1ff */
.L_x_330:
[----:B--2---:R-:W2:Y:S01]  /*d970*/  LDL.64 R8, [R1+0x40] ;  /* 0x0000400001087983 */ /* 0x004ea20000100a00 */
[----:B------:R-:W-:Y:S04]  /*d980*/  DEPBAR.LE SB0, 0x0 ;  /* 0x000080000000791a */ /* 0x000fe80000000000 */
[----:B------:R-:W-:Y:S01]  /*d990*/  SHF.R.S32.HI R2, RZ, 0x1f, R222 ;  /* 0x0000001fff027819 */ /* 0x000fe200000114de */
[----:B------:R-:W3:Y:S01]  /*d9a0*/  LDL.64 R12, [R1+0x38] ;  /* 0x00003800010c7983 */ /* 0x000ee20000100a00 */
[----:B------:R-:W-:Y:S01]  /*d9b0*/  IMAD R0, R222, UR5, RZ ;  /* 0x00000005de007c24 */ /* 0x000fe2000f8e02ff */
[----:B------:R-:W-:Y:S01]  /*d9c0*/  LOP3.LUT P5, RZ, R228, 0x200, RZ, 0xc0, !PT ;  /* 0x00000200e4ff7812 */ /* 0x000fe200078ac0ff */
[----:B------:R-:W-:Y:S01]  /*d9d0*/  IMAD.WIDE.U32 R4, R222, UR10, RZ ;  /* 0x0000000ade047c25 */ /* 0x000fe2000f8e00ff */
[----:B------:R-:W-:Y:S02]  /*d9e0*/  LOP3.LUT P4, RZ, R228, 0x80, RZ, 0xc0, !PT ;  /* 0x00000080e4ff7812 */ /* 0x000fe4000788c0ff */
[----:B------:R-:W3:Y:S01]  /*d9f0*/  LDL R20, [R1] ;  /* 0x0000000001147983 */ /* 0x000ee20000100800 */
[----:B------:R-:W-:Y:S01]  /*da00*/  IMAD R0, R2, UR10, R0 ;  /* 0x0000000a02007c24 */ /* 0x000fe2000f8e0200 */
[----:B------:R-:W-:Y:S02]  /*da10*/  MOV R11, 0x5 ;  /* 0x00000005000b7802 */ /* 0x000fe40000000f00 */
[----:B------:R-:W-:Y:S01]  /*da20*/  BAR.SYNC.DEFER_BLOCKING 0x0 ;  /* 0x0000000000007b1d */ /* 0x000fe20000010000 */
[----:B------:R-:W-:Y:S02]  /*da30*/  MOV R10, c[0x0][0x208] ;  /* 0x00008200000a7a02 */ /* 0x000fe40000000f00 */
[----:B------:R-:W-:Y:S02]  /*da40*/  IADD3 R0, R5, R0, RZ ;  /* 0x0000000005007210 */ /* 0x000fe40007ffe0ff */
[----:B------:R-:W-:Y:S02]  /*da50*/  SHF.L.U64.HI R10, R10, R11, c[0x0][0x20c] ;  /* 0x000083000a0a7619 */ /* 0x000fe4000001020b */
[----:B------:R-:W-:Y:S01]  /*da60*/  LOP3.LUT P3, RZ, R228, 0x100, RZ, 0xc0, !PT ;  /* 0x00000100e4ff7812 */ /* 0x000fe2000786c0ff */
[----:B------:R-:W-:Y:S08]  /*da70*/  LDSM.16.M88.4 R48, [R211+0x6080] ;  /* 0x00608000d330783b */ /* 0x000ff00000000200 */
[----:B------:R-:W1:Y:S08]  /*da80*/  LDSM.16.M88.4 R16, [R208+0x3c80] ;  /* 0x003c8000d010783b */ /* 0x000e700000000200 */
[----:B------:R-:W5:Y:S08]  /*da90*/  S2R R6, SR_TID.X ;  /* 0x0000000000067919 */ /* 0x000f700000002100 */
[----:B------:R-:W1:Y:S08]  /*daa0*/  LDSM.16.M88.4 R44, [R211+0x7080] ;  /* 0x00708000d32c783b */ /* 0x000e700000000200 */
[----:B------:R-:W1:Y:S08]  /*dab0*/  LDSM.16.M88.4 R32, [R208+0x4080] ;  /* 0x00408000d020783b */ /* 0x000e700000000200 */
[----:B------:R-:W1:Y:S08]  /*dac0*/  LDSM.16.M88.4 R160, [R208+0x4480] ;  /* 0x00448000d0a0783b */ /* 0x000e700000000200 */
[----:B------:R-:W-:Y:S08]  /*dad0*/  LDSM.16.M88.4 R164, [R212+0x6080] ;  /* 0x00608000d4a4783b */ /* 0x000ff00000000200 */
[----:B------:R-:W1:Y:S08]  /*dae0*/  LDSM.16.M88.4 R168, [R213] ;  /* 0x00000000d5a8783b */ /* 0x000e700000000200 */
[----:B------:R-:W1:Y:S08]  /*daf0*/  LDSM.16.M88.4 R172, [R212+0x7080] ;  /* 0x00708000d4ac783b */ /* 0x000e700000000200 */
[----:B------:R-:W1:Y:S08]  /*db00*/  LDSM.16.M88.4 R176, [R221] ;  /* 0x00000000ddb0783b */ /* 0x000e700000000200 */
[----:B------:R-:W1:Y:S08]  /*db10*/  LDSM.16.M88.4 R180, [R220] ;  /* 0x00000000dcb4783b */ /* 0x000e700000000200 */
[----:B------:R-:W4:Y:S01]  /*db20*/  LDL R225, [R1+0x48] ;  /* 0x0000480001e17983 */ /* 0x000f220000100800 */
[----:B-----5:R-:W-:Y:S02]  /*db30*/  ISETP.GT.AND P1, PT, R6, 0x3f, PT ;  /* 0x0000003f0600780c */ /* 0x020fe40003f24270 */
[----:B------:R-:W-:Y:S04]  /*db40*/  MOV R6, c[0x0][0x208] ;  /* 0x0000820000067a02 */ /* 0x000fe80000000f00 */
[----:B------:R-:W-:Y:S02]  /*db50*/  SHF.L.U32 R6, R6, 0x5, RZ ;  /* 0x0000000506067819 */ /* 0x000fe400000006ff */
[-C--:B--2---:R-:W-:Y:S04]  /*db60*/  IADD3 R2, P0, R8, R4.reuse, RZ ;  /* 0x0000000408027210 */ /* 0x084fe80007f1e0ff */
[-C--:B---3--:R-:W-:Y:S02]  /*db70*/  IADD3.X R3, R0, R13.reuse, RZ, P0, !PT ;  /* 0x0000000d00037210 */ /* 0x088fe400007fe4ff */
[C---:B------:R-:W-:Y:S04]  /*db80*/  LEA R28, P0, R2.reuse, c[0x0][0x1f8], 0x1 ;  /* 0x00007e00021c7a11 */ /* 0x040fe800078008ff */
[----:B------:R-:W-:Y:S02]  /*db90*/  LEA.HI.X R29, R2, c[0x0][0x1fc], R3, 0x1, P0 ;  /* 0x00007f00021d7a11 */ /* 0x000fe400000f0c03 */
[----:B------:R-:W-:Y:S03]  /*dba0*/  IADD3 R2, P0, R20, R4, RZ ;  /* 0x0000000414027210 */ /* 0x000fe60007f1e0ff */
[----:B------:R-:W-:Y:S01]  /*dbb0*/  @!PT LDS RZ, [RZ] ;  /* 0x00000000fffff984 */ /* 0x000fe20000000800 */
[----:B------:R-:W-:Y:S01]  /*dbc0*/  @!PT LDS RZ, [RZ] ;  /* 0x00000000fffff984 */ /* 0x000fe20000000800 */
[----:B------:R-:W-:Y:S01]  /*dbd0*/  @!PT LDS RZ, [RZ] ;  /* 0x00000000fffff984 */ /* 0x000fe20000000800 */
[----:B------:R2:W-:Y:S01]  /*dbe0*/  LDGSTS.E.BYPASS.LTC128B.128 [R223+0x1880], [R28.64], !P5 ;  /* 0x018800001cdf7fae */ /* 0x0005e2000e901d48 */
[----:B------:R-:W-:Y:S02]  /*dbf0*/  IADD3.X R3, R0, R252, RZ, P0, !PT ;  /* 0x000000fc00037210 */ /* 0x000fe400007fe4ff */
[C---:B------:R-:W-:Y:S04]  /*dc00*/  LEA R100, P0, R2.reuse, c[0x0][0x1f8], 0x1 ;  /* 0x00007e0002647a11 */ /* 0x040fe800078008ff */
[----:B------:R-:W-:Y:S02]  /*dc10*/  LEA.HI.X R101, R2, c[0x0][0x1fc], R3, 0x1, P0 ;  /* 0x00007f0002657a11 */ /* 0x000fe400000f0c03 */
[----:B------:R-:W-:Y:S03]  /*dc20*/  IADD3 R2, P0, R251, R4, RZ ;  /* 0x00000004fb027210 */ /* 0x000fe60007f1e0ff */
[----:B------:R3:W-:Y:S01]  /*dc30*/  LDGSTS.E.BYPASS.LTC128B.128 [R223+0x2480], [R100.64], !P4 ;  /* 0x0248000064df7fae */ /* 0x0007e2000e101d48 */
[----:B------:R-:W-:Y:S02]  /*dc40*/  IADD3.X R3, R0, R250, RZ, P0, !PT ;  /* 0x000000fa00037210 */ /* 0x000fe400007fe4ff */
[C---:B------:R-:W-:Y:S04]  /*dc50*/  LEA R42, P0, R2.reuse, c[0x0][0x1f8], 0x1 ;  /* 0x00007e00022a7a11 */ /* 0x040fe800078008ff */
[----:B------:R-:W-:Y:S02]  /*dc60*/  LEA.HI.X R43, R2, c[0x0][0x1fc], R3, 0x1, P0 ;  /* 0x00007f00022b7a11 */ /* 0x000fe400000f0c03 */
[----:B------:R-:W-:Y:S02]  /*dc70*/  @!P1 IADD3 R2, P0, R6, R4, RZ ;  /* 0x0000000406029210 */ /* 0x000fe40007f1e0ff */
[-C--:B-1----:R-:W-:Y:S01]  /*dc80*/  HMMA.16816.F32 R4, R48, R16.reuse, RZ ;  /* 0x000000103004723c */ /* 0x082fe200000018ff */
[----:B------:R1:W-:Y:S02]  /*dc90*/  LDGSTS.E.BYPASS.LTC128B.128 [R223+0x3080], [R42.64], !P3 ;  /* 0x030800002adf7fae */ /* 0x0003e4000d901d48 */
[----:B------:R-:W-:Y:S02]  /*dca0*/  @!P1 IADD3.X R0, R0, R10, RZ, P0, !PT ;  /* 0x0000000a00009210 */ /* 0x000fe400007fe4ff */
[----:B------:R-:W-:Y:S03]  /*dcb0*/  @!P1 IADD3 R3, P0, R2, R8, RZ ;  /* 0x0000000802039210 */ /* 0x000fe60007f1e0ff */
[C---:B------:R-:W-:Y:S07]  /*dcc0*/  HMMA.16816.F32 R8, R44.reuse, R16, RZ ;  /* 0x000000102c08723c */ /* 0x040fee00000018ff */
[----:B------:R-:W-:Y:S02]  /*dcd0*/  @!P1 IADD3.X R16, R0, R13, RZ, P0, !PT ;  /* 0x0000000d00109210 */ /* 0x000fe400007fe4ff */
[-C--:B------:R-:W-:Y:S03]  /*dce0*/  HMMA.16816.F32 R12, R44, R18.reuse, RZ ;  /* 0x000000122c0c723c */ /* 0x080fe600000018ff */
[C---:B------:R-:W-:Y:S04]  /*dcf0*/  @!P1 LEA R38, P0, R3.reuse, c[0x0][0x1f8], 0x1 ;  /* 0x00007e0003269a11 */ /* 0x040fe800078008ff */
[----:B------:R-:W-:Y:S02]  /*dd00*/  @!P1 LEA.HI.X R39, R3, c[0x0][0x1fc], R16, 0x1, P0 ;  /* 0x00007f0003279a11 */ /* 0x000fe400000f0c10 */
[C---:B------:R-:W-:Y:S03]  /*dd10*/  HMMA.16816.F32 R16, R48.reuse, R18, RZ ;  /* 0x000000123010723c */ /* 0x040fe600000018ff */
[----:B------:R-:W-:Y:S01]  /*dd20*/  @!P1 IADD3 R3, P0, R2, R20, RZ ;  /* 0x0000001402039210 */ /* 0x000fe20007f1e0ff */
[----:B------:R5:W-:Y:S03]  /*dd30*/  @!P1 LDGSTS.E.BYPASS.LTC128B.128 [R223+0x2080], [R38.64], !P5 ;  /* 0x0208000026df9fae */ /* 0x000be6000e901d48 */
[----:B------:R-:W-:Y:S02]  /*dd40*/  @!P1 IADD3.X R20, R0, R252, RZ, P0, !PT ;  /* 0x000000fc00149210 */ /* 0x000fe400007fe4ff */
[C---:B------:R-:W-:Y:S04]  /*dd50*/  @!P1 LEA R40, P0, R3.reuse, c[0x0][0x1f8], 0x1 ;  /* 0x00007e0003289a11 */ /* 0x040fe800078008ff */
[----:B------:R-:W-:Y:S02]  /*dd60*/  @!P1 LEA.HI.X R41, R3, c[0x0][0x1fc], R20, 0x1, P0 ;  /* 0x00007f0003299a11 */ /* 0x000fe400000f0c14 */
[-C--:B------:R-:W-:Y:S01]  /*dd70*/  HMMA.16816.F32 R20, R48, R32.reuse, RZ ;  /* 0x000000203014723c */ /* 0x080fe200000018ff */
[----:B------:R-:W-:Y:S02]  /*dd80*/  @!P1 IADD3 R2, P0, R2, R251, RZ ;  /* 0x000000fb02029210 */ /* 0x000fe40007f1e0ff */
[----:B------:R1:W-:Y:S02]  /*dd90*/  @!P1 LDGSTS.E.BYPASS.LTC128B.128 [R223+0x2c80], [R40.64], !P4 ;  /* 0x02c8000028df9fae */ /* 0x0003e4000e101d48 */
[----:B------:R-:W-:Y:S02]  /*dda0*/  @!P1 IADD3.X R0, R0, R250, RZ, P0, !PT ;  /* 0x000000fa00009210 */ /* 0x000fe400007fe4ff */
[C---:B------:R-:W-:Y:S01]  /*ddb0*/  @!P1 LEA R36, P0, R2.reuse, c[0x0][0x1f8], 0x1 ;  /* 0x00007e0002249a11 */ /* 0x040fe200078008ff */
[C---:B------:R-:W-:Y:S04]  /*ddc0*/  HMMA.16816.F32 R24, R44.reuse, R32, RZ ;  /* 0x000000202c18723c */ /* 0x040fe800000018ff */
[----:B------:R-:W-:Y:S04]  /*ddd0*/  @!P1 LEA.HI.X R37, R2, c[0x0][0x1fc], R0, 0x1, P0 ;  /* 0x00007f0002259a11 */ /* 0x000fe800000f0c00 */
[-C--:B--2---:R-:W-:Y:S01]  /*dde0*/  HMMA.16816.F32 R28, R44, R34.reuse, RZ ;  /* 0x000000222c1c723c */ /* 0x084fe200000018ff */
[----:B------:R5:W-:Y:S07]  /*ddf0*/  @!P1 LDGSTS.E.BYPASS.LTC128B.128 [R223+0x3880], [R36.64], !P3 ;  /* 0x0388000024df9fae */ /* 0x000bee000d901d48 */
[C---:B------:R-:W-:Y:S01]  /*de00*/  HMMA.16816.F32 R32, R48.reuse, R34, RZ ;  /* 0x000000223020723c */ /* 0x040fe200000018ff */
[----:B------:R-:W-:Y:S08]  /*de10*/  LDSM.16.M88.4 R184, [R211+0x8080] ;  /* 0x00808000d3b8783b */ /* 0x000ff00000000200 */
[----:B------:R-:W0:Y:S08]  /*de20*/  LDGDEPBAR ;  /* 0x00000000000079af */ /* 0x000e300000000000 */
[----:B------:R-:W2:Y:S01]  /*de30*/  LDSM.16.M88.4 R188, [R208+0x4880] ;  /* 0x00488000d0bc783b */ /* 0x000ea20000000200 */
[-C--:B-----5:R-:W-:Y:S01]  /*de40*/  HMMA.16816.F32 R36, R48, R160.reuse, RZ ;  /* 0x000000a03024723c */ /* 0x0a0fe200000018ff */
[----:B----4-:R-:W-:Y:S06]  /*de50*/  ISETP.GT.AND P0, PT, R222, R225, PT ;  /* 0x000000e1de00720c */ /* 0x010fec0003f04270 */
[----:B------:R-:W4:Y:S01]  /*de60*/  LDSM.16.M88.4 R192, [R211+0x9080] ;  /* 0x00908000d3c0783b */ /* 0x000f220000000200 */
[C---:B-1----:R-:W-:Y:S07]  /*de70*/  HMMA.16816.F32 R40, R44.reuse, R160, RZ ;  /* 0x000000a02c28723c */ /* 0x042fee00000018ff */
[----:B------:R-:W1:Y:S01]  /*de80*/  LDSM.16.M88.4 R196, [R208+0x4c80] ;  /* 0x004c8000d0c4783b */ /* 0x000e620000000200 */
[-C--:B------:R-:W-:Y:S07]  /*de90*/  HMMA.16816.F32 R44, R44, R162.reuse, RZ ;  /* 0x000000a22c2c723c */ /* 0x080fee00000018ff */
[----:B------:R-:W-:Y:S01]  /*dea0*/  LDSM.16.M88.4 R200, [R219] ;  /* 0x00000000dbc8783b */ /* 0x000fe20000000200 */
[----:B------:R-:W-:Y:S07]  /*deb0*/  HMMA.16816.F32 R48, R48, R162, RZ ;  /* 0x000000a23030723c */ /* 0x000fee00000018ff */
[----:B------:R-:W5:Y:S01]  /*dec0*/  LDSM.16.M88.4 R160, [R208+0x5080] ;  /* 0x00508000d0a0783b */ /* 0x000f620000000200 */
[-C--:B------:R-:W-:Y:S07]  /*ded0*/  HMMA.16816.F32 R4, R164, R168.reuse, R4 ;  /* 0x000000a8a404723c */ /* 0x080fee0000001804 */
[----:B------:R-:W-:Y:S01]  /*dee0*/  LDSM.16.M88.4 R204, [R212+0x9080] ;  /* 0x00908000d4cc783b */ /* 0x000fe20000000200 */
[C---:B------:R-:W-:Y:S08]  /*def0*/  HMMA.16816.F32 R8, R172.reuse, R168, R8 ;  /* 0x000000a8ac08723c */ /* 0x040ff00000001808 */
[-C--:B------:R-:W-:Y:S08]  /*df00*/  HMMA.16816.F32 R12, R172, R170.reuse, R12 ;  /* 0x000000aaac0c723c */ /* 0x080ff0000000180c */
[C---:B------:R-:W-:Y:S01]  /*df10*/  HMMA.16816.F32 R16, R164.reuse, R170, R16 ;  /* 0x000000aaa410723c */ /* 0x040fe20000001810 */
[----:B------:R-:W1:Y:S07]  /*df20*/  LDSM.16.M88.4 R168, [R212+0x8080] ;  /* 0x00808000d4a8783b */ /* 0x000e6e0000000200 */
        /* <DEDUP_REMOVED lines=10> */
[----:B------:R-:W3:Y:S07]  /*dfd0*/  LDSM.16.M88.4 R164, [R218] ;  /* 0x00000000daa4783b */ /* 0x000eee0000000200 */
[-C--:B--2---:R-:W-:Y:S01]  /*dfe0*/  HMMA.16816.F32 R4, R184, R188.reuse, R4 ;  /* 0x000000bcb804723c */ /* 0x084fe20000001804 */
[----:B------:R-:W2:Y:S07]  /*dff0*/  LDSM.16.M88.4 R180, [R208+0x5480] ;  /* 0x00548000d0b4783b */ /* 0x000eae0000000200 */
        /* <DEDUP_REMOVED lines=9> */
[-C--:B-----5:R-:W-:Y:S08]  /*e090*/  HMMA.16816.F32 R36, R184, R160.reuse, R36 ;  /* 0x000000a0b824723c */ /* 0x0a0ff00000001824 */
[C---:B------:R-:W-:Y:S08]  /*e0a0*/  HMMA.16816.F32 R40, R192.reuse, R160, R40 ;  /* 0x000000a0c028723c */ /* 0x040ff00000001828 */
[-C--:B------:R-:W-:Y:S01]  /*e0b0*/  HMMA.16816.F32 R44, R192, R162.reuse, R44 ;  /* 0x000000a2c02c723c */ /* 0x080fe2000000182c */
[----:B------:R-:W-:Y:S07]  /*e0c0*/  LDSM.16.M88.4 R192, [R212+0xa080] ;  /* 0x00a08000d4c0783b */ /* 0x000fee0000000200 */
[----:B------:R-:W-:Y:S01]  /*e0d0*/  HMMA.16816.F32 R48, R184, R162, R48 ;  /* 0x000000a2b830723c */ /* 0x000fe20000001830 */
[----:B------:R-:W1:Y:S07]  /*e0e0*/  LDSM.16.M88.4 R160, [R211+0xb080] ;  /* 0x00b08000d3a0783b */ /* 0x000e6e0000000200 */
[-C--:B------:R-:W-:Y:S01]  /*e0f0*/  HMMA.16816.F32 R4, R168, R200.reuse, R4 ;  /* 0x000000c8a804723c */ /* 0x080fe20000001804 */
[----:B------:R-:W4:Y:S07]  /*e100*/  LDSM.16.M88.4 R184, [R208+0x5880] ;  /* 0x00588000d0b8783b */ /* 0x000f2e0000000200 */
[C---:B------:R-:W-:Y:S08]  /*e110*/  HMMA.16816.F32 R8, R204.reuse, R200, R8 ;  /* 0x000000c8cc08723c */ /* 0x040ff00000001808 */
[-C--:B------:R-:W-:Y:S08]  /*e120*/  HMMA.16816.F32 R12, R204, R202.reuse, R12 ;  /* 0x000000cacc0c723c */ /* 0x080ff0000000180c */
[C---:B------:R-:W-:Y:S08]  /*e130*/  HMMA.16816.F32 R16, R168.reuse, R202, R16 ;  /* 0x000000caa810723c */ /* 0x040ff00000001810 */
[-C--:B---3--:R-:W-:Y:S08]  /*e140*/  HMMA.16816.F32 R20, R168, R164.reuse, R20 ;  /* 0x000000a4a814723c */ /* 0x088ff00000001814 */
        /* <DEDUP_REMOVED lines=54> */
[----:B------:R-:W4:Y:S01]  /*e4b0*/  MUFU.TANH R106, R16 ;  /* 0x00000010006a7308 */ /* 0x000f220000002400 */
[----:B------:R-:W-:Y:S03]  /*e4c0*/  BAR.SYNC.DEFER_BLOCKING 0x0 ;  /* 0x0000000000007b1d */ /* 0x000fe60000010000 */
[C---:B------:R-:W-:Y:S06]  /*e4d0*/  HMMA.16816.F32 R24, R164.reuse, R4, R24 ;  /* 0x00000004a418723c */ /* 0x040fec0000001818 */
[----:B------:R1:W1:Y:S02]  /*e4e0*/  MUFU.TANH R111, R19 ;  /* 0x00000013006f7308 */ /* 0x0002640000002400 */
        /* <DEDUP_REMOVED lines=15> */
[----:B------:R5:W2:Y:S01]  /*e5e0*/  MUFU.TANH R100, R21 ;  /* 0x0000001500647308 */ /* 0x000aa20000002400 */
[-C--:B------:R-:W-:Y:S03]  /*e5f0*/  HMMA.16816.F32 R44, R164, R10.reuse, R44 ;  /* 0x0000000aa42c723c */ /* 0x080fe6000000182c */
[----:B------:R-:W-:Y:S02]  /*e600*/  FMUL.FTZ R30, R30, c[0x0][0x320] ;  /* 0x0000c8001e1e7a20 */ /* 0x000fe40000410000 */
[----:B------:R-:W-:Y:S02]  /*e610*/  FMUL.FTZ R31, R31, c[0x0][0x320] ;  /* 0x0000c8001f1f7a20 */ /* 0x000fe40000410000 */
[----:B------:R-:W-:Y:S01]  /*e620*/  FMUL.FTZ R34, R34, c[0x0][0x320] ;  /* 0x0000c80022227a20 */ /* 0x000fe20000410000 */
[----:B------:R-:W-:Y:S01]  /*e630*/  HMMA.16816.F32 R48, R192, R10, R48 ;  /* 0x0000000ac030723c */ /* 0x000fe20000001830 */
[----:B------:R2:W2:Y:S03]  /*e640*/  MUFU.TANH R105, R23 ;  /* 0x0000001700697308 */ /* 0x0004a60000002400 */
[----:B------:R-:W-:Y:S02]  /*e650*/  FMUL.FTZ R35, R35, c[0x0][0x320] ;  /* 0x0000c80023237a20 */ /* 0x000fe40000410000 */
[----:B-1----:R-:W-:Y:S02]  /*e660*/  FMUL.FTZ R19, R36, c[0x0][0x320] ;  /* 0x0000c80024137a20 */ /* 0x002fe40000410000 */
[----:B------:R-:W-:Y:S03]  /*e670*/  FMUL.FTZ R15, R37, c[0x0][0x320] ;  /* 0x0000c800250f7a20 */ /* 0x000fe60000410000 */
[----:B------:R1:W1:Y:S01]  /*e680*/  MUFU.TANH R168, R24 ;  /* 0x0000001800a87308 */ /* 0x0002620000002400 */
[----:B------:R-:W-:Y:S02]  /*e690*/  FMUL.FTZ R41, R41, c[0x0][0x320] ;  /* 0x0000c80029297a20 */ /* 0x000fe40000410000 */
[----:B------:R-:W-:Y:S02]  /*e6a0*/  FMUL.FTZ R43, R43, c[0x0][0x320] ;  /* 0x0000c8002b2b7a20 */ /* 0x000fe40000410000 */
[----:B-----5:R-:W-:Y:S02]  /*e6b0*/  FMUL.FTZ R21, R33, c[0x0][0x320] ;  /* 0x0000c80021157a20 */ /* 0x020fe40000410000 */
[----:B------:R-:W-:Y:S02]  /*e6c0*/  FMUL.FTZ R44, R44, c[0x0][0x320] ;  /* 0x0000c8002c2c7a20 */ /* 0x000fe40000410000 */
[----:B------:R-:W-:Y:S01]  /*e6d0*/  FMUL.FTZ R45, R45, c[0x0][0x320] ;  /* 0x0000c8002d2d7a20 */ /* 0x000fe20000410000 */
[----:B------:R5:W3:Y:S01]  /*e6e0*/  MUFU.TANH R171, R26 ;  /* 0x0000001a00ab7308 */ /* 0x000ae20000002400 */
[----:B------:R-:W-:Y:S02]  /*e6f0*/  FMUL.FTZ R46, R46, c[0x0][0x320] ;  /* 0x0000c8002e2e7a20 */ /* 0x000fe40000410000 */
[----:B------:R-:W-:Y:S02]  /*e700*/  FMUL.FTZ R14, R48, c[0x0][0x320] ;  /* 0x0000c800300e7a20 */ /* 0x000fe40000410000 */
[----:B------:R-:W-:Y:S02]  /*e710*/  FMUL.FTZ R16, R49, c[0x0][0x320] ;  /* 0x0000c80031107a20 */ /* 0x000fe40000410000 */
[----:B--2---:R-:W-:Y:S02]  /*e720*/  FMUL.FTZ R23, R50, c[0x0][0x320] ;  /* 0x0000c80032177a20 */ /* 0x004fe40000410000 */
[----:B------:R-:W-:Y:S01]  /*e730*/  FMUL.FTZ R20, R51, c[0x0][0x320] ;  /* 0x0000c80033147a20 */ /* 0x000fe20000410000 */
[----:B------:R2:W2:Y:S01]  /*e740*/  MUFU.TANH R174, R27 ;  /* 0x0000001b00ae7308 */ /* 0x0004a20000002400 */
[----:B------:R-:W-:Y:S02]  /*e750*/  FMUL.FTZ R22, R22, c[0x0][0x320] ;  /* 0x0000c80016167a20 */ /* 0x000fe40000410000 */
[----:B------:R-:W-:Y:S02]  /*e760*/  FMUL.FTZ R25, R25, c[0x0][0x320] ;  /* 0x0000c80019197a20 */ /* 0x000fe40000410000 */
[----:B-1----:R-:W-:Y:S02]  /*e770*/  FMUL.FTZ R24, R32, c[0x0][0x320] ;  /* 0x0000c80020187a20 */ /* 0x002fe40000410000 */
[----:B------:R-:W-:Y:S02]  /*e780*/  FMUL.FTZ R40, R40, c[0x0][0x320] ;  /* 0x0000c80028287a20 */ /* 0x000fe40000410000 */
[----:B------:R-:W-:Y:S01]  /*e790*/  FMUL.FTZ R42, R42, c[0x0][0x320] ;  /* 0x0000c8002a2a7a20 */ /* 0x000fe20000410000 */
[----:B------:R1:W1:Y:S01]  /*e7a0*/  MUFU.TANH R104, R17 ;  /* 0x0000001100687308 */ /* 0x0002620000002400 */
[----:B------:R-:W-:Y:S02]  /*e7b0*/  FMUL.FTZ R47, R47, c[0x0][0x320] ;  /* 0x0000c8002f2f7a20 */ /* 0x000fe40000410000 */
[----:B-----5:R-:W-:Y:S07]  /*e7c0*/  FMUL.FTZ R26, R39, c[0x0][0x320] ;  /* 0x0000c800271a7a20 */ /* 0x020fee0000410000 */
[----:B------:R1:W1:Y:S01]  /*e7d0*/  MUFU.TANH R160, R18 ;  /* 0x0000001200a07308 */ /* 0x0002620000002400 */
[----:B--2---:R-:W-:Y:S09]  /*e7e0*/  FMUL.FTZ R27, R38, c[0x0][0x320] ;  /* 0x0000c800261b7a20 */ /* 0x004ff20000410000 */
[----:B------:R2:W1:Y:S10]  /*e7f0*/  MUFU.TANH R110, R22 ;  /* 0x00000016006e7308 */ /* 0x0004740000002400 */
        /* <DEDUP_REMOVED lines=15> */
[----:B------:R2:W1:Y:S10]  /*e8f0*/  MUFU.TANH R29, R42 ;  /* 0x0000002a001d7308 */ /* 0x0004740000002400 */
        /* <DEDUP_REMOVED lines=10> */
[----:B--234-:R-:W-:Y:S01]  /*e9a0*/  IADD3 R0, R222, -0x1, RZ ;  /* 0xffffffffde007810 */ /* 0x01cfe20007ffe0ff */
[----:B------:R-:W2:Y:S01]  /*e9b0*/  LDL.64 R232, [R1+0x30] ;  /* 0x0000300001e87983 */ /* 0x000ea20000100a00 */
[----:B------:R-:W-:Y:S02]  /*e9c0*/  ISETP.GE.AND P1, PT, R224, 0x1, PT ;  /* 0x00000001e000780c */ /* 0x000fe40003f26270 */
[----:B------:R-:W-:Y:S01]  /*e9d0*/  SHF.R.S32.HI R4, RZ, 0x1f, R0 ;  /* 0x0000001fff047819 */ /* 0x000fe20000011400 */
[----:B------:R-:W3:Y:S01]  /*e9e0*/  LDL.64 R230, [R1+0x28] ;  /* 0x0000280001e67983 */ /* 0x000ee20000100a00 */
[----:B------:R-:W-:Y:S03]  /*e9f0*/  IMAD.WIDE.U32 R2, R0, c[0x0][0x1e0], RZ ;  /* 0x0000780000027a25 */ /* 0x000fe600078e00ff */
[----:B------:R-:W4:Y:S01]  /*ea00*/  LDL.64 R234, [R1+0x50] ;  /* 0x0000500001ea7983 */ /* 0x000f220000100a00 */
[----:B------:R-:W-:Y:S04]  /*ea10*/  IMAD R4, R4, c[0x0][0x1e0], RZ ;  /* 0x0000780004047a24 */ /* 0x000fe800078e02ff */
        /* <DEDUP_REMOVED lines=41> */
.L_x_313:
        /* <DEDUP_REMOVED lines=12> */
[C---:B---3--:R-:W-:Y:S02]  /*ed70*/  IADD3 R7, -R3.reuse, 0x1, R2 ;  /* 0x0000000103077810 */ /* 0x048fe40007ffe102 */
[----:B------:R-:W-:Y:S02]  /*ed80*/  IADD3 R8, -R3, R2, RZ ;  /* 0x0000000203087210 */ /* 0x000fe40007ffe1ff */
[----:B------:R-:W-:Y:S04]  /*ed90*/  IADD3 R7, -R229, R7, R227 ;  /* 0x00000007e5077210 */ /* 0x000fe80007ffe1e3 */
[C---:B------:R-:W-:Y:S02]  /*eda0*/  IADD3 R6, R7.reuse, c[0x0][0x328], RZ ;  /* 0x0000ca0007067a10 */ /* 0x040fe40007ffe0ff */
[----:B------:R-:W-:Y:S04]  /*edb0*/  IADD3 R7, R7, UR6, RZ ;  /* 0x0000000607077c10 */ /* 0x000fe8000fffe0ff */
[----:B--2---:R-:W-:Y:S01]  /*edc0*/  IADD3 R0, R7, R4, RZ ;  /* 0x0000000407007210 */ /* 0x004fe20007ffe0ff */
        /* <DEDUP_REMOVED lines=15> */
.L_x_316:
[----:B------:R-:W-:Y:S04]  /*eec0*/  MOV R9, c[0x0][0x32c] ;  /* 0x0000cb0000097a02 */ /* 0x000fe80000000f00 */
[----:B------:R-:W-:Y:S11]  /*eed0*/  ISETP.NE.AND P0, PT, R9, 0x1, PT ;  /* 0x000000010900780c */ /* 0x000ff60003f05270 */
[----:B------:R-:W-:Y:S02]  /*eee0*/  @!UPT UIADD3 URZ, URZ, URZ, URZ ;  /* 0x0000003f3f3ff290 */ /* 0x000fe4000fffe03f */
[----:B------:R-:W-:Y:S05]  /*eef0*/  @P0 IMAD.HI.U32 R9, R4, c[0x0][0x330], RZ ;  /* 0x0000cc0004090a27 */ /* 0x000fea00078e00ff */
[----:B------:R-:W-:Y:S02]  /*ef00*/  @P0 SHF.R.U32.HI R4, RZ, c[0x0][0x334], R9 ;  /* 0x0000cd00ff040a19 */ /* 0x000fe40000011609 */
.L_x_317:
[----:B------:R-:W-:Y:S05]  /*ef10*/  BSYNC B0 ;  /* 0x0000000000007941 */ /* 0x000fea0003800000 */
.L_x_315:
[----:B------:R-:W-:Y:S05]  /*ef20*/  IMAD R4, R4, c[0x0][0x32c], R8 ;  /* 0x0000cb0004047a24 */ /* 0x000fea00078e0208 */
[----:B------:R-:W-:Y:S02]  /*ef30*/  IADD3 R9, R4, c[0x0][0x32c], RZ ;  /* 0x0000cb0004097a10 */ /* 0x000fe40007ffe0ff */
[----:B------:R-:W-:Y:S02]  /*ef40*/  IMNMX R0, R0, R4, !PT ;  /* 0x0000000400007217 */ /* 0x000fe40007800200 */
[----:B------:R-:W-:Y:S02]  /*ef50*/  IMNMX R3, R3, R9, PT ;  /* 0x0000000903037217 */ /* 0x000fe40003800200 */
.L_x_314:
[C---:B------:R-:W-:Y:S02]  /*ef60*/  ISETP.GE.AND P0, PT, R2.reuse, 0x2, PT ;  /* 0x000000020200780c */ /* 0x040fe40003f06270 */
[----:B------:R-:W-:Y:S02]  /*ef70*/  ISETP.GE.AND P1, PT, R2, 0x9, PT ;  /* 0x000000090200780c */ /* 0x000fe40003f26270 */
[----:B------:R-:W-:Y:S02]  /*ef80*/  P2R R13, PR, RZ, 0x1 ;  /* 0x00000001ff0d7803 */ /* 0x000fe40000000000 */
[----:B------:R-:W-:Y:S02]  /*ef90*/  ISETP.GT.AND P0, PT, R0, 0x1, !P0 ;  /* 0x000000010000780c */ /* 0x000fe40004704270 */
[----:B------:R-:W-:Y:S02]  /*efa0*/  P2R R12, PR, RZ, 0x2 ;  /* 0x00000002ff0c7803 */ /* 0x000fe40000000000 */
[----:B------:R-:W-:Y:S02]  /*efb0*/  ISETP.LT.OR P0, PT, R3, 0x2, P0 ;  /* 0x000000020300780c */ /* 0x000fe40000701670 */
[----:B------:R-:W-:Y:S02]  /*efc0*/  ISETP.GE.AND P6, PT, R2, 0x19, PT ;  /* 0x000000190200780c */ /* 0x000fe40003fc6270 */
[----:B-1----:R-:W-:Y:S02]  /*efd0*/  FSEL R17, R161, -INF , !P0 ;  /* 0xff800000a1117808 */ /* 0x002fe40004000000 */
[----:B------:R-:W-:Y:S02]  /*efe0*/  ISETP.GT.AND P0, PT, R0, 0x8, !P1 ;  /* 0x000000080000780c */ /* 0x000fe40004f04270 */
[----:B------:R-:W-:Y:S02]  /*eff0*/  ISETP.GE.AND P1, PT, R2, 0xa, PT ;  /* 0x0000000a0200780c */ /* 0x000fe40003f26270 */
[C---:B------:R-:W-:Y:S02]  /*f000*/  ISETP.LT.OR P0, PT, R3.reuse, 0x9, P0 ;  /* 0x000000090300780c */ /* 0x040fe40000701670 */
        /* <DEDUP_REMOVED lines=9> */
[----:B------:R-:W-:Y:S02]  /*f0a0*/  ISETP.LT.OR P0, PT, R3, 0x11, P0 ;  /* 0x000000110300780c */ /* 0x000fe40000701670 */
[----:B------:R-:W-:Y:S02]  /*f0b0*/  ISETP.GE.AND P5, PT, R2, 0x1a, PT ;  /* 0x0000001a0200780c */ /* 0x000fe40003fa6270 */
[----:B------:R-:W-:Y:S02]  /*f0c0*/  FSEL R40, R101, -INF , !P0 ;  /* 0xff80000065287808 */ /* 0x000fe40004000000 */
[----:B------:R-:W-:Y:S02]  /*f0d0*/  ISETP.GT.AND P0, PT, R0, 0x11, !P1 ;  /* 0x000000110000780c */ /* 0x000fe40004f04270 */
[C---:B------:R-:W-:Y:S02]  /*f0e0*/  ISETP.GE.AND P4, PT, R2.reuse, 0x21, PT ;  /* 0x000000210200780c */ /* 0x040fe40003f86270 */
[C---:B------:R-:W-:Y:S02]  /*f0f0*/  ISETP.LT.OR P0, PT, R3.reuse, 0x12, P0 ;  /* 0x000000120300780c */ /* 0x040fe40000701670 */
        /* <DEDUP_REMOVED lines=10> */
[----:B------:R-:W-:Y:S02]  /*f1a0*/  FSEL R166, R21, -INF , !P0 ;  /* 0xff80000015a67808 */ /* 0x000fe40004000000 */
[C---:B------:R-:W-:Y:S04]  /*f1b0*/  ISETP.GT.AND P0, PT, R0.reuse, 0x20, !P4 ;  /* 0x000000200000780c */ /* 0x040fe80006704270 */
[----:B------:R-:W-:Y:S04]  /*f1c0*/  ISETP.LT.OR P0, PT, R3, 0x21, P0 ;  /* 0x000000210300780c */ /* 0x000fe80000701670 */
[----:B------:R-:W-:Y:S02]  /*f1d0*/  FSEL R182, R19, -INF , !P0 ;  /* 0xff80000013b67808 */ /* 0x000fe40004000000 */
[C---:B------:R-:W-:Y:S04]  /*f1e0*/  ISETP.GT.AND P0, PT, R0.reuse, 0x21, !P3 ;  /* 0x000000210000780c */ /* 0x040fe80005f04270 */
[----:B------:R-:W-:Y:S04]  /*f1f0*/  ISETP.LT.OR P0, PT, R3, 0x22, P0 ;  /* 0x000000220300780c */ /* 0x000fe80000701670 */
[----:B------:R-:W-:Y:S02]  /*f200*/  FSEL R185, R15, -INF , !P0 ;  /* 0xff8000000fb97808 */ /* 0x000fe40004000000 */
[----:B------:R-:W-:Y:S04]  /*f210*/  ISETP.GT.AND P0, PT, R0, 0x28, !P2 ;  /* 0x000000280000780c */ /* 0x000fe80005704270 */
[C---:B------:R-:W-:Y:S04]  /*f220*/  ISETP.LT.OR P0, PT, R3.reuse, 0x29, P0 ;  /* 0x000000290300780c */ /* 0x040fe80000701670 */
[----:B------:R-:W-:Y:S02]  /*f230*/  FSEL R194, R14, -INF , !P0 ;  /* 0xff8000000ec27808 */ /* 0x000fe40004000000 */
[----:B------:R-:W-:Y:S04]  /*f240*/  ISETP.GT.AND P0, PT, R0, RZ, !P1 ;  /* 0x000000ff0000720c */ /* 0x000fe80004f04270 */
[C---:B------:R-:W-:Y:S04]  /*f250*/  ISETP.LT.OR P0, PT, R3.reuse, 0x1, P0 ;  /* 0x000000010300780c */ /* 0x040fe80000701670 */
[----:B------:R-:W-:Y:S02]  /*f260*/  FSEL R15, R162, -INF , !P0 ;  /* 0xff800000a20f7808 */ /* 0x000fe40004000000 */
[----:B------:R-:W-:Y:S04]  /*f270*/  ISETP.GE.AND P0, PT, R2, 0x2a, PT ;  /* 0x0000002a0200780c */ /* 0x000fe80003f06270 */
[----:B------:R-:W-:Y:S02]  /*f280*/  P2R R4, PR, RZ, 0x1 ;  /* 0x00000001ff047803 */ /* 0x000fe40000000000 */
[----:B------:R-:W-:Y:S04]  /*f290*/  ISETP.GT.AND P0, PT, R0, 0x29, !P0 ;  /* 0x000000290000780c */ /* 0x000fe80004704270 */
[----:B------:R-:W-:Y:S02]  /*f2a0*/  ISETP.LT.OR P0, PT, R3, 0x2a, P0 ;  /* 0x0000002a0300780c */ /* 0x000fe40000701670 */
[----:B------:R-:W1:Y:S02]  /*f2b0*/  SHFL.IDX PT, R3, R5, 0x1, 0x1c1f ;  /* 0x003c1f0005037f89 */ /* 0x000e6400000e0000 */
[----:B------:R-:W-:Y:S02]  /*f2c0*/  FSEL R193, R16, -INF , !P0 ;  /* 0xff80000010c17808 */ /* 0x000fe40004000000 */
[----:B------:R-:W-:Y:S01]  /*f2d0*/  ISETP.GE.AND P0, PT, R32, 0x1, PT ;  /* 0x000000012000780c */ /* 0x000fe20003f06270 */
[--C-:B-1----:R-:W-:Y:S02]  /*f2e0*/  IMAD.IADD R2, R6, 0x1, R3.reuse ;  /* 0x0000000106027824 */ /* 0x102fe400078e0203 */
[----:B------:R-:W-:Y:S10]  /*f2f0*/  IMAD.IADD R0, R7, 0x1, R3 ;  /* 0x0000000107007824 */ /* 0x000ff400078e0203 */
        /* <DEDUP_REMOVED lines=14> */
.L_x_320:
[----:B------:R-:W-:Y:S04]  /*f3e0*/  MOV R14, c[0x0][0x32c] ;  /* 0x0000cb00000e7a02 */ /* 0x000fe80000000f00 */
[----:B------:R-:W-:Y:S11]  /*f3f0*/  ISETP.NE.AND P0, PT, R14, 0x1, PT ;  /* 0x000000010e00780c */ /* 0x000ff60003f05270 */
[----:B------:R-:W-:Y:S02]  /*f400*/  @!UPT UIADD3 URZ, URZ, URZ, URZ ;  /* 0x0000003f3f3ff290 */ /* 0x000fe4000fffe03f */
[----:B------:R-:W-:Y:S05]  /*f410*/  @P0 IMAD.HI.U32 R14, R3, c[0x0][0x330], RZ ;  /* 0x0000cc00030e0a27 */ /* 0x000fea00078e00ff */
[----:B------:R-:W-:Y:S02]  /*f420*/  @P0 SHF.R.U32.HI R3, RZ, c[0x0][0x334], R14 ;  /* 0x0000cd00ff030a19 */ /* 0x000fe4000001160e */
.L_x_321:
[----:B------:R-:W-:Y:S05]  /*f430*/  BSYNC B0 ;  /* 0x0000000000007941 */ /* 0x000fea0003800000 */
.L_x_319:
[----:B------:R-:W-:Y:S05]  /*f440*/  IMAD R3, R3, c[0x0][0x32c], R8 ;  /* 0x0000cb0003037a24 */ /* 0x000fea00078e0208 */
[----:B------:R-:W-:Y:S02]  /*f450*/  IADD3 R14, R3, c[0x0][0x32c], RZ ;  /* 0x0000cb00030e7a10 */ /* 0x000fe40007ffe0ff */
[----:B------:R-:W-:Y:S02]  /*f460*/  IMNMX R0, R0, R3, !PT ;  /* 0x0000000300007217 */ /* 0x000fe40007800200 */
[----:B------:R-:W-:Y:S02]  /*f470*/  IMNMX R2, R2, R14, PT ;  /* 0x0000000e02027217 */ /* 0x000fe40003800200 */
.L_x_318:
[----:B------:R-:W-:Y:S01]  /*f480*/  ISETP.NE.AND P0, PT, R13, RZ, PT ;  /* 0x000000ff0d00720c */ /* 0x000fe20003f05270 */
[----:B------:R-:W1:Y:S03]  /*f490*/  SHFL.IDX PT, R3, R5, 0x2, 0x1c1f ;  /* 0x005c1f0005037f89 */ /* 0x000e6600000e0000 */
        /* <DEDUP_REMOVED lines=59> */
.L_x_324:
[----:B------:R-:W-:Y:S04]  /*f850*/  MOV R14, c[0x0][0x32c] ;  /* 0x0000cb00000e7a02 */ /* 0x000fe80000000f00 */
[----:B------:R-:W-:Y:S11]  /*f860*/  ISETP.NE.AND P0, PT, R14, 0x1, PT ;  /* 0x000000010e00780c */ /* 0x000ff60003f05270 */
[----:B------:R-:W-:Y:S02]  /*f870*/  @!UPT UIADD3 URZ, URZ, URZ, URZ ;  /* 0x0000003f3f3ff290 */ /* 0x000fe4000fffe03f */
[----:B------:R-:W-:Y:S05]  /*f880*/  @P0 IMAD.HI.U32 R14, R3, c[0x0][0x330], RZ ;  /* 0x0000cc00030e0a27 */ /* 0x000fea00078e00ff */
[----:B------:R-:W-:Y:S02]  /*f890*/  @P0 SHF.R.U32.HI R3, RZ, c[0x0][0x334], R14 ;  /* 0x0000cd00ff030a19 */ /* 0x000fe4000001160e */
.L_x_325:
[----:B------:R-:W-:Y:S05]  /*f8a0*/  BSYNC B0 ;  /* 0x0000000000007941 */ /* 0x000fea0003800000 */
.L_x_323:
[----:B------:R-:W-:Y:S05]  /*f8b0*/  IMAD R3, R3, c[0x0][0x32c], R8 ;  /* 0x0000cb0003037a24 */ /* 0x000fea00078e0208 */
[----:B------:R-:W-:Y:S02]  /*f8c0*/  IADD3 R14, R3, c[0x0][0x32c], RZ ;  /* 0x0000cb00030e7a10 */ /* 0x000fe40007ffe0ff */
[----:B------:R-:W-:Y:S02]  /*f8d0*/  IMNMX R0, R0, R3, !PT ;  /* 0x0000000300007217 */ /* 0x000fe40007800200 */
[----:B------:R-:W-:Y:S02]  /*f8e0*/  IMNMX R2, R2, R14, PT ;  /* 0x0000000e02027217 */ /* 0x000fe40003800200 */
.L_x_322:
        /* <DEDUP_REMOVED lines=61> */
.L_x_328:
[----:B------:R-:W-:Y:S04]  /*fcc0*/  MOV R5, c[0x0][0x32c] ;  /* 0x0000cb0000057a02 */ /* 0x000fe80000000f00 */
[----:B------:R-:W-:Y:S11]  /*fcd0*/  ISETP.NE.AND P0, PT, R5, 0x1, PT ;  /* 0x000000010500780c */ /* 0x000ff60003f05270 */
[----:B------:R-:W-:Y:S02]  /*fce0*/  @!UPT UIADD3 URZ, URZ, URZ, URZ ;  /* 0x0000003f3f3ff290 */ /* 0x000fe4000fffe03f */
[----:B------:R-:W-:Y:S05]  /*fcf0*/  @P0 IMAD.HI.U32 R5, R3, c[0x0][0x330], RZ ;  /* 0x0000cc0003050a27 */ /* 0x000fea00078e00ff */
[----:B------:R-:W-:Y:S02]  /*fd00*/  @P0 SHF.R.U32.HI R3, RZ, c[0x0][0x334], R5 ;  /* 0x0000cd00ff030a19 */ /* 0x000fe40000011605 */
.L_x_329:
[----:B------:R-:W-:Y:S05]  /*fd10*/  BSYNC B0 ;  /* 0x0000000000007941 */ /* 0x000fea0003800000 */
.L_x_327:
[----:B------:R-:W-:Y:S05]  /*fd20*/  IMAD R8, R3, c[0x0][0x32c], R8 ;  /* 0x0000cb0003087a24 */ /* 0x000fea00078e0208 */
[----:B------:R-:W-:Y:S02]  /*fd30*/  IADD3 R3, R8, c[0x0][0x32c], RZ ;  /* 0x0000cb0008037a10 */ /* 0x000fe40007ffe0ff */
[----:B------:R-:W-:Y:S02]  /*fd40*/  IMNMX R0, R0, R8, !PT ;  /* 0x0000000800007217 */ /* 0x000fe40007800200 */
[----:B------:R-:W-:Y:S02]  /*fd50*/  IMNMX R2, R2, R3, PT ;  /* 0x0000000302027217 */ /* 0x000fe40003800200 */
.L_x_326:
[----:B------:R-:W-:Y:S01]  /*fd60*/  ISETP.GT.AND P0, PT, R0, RZ, !P1 ;  /* 0x000000ff0000720c */ /* 0x000fe20004f04270 */
[----:B------:R-:W-:Y:S01]  /*fd70*/  LDSM.16.MT88.4 R36, [R210+0x1880] ;  /* 0x00188000d224783b */ /* 0x000fe20000004200 */
        /* <DEDUP_REMOVED lines=17> */
[----:B------:R-:W-:Y:S02]  /*fe90*/  ISETP.NE.AND P1, PT, R9, RZ, PT ;  /* 0x000000ff0900720c */ /* 0x000fe40003f25270 */
        /* <DEDUP_REMOVED lines=11> */
[----:B------:R-:W-:Y:S01]  /*ff50*/  FMNMX.FTZ R3, R16, R103, !PT ;  /* 0x0000006710037209 */ /* 0x000fe20007810000 */
[----:B------:R-:W1:Y:S01]  /*ff60*/  SHFL.BFLY PT, R5, R106, 0x2, 0x1f ;  /* 0x0c401f006a057f89 */ /* 0x000e6200000e0000 */
        /* <DEDUP_REMOVED lines=14> */
[----:B-1----:R-:W-:Y:S02]  /*10050*/  FMNMX.FTZ R106, R106, R5, !PT ;  /* 0x000000056a6a7209 */ /* 0x002fe40007810000 */
[----:B------:R-:W-:Y:S02]  /*10060*/  ISETP.LT.OR P0, PT, R2, 0x1a, P0 ;  /* 0x0000001a0200780c */ /* 0x000fe40000701670 */
[----:B------:R-:W-:Y:S01]  /*10070*/  FMNMX.FTZ R3, R167, R3, !PT ;  /* 0x00000003a7037209 */ /* 0x000fe20007810000 */
[----:B------:R-:W1:Y:S01]  /*10080*/  SHFL.BFLY PT, R5, R106, 0x1, 0x1f ;  /* 0x0c201f006a057f89 */ /* 0x000e6200000e0000 */
[----:B------:R-:W-:Y:S02]  /*10090*/  FSEL R178, R31, -INF , !P0 ;  /* 0xff8000001fb27808 */ /* 0x000fe40004000000 */
[----:B------:R-:W-:Y:S02]  /*100a0*/  ISETP.GT.AND P0, PT, R0, 0x20, !P4 ;  /* 0x000000200000780c */ /* 0x000fe40006704270 */
[----:B------:R-:W-:Y:S02]  /*100b0*/  FMNMX.FTZ R3, R169, R3, !PT ;  /* 0x00000003a9037209 */ /* 0x000fe40007810000 */
[----:B------:R-:W-:Y:S02]  /*100c0*/  ISETP.LT.OR P0, PT, R2, 0x21, P0 ;  /* 0x000000210200780c */ /* 0x000fe40000701670 */
[----:B------:R-:W-:Y:S02]  /*100d0*/  ISETP.NE.AND P1, PT, R4, RZ, PT ;  /* 0x000000ff0400720c */ /* 0x000fe40003f25270 */
[----:B------:R-:W-:Y:S02]  /*100e0*/  FMNMX.FTZ R4, R14, R107, !PT ;  /* 0x0000006b0e047209 */ /* 0x000fe40007810000 */
[----:B------:R-:W-:Y:S02]  /*100f0*/  FSEL R183, R29, -INF , !P0 ;  /* 0xff8000001db77808 */ /* 0x000fe40004000000 */
[----:B------:R-:W-:Y:S02]  /*10100*/  ISETP.GT.AND P0, PT, R0, 0x21, !P3 ;  /* 0x000000210000780c */ /* 0x000fe40005f04270 */
[----:B------:R-:W-:Y:S02]  /*10110*/  FMNMX.FTZ R4, R20, R4, !PT ;  /* 0x0000000414047209 */ /* 0x000fe40007810000 */
        /* <DEDUP_REMOVED lines=34> */
[----:B-1----:R-:W-:Y:S02]  /*10340*/  FMNMX.FTZ R2, R7, R108, !PT ;  /* 0x0000006c07027209 */ /* 0x002fe40007810000 */
[----:B--2---:R-:W-:Y:S02]  /*10350*/  FMNMX.FTZ R105, R105, R4, !PT ;  /* 0x0000000469697209 */ /* 0x004fe40007810000 */
[----:B------:R-:W-:Y:S03]  /*10360*/  FMNMX.FTZ R2, R8, R2, !PT ;  /* 0x0000000208027209 */ /* 0x000fe60007810000 */
[----:B------:R-:W-:Y:S01]  /*10370*/  FMUL.FTZ R111, R105, c[0x0][0x2d0] ;  /* 0x0000b400696f7a20 */ /* 0x000fe20000410000 */
[----:B------:R-:W-:Y:S01]  /*10380*/  FMNMX.FTZ R2, R9, R2, !PT ;  /* 0x0000000209027209 */ /* 0x000fe20007810000 */
[--C-:B---3--:R-:W-:Y:S01]  /*10390*/  FFMA.FTZ R3, R18, c[0x0][0x2d0], -R110.reuse ;  /* 0x0000b40012037a23 */ /* 0x108fe2000001086e */
[----:B-----5:R-:W-:Y:S01]  /*103a0*/  FMNMX.FTZ R104, R0, R104, !PT ;  /* 0x0000006800687209 */ /* 0x020fe20007810000 */
[----:B------:R-:W-:Y:S01]  /*103b0*/  FFMA.FTZ R0, R22, c[0x0][0x2d0], -R110 ;  /* 0x0000b40016007a23 */ /* 0x000fe2000001086e */
[----:B------:R-:W-:Y:S01]  /*103c0*/  FMNMX.FTZ R2, R11, R2, !PT ;  /* 0x000000020b027209 */ /* 0x000fe20007810000 */
[----:B------:R1:W-:Y:S01]  /*103d0*/  MUFU.EX2 R243, R3 ;  /* 0x0000000300f37308 */ /* 0x0003e20000000800 */
[----:B----4-:R-:W-:Y:S01]  /*103e0*/  F2FP.PACK_AB R160, R244, R245 ;  /* 0x000000f5f4a0723e */ /* 0x010fe200000000ff */
[----:B------:R-:W2:Y:S01]  /*103f0*/  SHFL.BFLY PT, R4, R104, 0x1, 0x1f ;  /* 0x0c201f0068047f89 */ /* 0x000ea200000e0000 */
[----:B------:R-:W-:Y:S04]  /*10400*/  FMNMX.FTZ R2, R171, R2, !PT ;  /* 0x00000002ab027209 */ /* 0x000fe80007810000 */
[----:B------:R-:W-:Y:S03]  /*10410*/  FMNMX.FTZ R2, R174, R2, !PT ;  /* 0x00000002ae027209 */ /* 0x000fe60007810000 */
[----:B------:R3:W4:Y:S01]  /*10420*/  MUFU.EX2 R242, R0 ;  /* 0x0000000000f27308 */ /* 0x0007220000000800 */
[----:B------:R-:W-:Y:S04]  /*10430*/  FMNMX.FTZ R2, R177, R2, !PT ;  /* 0x00000002b1027209 */ /* 0x000fe80007810000 */
[----:B------:R-:W-:Y:S02]  /*10440*/  FMNMX.FTZ R2, R178, R2, !PT ;  /* 0x00000002b2027209 */ /* 0x000fe40007810000 */
[----:B-1----:R-:W-:Y:S02]  /*10450*/  FSEL R3, R106, RZ, P0 ;  /* 0x000000ff6a037208 */ /* 0x002fe40000000000 */
[----:B------:R-:W-:Y:S02]  /*10460*/  FSETP.NEU.FTZ.AND P0, PT, R105, -INF , PT ;  /* 0xff8000006900780b */ /* 0x000fe40003f1d000 */
[----:B--2---:R-:W-:Y:S02]  /*10470*/  FMNMX.FTZ R104, R104, R4, !PT ;  /* 0x0000000468687209 */ /* 0x004fe40007810000 */
[----:B------:R-:W-:Y:S02]  /*10480*/  FSEL R111, R111, RZ, P0 ;  /* 0x000000ff6f6f7208 */ /* 0x000fe40000000000 */
[----:B------:R-:W-:Y:S01]  /*10490*/  FSEL R5, R105, RZ, P0 ;  /* 0x000000ff69057208 */ /* 0x000fe20000000000 */
[C---:B------:R-:W-:Y:S01]  /*104a0*/  FMUL.FTZ R164, R104.reuse, c[0x0][0x2d0] ;  /* 0x0000b40068a47a20 */ /* 0x040fe20000410000 */
[----:B------:R-:W-:Y:S01]  /*104b0*/  FSETP.NEU.FTZ.AND P0, PT, R104, -INF , PT ;  /* 0xff8000006800780b */ /* 0x000fe20003f1d000 */
[--C-:B---3--:R-:W-:Y:S01]  /*104c0*/  FFMA.FTZ R0, R16, c[0x0][0x2d0], -R111.reuse ;  /* 0x0000b40010007a23 */ /* 0x108fe2000001086f */
[----:B----4-:R-:W-:Y:S01]  /*104d0*/  F2FP.PACK_AB R162, R242, R243 ;  /* 0x000000f3f2a2723e */ /* 0x010fe200000000ff */
[--C-:B------:R-:W-:Y:S01]  /*104e0*/  FFMA.FTZ R4, R25, c[0x0][0x2d0], -R111.reuse ;  /* 0x0000b40019047a23 */ /* 0x100fe2000001086f */
[----:B------:R-:W-:Y:S01]  /*104f0*/  FSEL R164, R164, RZ, P0 ;  /* 0x000000ffa4a47208 */ /* 0x000fe20000000000 */
[----:B------:R1:W-:Y:S01]  /*10500*/  MUFU.EX2 R241, R0 ;  /* 0x0000000000f17308 */ /* 0x0003e20000000800 */
[--C-:B------:R-:W-:Y:S02]  /*10510*/  FFMA.FTZ R44, R47, c[0x0][0x2d0], -R111.reuse ;  /* 0x0000b4002f2c7a23 */ /* 0x100fe4000001086f */
[--C-:B------:R-:W-:Y:S07]  /*10520*/  FFMA.FTZ R48, R48, c[0x0][0x2d0], -R111.reuse ;  /* 0x0000b40030307a23 */ /* 0x100fee000001086f */
        /* <DEDUP_REMOVED lines=52> */
[----:B------:R-:W-:Y:S01]  /*10870*/  FMUL.FTZ R17, R100, R125 ;  /* 0x0000007d64117220 */ /* 0x000fe20000410000 */
[----:B------:R-:W-:Y:S01]  /*10880*/  MOV R107, R225 ;  /* 0x000000e1006b7202 */ /* 0x000fe20000000f00 */
[----:B------:R-:W-:Y:S01]  /*10890*/  FMUL.FTZ R0, R0, c[0x0][0x2d0] ;  /* 0x0000b40000007a20 */ /* 0x000fe20000410000 */
[----:B------:R-:W-:Y:S01]  /*108a0*/  LDSM.16.MT88.4 R124, [R210+0x1c80] ;  /* 0x001c8000d27c783b */ /* 0x000fe20000004200 */
[----:B-1----:R-:W-:Y:S01]  /*108b0*/  FFMA.FTZ R103, R168, c[0x0][0x2d0], -R164 ;  /* 0x0000b400a8677a23 */ /* 0x002fe200000108a4 */
[----:B------:R-:W-:Y:S01]  /*108c0*/  MUFU.EX2 R225, R44 ;  /* 0x0000002c00e17308 */ /* 0x000fe20000000800 */
[----:B------:R-:W-:Y:S02]  /*108d0*/  FFMA.FTZ R4, R9, c[0x0][0x2d0], -R102 ;  /* 0x0000b40009047a23 */ /* 0x000fe40000010866 */
[C---:B------:R-:W-:Y:S02]  /*108e0*/  FMUL.FTZ R32, R100.reuse, R140 ;  /* 0x0000008c64207220 */ /* 0x040fe40000410000 */
[C---:B------:R-:W-:Y:S02]  /*108f0*/  FMUL.FTZ R33, R100.reuse, R141 ;  /* 0x0000008d64217220 */ /* 0x040fe40000410000 */
[----:B------:R-:W-:Y:S01]  /*10900*/  LDSM.16.MT88.4 R140, [R210+0x2080] ;  /* 0x00208000d28c783b */ /* 0x000fe20000004200 */
[C---:B------:R-:W-:Y:S02]  /*10910*/  FMUL.FTZ R48, R100.reuse, R156 ;  /* 0x0000009c64307220 */ /* 0x040fe40000410000 */
[----:B------:R1:W-:Y:S01]  /*10920*/  MUFU.EX2 R202, R103 ;  /* 0x0000006700ca7308 */ /* 0x0003e20000000800 */
[C---:B------:R-:W-:Y:S02]  /*10930*/  FMUL.FTZ R49, R100.reuse, R157 ;  /* 0x0000009d64317220 */ /* 0x040fe40000410000 */
[C---:B------:R-:W-:Y:S02]  /*10940*/  FMUL.FTZ R50, R3.reuse, R158 ;  /* 0x0000009e03327220 */ /* 0x040fe40000410000 */
[C---:B------:R-:W-:Y:S02]  /*10950*/  FMUL.FTZ R51, R3.reuse, R159 ;  /* 0x0000009f03337220 */ /* 0x040fe40000410000 */
[----:B------:R-:W-:Y:S01]  /*10960*/  LDSM.16.MT88.4 R156, [R209+0x2c80] ;  /* 0x002c8000d19c783b */ /* 0x000fe20000004200 */
[C---:B------:R-:W-:Y:S02]  /*10970*/  FMUL.FTZ R52, R100.reuse, R52 ;  /* 0x0000003464347220 */ /* 0x040fe40000410000 */
[----:B------:R2:W4:Y:S01]  /*10980*/  MUFU.EX2 R2, R0 ;  /* 0x0000000000027308 */ /* 0x0005220000000800 */
[C---:B------:R-:W-:Y:S02]  /*10990*/  FMUL.FTZ R53, R100.reuse, R53 ;  /* 0x0000003564357220 */ /* 0x040fe40000410000 */
[C---:B------:R-:W-:Y:S02]  /*109a0*/  FMUL.FTZ R54, R3.reuse, R54 ;  /* 0x0000003603367220 */ /* 0x040fe40000410000 */
[C---:B------:R-:W-:Y:S02]  /*109b0*/  FMUL.FTZ R55, R3.reuse, R55 ;  /* 0x0000003703377220 */ /* 0x040fe40000410000 */
[C---:B------:R-:W-:Y:S02]  /*109c0*/  FMUL.FTZ R64, R100.reuse, R64 ;  /* 0x0000004064407220 */ /* 0x040fe40000410000 */
[----:B------:R-:W-:Y:S01]  /*109d0*/  FMUL.FTZ R65, R100, R65 ;  /* 0x0000004164417220 */ /* 0x000fe20000410000 */
[----:B------:R5:W-:Y:S01]  /*109e0*/  MUFU.EX2 R232, R4 ;  /* 0x0000000400e87308 */ /* 0x000be20000000800 */
[C---:B------:R-:W-:Y:S02]  /*109f0*/  FMUL.FTZ R66, R3.reuse, R66 ;  /* 0x0000004203427220 */ /* 0x040fe40000410000 */
[C---:B------:R-:W-:Y:S02]  /*10a00*/  FMUL.FTZ R67, R3.reuse, R67 ;  /* 0x0000004303437220 */ /* 0x040fe40000410000 */
[----:B-1----:R-:W-:Y:S02]  /*10a10*/  FFMA.FTZ R103, R170, c[0x0][0x2d0], -R164 ;  /* 0x0000b400aa677a23 */ /* 0x002fe400000108a4 */
[C---:B------:R-:W-:Y:S02]  /*10a20*/  FMUL.FTZ R68, R100.reuse, R68 ;  /* 0x0000004464447220 */ /* 0x040fe40000410000 */
[----:B------:R-:W-:Y:S01]  /*10a30*/  FMUL.FTZ R69, R100, R69 ;  /* 0x0000004564457220 */ /* 0x000fe20000410000 */
[----:B------:R1:W-:Y:S01]  /*10a40*/  MUFU.EX2 R201, R103 ;  /* 0x0000006700c97308 */ /* 0x0003e20000000800 */
[C---:B------:R-:W-:Y:S02]  /*10a50*/  FMUL.FTZ R70, R3.reuse, R70 ;  /* 0x0000004603467220 */ /* 0x040fe40000410000 */
[----:B------:R-:W-:Y:S02]  /*10a60*/  FMUL.FTZ R71, R3, R71 ;  /* 0x0000004703477220 */ /* 0x000fe40000410000 */
[--C-:B--2---:R-:W-:Y:S02]  /*10a70*/  FFMA.FTZ R0, R7, c[0x0][0x2d0], -R102.reuse ;  /* 0x0000b40007007a23 */ /* 0x104fe40000010866 */
[----:B------:R-:W-:Y:S02]  /*10a80*/  FMUL.FTZ R7, R3, R115 ;  /* 0x0000007303077220 */ /* 0x000fe40000410000 */
[C---:B----4-:R-:W-:Y:S01]  /*10a90*/  FMUL.FTZ R9, R2.reuse, R117 ;  /* 0x0000007502097220 */ /* 0x050fe20000410000 */
[----:B------:R2:W-:Y:S01]  /*10aa0*/  MUFU.EX2 R179, R0 ;  /* 0x0000000000b37308 */ /* 0x0005e20000000800 */
[C---:B------:R-:W-:Y:S02]  /*10ab0*/  FMUL.FTZ R12, R2.reuse, R120 ;  /* 0x00000078020c7220 */ /* 0x040fe40000410000 */
[C---:B------:R-:W-:Y:S02]  /*10ac0*/  FMUL.FTZ R13, R2.reuse, R121 ;  /* 0x00000079020d7220 */ /* 0x040fe40000410000 */
[----:B-----5:R-:W-:Y:S02]  /*10ad0*/  FFMA.FTZ R4, R11, c[0x0][0x2d0], -R102 ;  /* 0x0000b4000b047a23 */ /* 0x020fe40000010866 */
        /* <DEDUP_REMOVED lines=8> */
[----:B------:R1:W-:Y:S01]  /*10b60*/  MUFU.EX2 R200, R103 ;  /* 0x0000006700c87308 */ /* 0x0003e20000000800 */
[C---:B------:R-:W-:Y:S02]  /*10b70*/  FMUL.FTZ R45, R2.reuse, R153 ;  /* 0x00000099022d7220 */ /* 0x040fe40000410000 */
[----:B------:R-:W-:Y:S02]  /*10b80*/  FMUL.FTZ R56, R2, R56 ;  /* 0x0000003802387220 */ /* 0x000fe40000410000 */
[----:B--2---:R-:W-:Y:S02]  /*10b90*/  FFMA.FTZ R0, R8, c[0x0][0x2d0], -R102 ;  /* 0x0000b40008007a23 */ /* 0x004fe40000010866 */
[C---:B------:R-:W-:Y:S02]  /*10ba0*/  FMUL.FTZ R8, R2.reuse, R116 ;  /* 0x0000007402087220 */ /* 0x040fe40000410000 */
[C---:B------:R-:W-:Y:S01]  /*10bb0*/  FMUL.FTZ R57, R2.reuse, R57 ;  /* 0x0000003902397220 */ /* 0x040fe20000410000 */
[----:B------:R2:W5:Y:S01]  /*10bc0*/  MUFU.EX2 R231, R0 ;  /* 0x0000000000e77308 */ /* 0x0005620000000800 */
[C---:B------:R-:W-:Y:S02]  /*10bd0*/  FMUL.FTZ R60, R2.reuse, R60 ;  /* 0x0000003c023c7220 */ /* 0x040fe40000410000 */
[----:B------:R-:W-:Y:S01]  /*10be0*/  FMUL.FTZ R61, R2, R61 ;  /* 0x0000003d023d7220 */ /* 0x000fe20000410000 */
[----:B----4-:R-:W-:Y:S01]  /*10bf0*/  F2FP.PACK_AB R115, R233, R232 ;  /* 0x000000e8e973723e */ /* 0x010fe200000000ff */
[----:B------:R-:W-:Y:S01]  /*10c00*/  FMUL.FTZ R4, R100, R112 ;  /* 0x0000007064047220 */ /* 0x000fe20000410000 */
[----:B------:R-:W-:Y:S01]  /*10c10*/  F2FP.PACK_AB R112, R236, R235 ;  /* 0x000000ebec70723e */ /* 0x000fe200000000ff */
[C---:B------:R-:W-:Y:S02]  /*10c20*/  FMUL.FTZ R72, R2.reuse, R72 ;  /* 0x0000004802487220 */ /* 0x040fe40000410000 */
[C---:B------:R-:W-:Y:S02]  /*10c30*/  FMUL.FTZ R73, R2.reuse, R73 ;  /* 0x0000004902497220 */ /* 0x040fe40000410000 */
[C---:B------:R-:W-:Y:S01]  /*10c40*/  FMUL.FTZ R76, R2.reuse, R76 ;  /* 0x0000004c024c7220 */ /* 0x040fe20000410000 */
[-C--:B---3--:R-:W-:Y:S01]  /*10c50*/  HMMA.16816.F32 R4, R160, R20.reuse, R4 ;  /* 0x00000014a004723c */ /* 0x088fe20000001804 */
[----:B------:R-:W-:Y:S02]  /*10c60*/  FMUL.FTZ R77, R2, R77 ;  /* 0x0000004d024d7220 */ /* 0x000fe40000410000 */
[----:B-1----:R-:W-:Y:S02]  /*10c70*/  FFMA.FTZ R103, R173, c[0x0][0x2d0], -R164 ;  /* 0x0000b400ad677a23 */ /* 0x002fe400000108a4 */
[C---:B------:R-:W-:Y:S02]  /*10c80*/  FMUL.FTZ R80, R100.reuse, R80 ;  /* 0x0000005064507220 */ /* 0x040fe40000410000 */
[----:B------:R1:W-:Y:S01]  /*10c90*/  MUFU.EX2 R199, R103 ;  /* 0x0000006700c77308 */ /* 0x0003e20000000800 */
[----:B------:R-:W-:Y:S01]  /*10ca0*/  FMUL.FTZ R81, R100, R81 ;  /* 0x0000005164517220 */ /* 0x000fe20000410000 */
[----:B--2---:R-:W-:Y:S03]  /*10cb0*/  FSEL R0, R101, RZ, P0 ;  /* 0x000000ff65007208 */ /* 0x004fe60000000000 */
[----:B------:R-:W-:Y:S01]  /*10cc0*/  FMUL.FTZ R82, R3, R82 ;  /* 0x0000005203527220 */ /* 0x000fe20000410000 */
[----:B-----5:R-:W-:Y:S01]  /*10cd0*/  F2FP.PACK_AB R113, R231, R179 ;  /* 0x000000b3e771723e */ /* 0x020fe200000000ff */
[C---:B------:R-:W-:Y:S02]  /*10ce0*/  FMUL.FTZ R83, R3.reuse, R83 ;  /* 0x0000005303537220 */ /* 0x040fe40000410000 */
[----:B------:R-:W-:Y:S02]  /*10cf0*/  FADD.FTZ R0, -R0, R108 ;  /* 0x0000006c00007221 */ /* 0x000fe40000010100 */
[----:B------:R-:W-:Y:S02]  /*10d00*/  FMUL.FTZ R96, R100, R96 ;  /* 0x0000006064607220 */ /* 0x000fe40000410000 */
[----:B------:R-:W-:Y:S02]  /*10d10*/  FMUL.FTZ R0, R0, c[0x0][0x2d0] ;  /* 0x0000b40000007a20 */ /* 0x000fe40000410000 */
[C---:B------:R-:W-:Y:S02]  /*10d20*/  FMUL.FTZ R97, R100.reuse, R97 ;  /* 0x0000006164617220 */ /* 0x040fe40000410000 */
[C---:B------:R-:W-:Y:S02]  /*10d30*/  FMUL.FTZ R98, R3.reuse, R98 ;  /* 0x0000006203627220 */ /* 0x040fe40000410000 */
[----:B------:R-:W2:Y:S01]  /*10d40*/  MUFU.EX2 R0, R0 ;  /* 0x0000000000007308 */ /* 0x000ea20000000800 */
[----:B------:R-:W-:Y:S02]  /*10d50*/  FMUL.FTZ R99, R3, R99 ;  /* 0x0000006303637220 */ /* 0x000fe40000410000 */
[C---:B------:R-:W-:Y:S02]  /*10d60*/  FMUL.FTZ R84, R100.reuse, R84 ;  /* 0x0000005464547220 */ /* 0x040fe40000410000 */
[--C-:B-1----:R-:W-:Y:S02]  /*10d70*/  FFMA.FTZ R103, R171, c[0x0][0x2d0], -R102.reuse ;  /* 0x0000b400ab677a23 */ /* 0x102fe40000010866 */
[----:B------:R-:W-:Y:S01]  /*10d80*/  LDSM.16.MT88.4 R168, [R209+0x3880] ;  /* 0x00388000d1a8783b */ /* 0x000fe20000004200 */
[----:B------:R-:W-:Y:S02]  /*10d90*/  FMUL.FTZ R85, R100, R85 ;  /* 0x0000005564557220 */ /* 0x000fe40000410000 */
[----:B------:R1:W-:Y:S01]  /*10da0*/  MUFU.EX2 R176, R103 ;  /* 0x0000006700b07308 */ /* 0x0003e20000000800 */
[C---:B------:R-:W-:Y:S02]  /*10db0*/  FMUL.FTZ R86, R3.reuse, R86 ;  /* 0x0000005603567220 */ /* 0x040fe40000410000 */
[C---:B------:R-:W-:Y:S02]  /*10dc0*/  FMUL.FTZ R87, R3.reuse, R87 ;  /* 0x0000005703577220 */ /* 0x040fe40000410000 */
[C---:B------:R-:W-:Y:S02]  /*10dd0*/  FMUL.FTZ R88, R2.reuse, R88 ;  /* 0x0000005802587220 */ /* 0x040fe40000410000 */
[C---:B------:R-:W-:Y:S02]  /*10de0*/  FMUL.FTZ R89, R2.reuse, R89 ;  /* 0x0000005902597220 */ /* 0x040fe40000410000 */
[C---:B------:R-:W-:Y:S02]  /*10df0*/  FMUL.FTZ R92, R2.reuse, R92 ;  /* 0x0000005c025c7220 */ /* 0x040fe40000410000 */
[----:B------:R-:W-:Y:S02]  /*10e00*/  FMUL.FTZ R93, R2, R93 ;  /* 0x0000005d025d7220 */ /* 0x000fe40000410000 */
[C---:B--2---:R-:W-:Y:S02]  /*10e10*/  FMUL.FTZ R10, R0.reuse, R118 ;  /* 0x00000076000a7220 */ /* 0x044fe40000410000 */
[C---:B------:R-:W-:Y:S02]  /*10e20*/  FMUL.FTZ R11, R0.reuse, R119 ;  /* 0x00000077000b7220 */ /* 0x040fe40000410000 */
[----:B------:R-:W2:Y:S01]  /*10e30*/  LDSM.16.MT88.4 R116, [R209+0x2480] ;  /* 0x00248000d174783b */ /* 0x000ea20000004200 */
[C---:B------:R-:W-:Y:S02]  /*10e40*/  FMUL.FTZ R14, R0.reuse, R122 ;  /* 0x0000007a000e7220 */ /* 0x040fe40000410000 */
[----:B------:R-:W-:Y:S02]  /*10e50*/  FMUL.FTZ R15, R0, R123 ;  /* 0x0000007b000f7220 */ /* 0x000fe40000410000 */
[C---:B------:R-:W-:Y:S01]  /*10e60*/  HMMA.16816.F32 R8, R112.reuse, R20, R8 ;  /* 0x000000147008723c */ /* 0x040fe20000001808 */
[--C-:B-1----:R-:W-:Y:S02]  /*10e70*/  FFMA.FTZ R103, R174, c[0x0][0x2d0], -R102.reuse ;  /* 0x0000b400ae677a23 */ /* 0x102fe40000010866 */
[----:B------:R-:W1:Y:S01]  /*10e80*/  LDSM.16.MT88.4 R120, [R210+0x2480] ;  /* 0x00248000d278783b */ /* 0x000e620000004200 */
[C---:B------:R-:W-:Y:S01]  /*10e90*/  FMUL.FTZ R26, R0.reuse, R134 ;  /* 0x00000086001a7220 */ /* 0x040fe20000410000 */
[----:B------:R3:W-:Y:S01]  /*10ea0*/  MUFU.EX2 R175, R103 ;  /* 0x0000006700af7308 */ /* 0x0007e20000000800 */
[----:B------:R-:W-:Y:S02]  /*10eb0*/  FMUL.FTZ R27, R0, R135 ;  /* 0x00000087001b7220 */ /* 0x000fe40000410000 */
[-C--:B------:R-:W-:Y:S01]  /*10ec0*/  HMMA.16816.F32 R12, R112, R22.reuse, R12 ;  /* 0x00000016700c723c */ /* 0x080fe2000000180c */
[C---:B------:R-:W-:Y:S02]  /*10ed0*/  FMUL.FTZ R20, R100.reuse, R128 ;  /* 0x0000008064147220 */ /* 0x040fe40000410000 */
[----:B------:R-:W-:Y:S01]  /*10ee0*/  LDSM.16.MT88.4 R132, [R209+0x2080] ;  /* 0x00208000d184783b */ /* 0x000fe20000004200 */
[----:B------:R-:W-:Y:S02]  /*10ef0*/  FMUL.FTZ R21, R100, R129 ;  /* 0x0000008164157220 */ /* 0x000fe40000410000 */
[C---:B------:R-:W-:Y:S02]  /*10f00*/  FMUL.FTZ R43, R0.reuse, R151 ;  /* 0x00000097002b7220 */ /* 0x040fe40000410000 */
[C---:B------:R-:W-:Y:S01]  /*10f10*/  HMMA.16816.F32 R16, R160.reuse, R22, R16 ;  /* 0x00000016a010723c */ /* 0x040fe20000001810 */
[C---:B------:R-:W-:Y:S03]  /*10f20*/  FMUL.FTZ R30, R0.reuse, R138 ;  /* 0x0000008a001e7220 */ /* 0x040fe60000410000 */
[C---:B------:R-:W-:Y:S02]  /*10f30*/  FMUL.FTZ R31, R0.reuse, R139 ;  /* 0x0000008b001f7220 */ /* 0x040fe40000410000 */
[C---:B------:R-:W-:Y:S02]  /*10f40*/  FMUL.FTZ R46, R0.reuse, R154 ;  /* 0x0000009a002e7220 */ /* 0x040fe40000410000 */
[C---:B------:R-:W-:Y:S04]  /*10f50*/  FMUL.FTZ R22, R3.reuse, R130 ;  /* 0x0000008203167220 */ /* 0x040fe80000410000 */
[----:B------:R-:W-:Y:S02]  /*10f60*/  FMUL.FTZ R23, R3, R131 ;  /* 0x0000008303177220 */ /* 0x000fe40000410000 */
[----:B---3--:R-:W-:Y:S01]  /*10f70*/  FFMA.FTZ R103, R177, c[0x0][0x2d0], -R102 ;  /* 0x0000b400b1677a23 */ /* 0x008fe20000010866 */
[----:B------:R-:W-:Y:S01]  /*10f80*/  LDSM.16.MT88.4 R128, [R209+0x2880] ;  /* 0x00288000d180783b */ /* 0x000fe20000004200 */
[C---:B------:R-:W-:Y:S02]  /*10f90*/  FMUL.FTZ R47, R0.reuse, R155 ;  /* 0x0000009b002f7220 */ /* 0x040fe40000410000 */
[----:B------:R3:W-:Y:S01]  /*10fa0*/  MUFU.EX2 R173, R103 ;  /* 0x0000006700ad7308 */ /* 0x0007e20000000800 */
[-C--:B------:R-:W-:Y:S01]  /*10fb0*/  HMMA.16816.F32 R20, R160, R36.reuse, R20 ;  /* 0x00000024a014723c */ /* 0x080fe20000001814 */
[C---:B------:R-:W-:Y:S02]  /*10fc0*/  FMUL.FTZ R58, R0.reuse, R58 ;  /* 0x0000003a003a7220 */ /* 0x040fe40000410000 */
[C---:B------:R-:W-:Y:S02]  /*10fd0*/  FMUL.FTZ R59, R0.reuse, R59 ;  /* 0x0000003b003b7220 */ /* 0x040fe40000410000 */
[C---:B------:R-:W-:Y:S02]  /*10fe0*/  FMUL.FTZ R62, R0.reuse, R62 ;  /* 0x0000003e003e7220 */ /* 0x040fe40000410000 */
[C---:B------:R-:W-:Y:S01]  /*10ff0*/  FMUL.FTZ R63, R0.reuse, R63 ;  /* 0x0000003f003f7220 */ /* 0x040fe20000410000 */
[C---:B------:R-:W-:Y:S01]  /*11000*/  HMMA.16816.F32 R24, R112.reuse, R36, R24 ;  /* 0x000000247018723c */ /* 0x040fe20000001818 */
[C---:B------:R-:W-:Y:S03]  /*11010*/  FMUL.FTZ R74, R0.reuse, R74 ;  /* 0x0000004a004a7220 */ /* 0x040fe60000410000 */
        /* <DEDUP_REMOVED lines=8> */
[----:B---3--:R-:W-:Y:S03]  /*110a0*/  FFMA.FTZ R103, R178, c[0x0][0x2d0], -R102 ;  /* 0x0000b400b2677a23 */ /* 0x008fe60000010866 */
[C---:B------:R-:W-:Y:S02]  /*110b0*/  FMUL.FTZ R42, R0.reuse, R150 ;  /* 0x00000096002a7220 */ /* 0x040fe40000410000 */
[C---:B------:R-:W-:Y:S01]  /*110c0*/  FMUL.FTZ R79, R0.reuse, R79 ;  /* 0x0000004f004f7220 */ /* 0x040fe20000410000 */
[----:B------:R3:W-:Y:S01]  /*110d0*/  MUFU.EX2 R174, R103 ;  /* 0x0000006700ae7308 */ /* 0x0007e20000000800 */
[C---:B------:R-:W-:Y:S04]  /*110e0*/  FMUL.FTZ R38, R3.reuse, R146 ;  /* 0x0000009203267220 */ /* 0x040fe80000410000 */
[----:B------:R-:W-:Y:S02]  /*110f0*/  FMUL.FTZ R39, R3, R147 ;  /* 0x0000009303277220 */ /* 0x000fe40000410000 */
[C---:B------:R-:W-:Y:S02]  /*11100*/  FMUL.FTZ R90, R0.reuse, R90 ;  /* 0x0000005a005a7220 */ /* 0x040fe40000410000 */
[C---:B------:R-:W-:Y:S01]  /*11110*/  FMUL.FTZ R91, R0.reuse, R91 ;  /* 0x0000005b005b7220 */ /* 0x040fe20000410000 */
[----:B------:R5:W-:Y:S01]  /*11120*/  MUFU.EX2 R226, R40 ;  /* 0x0000002800e27308 */ /* 0x000be20000000800 */
[C---:B------:R-:W-:Y:S02]  /*11130*/  FMUL.FTZ R94, R0.reuse, R94 ;  /* 0x0000005e005e7220 */ /* 0x040fe40000410000 */
[----:B------:R-:W-:Y:S02]  /*11140*/  FMUL.FTZ R95, R0, R95 ;  /* 0x0000005f005f7220 */ /* 0x000fe40000410000 */
[----:B----4-:R-:W-:Y:S07]  /*11150*/  FMUL.FTZ R36, R100, R144 ;  /* 0x0000009064247220 */ /* 0x010fee0000410000 */
[-C--:B--2---:R-:W-:Y:S01]  /*11160*/  HMMA.16816.F32 R36, R160, R116.reuse, R36 ;  /* 0x00000074a024723c */ /* 0x084fe20000001824 */
[--C-:B---3--:R-:W-:Y:S04]  /*11170*/  FFMA.FTZ R103, R182, c[0x0][0x2d0], -R110.reuse ;  /* 0x0000b400b6677a23 */ /* 0x108fe8000001086e */
[----:B------:R2:W-:Y:S01]  /*11180*/  MUFU.EX2 R197, R103 ;  /* 0x0000006700c57308 */ /* 0x0005e20000000800 */
[----:B-----5:R-:W-:Y:S07]  /*11190*/  FMUL.FTZ R40, R2, R148 ;  /* 0x0000009402287220 */ /* 0x020fee0000410000 */
[C---:B------:R-:W-:Y:S08]  /*111a0*/  HMMA.16816.F32 R40, R112.reuse, R116, R40 ;  /* 0x000000747028723c */ /* 0x040ff00000001828 */
[-C--:B------:R-:W-:Y:S01]  /*111b0*/  HMMA.16816.F32 R44, R112, R118.reuse, R44 ;  /* 0x00000076702c723c */ /* 0x080fe2000000182c */
[--C-:B--2---:R-:W-:Y:S07]  /*111c0*/  FFMA.FTZ R103, R185, c[0x0][0x2d0], -R110.reuse ;  /* 0x0000b400b9677a23 */ /* 0x104fee000001086e */
[C---:B------:R-:W-:Y:S01]  /*111d0*/  HMMA.16816.F32 R48, R160.reuse, R118, R48 ;  /* 0x00000076a030723c */ /* 0x040fe20000001830 */
[----:B------:R2:W3:Y:S01]  /*111e0*/  MUFU.EX2 R198, R103 ;  /* 0x0000006700c67308 */ /* 0x0004e20000000800 */
[----:B------:R-:W4:Y:S06]  /*111f0*/  LDSM.16.MT88.4 R116, [R209+0x3080] ;  /* 0x00308000d174783b */ /* 0x000f2c0000004200 */
[-C--:B-1----:R-:W-:Y:S08]  /*11200*/  HMMA.16816.F32 R52, R160, R120.reuse, R52 ;  /* 0x00000078a034723c */ /* 0x082ff00000001834 */
[C---:B------:R-:W-:Y:S08]  /*11210*/  HMMA.16816.F32 R56, R112.reuse, R120, R56 ;  /* 0x000000787038723c */ /* 0x040ff00000001838 */
[-C--:B------:R-:W-:Y:S01]  /*11220*/  HMMA.16816.F32 R60, R112, R122.reuse, R60 ;  /* 0x0000007a703c723c */ /* 0x080fe2000000183c */
[--C-:B--2---:R-:W-:Y:S03]  /*11230*/  FFMA.FTZ R103, R180, c[0x0][0x2d0], -R111.reuse ;  /* 0x0000b400b4677a23 */ /* 0x104fe6000001086f */
[----:B---3--:R-:W-:Y:S01]  /*11240*/  F2FP.PACK_AB R108, R198, R197 ;  /* 0x000000c5c66c723e */ /* 0x008fe200000000ff */
[----:B------:R1:W-:Y:S03]  /*11250*/  MUFU.EX2 R196, R103 ;  /* 0x0000006700c47308 */ /* 0x0003e60000000800 */
[C---:B------:R-:W-:Y:S01]  /*11260*/  HMMA.16816.F32 R64, R160.reuse, R122, R64 ;  /* 0x0000007aa040723c */ /* 0x040fe20000001840 */
[----:B------:R-:W2:Y:S07]  /*11270*/  LDSM.16.MT88.4 R120, [R210+0x3080] ;  /* 0x00308000d278783b */ /* 0x000eae0000004200 */
[-C--:B----4-:R-:W-:Y:S08]  /*11280*/  HMMA.16816.F32 R68, R160, R116.reuse, R68 ;  /* 0x00000074a044723c */ /* 0x090ff00000001844 */
[C---:B------:R-:W-:Y:S01]  /*11290*/  HMMA.16816.F32 R72, R112.reuse, R116, R72 ;  /* 0x000000747048723c */ /* 0x040fe20000001848 */
[--C-:B-1----:R-:W-:Y:S07]  /*112a0*/  FFMA.FTZ R103, R181, c[0x0][0x2d0], -R111.reuse ;  /* 0x0000b400b5677a23 */ /* 0x102fee000001086f */
[-C--:B------:R-:W-:Y:S01]  /*112b0*/  HMMA.16816.F32 R76, R112, R118.reuse, R76 ;  /* 0x00000076704c723c */ /* 0x080fe2000000184c */
[----:B------:R1:W-:Y:S07]  /*112c0*/  MUFU.EX2 R195, R103 ;  /* 0x0000006700c37308 */ /* 0x0003ee0000000800 */
[C---:B------:R-:W-:Y:S01]  /*112d0*/  HMMA.16816.F32 R80, R160.reuse, R118, R80 ;  /* 0x00000076a050723c */ /* 0x040fe20000001850 */
[----:B------:R-:W3:Y:S07]  /*112e0*/  LDSM.16.MT88.4 R116, [R209+0x1c80] ;  /* 0x001c8000d174783b */ /* 0x000eee0000004200 */
[-C--:B--2---:R-:W-:Y:S08]  /*112f0*/  HMMA.16816.F32 R84, R160, R120.reuse, R84 ;  /* 0x00000078a054723c */ /* 0x084ff00000001854 */
[C---:B------:R-:W-:Y:S01]  /*11300*/  HMMA.16816.F32 R88, R112.reuse, R120, R88 ;  /* 0x000000787058723c */ /* 0x040fe20000001858 */
[--C-:B-1----:R-:W-:Y:S03]  /*11310*/  FFMA.FTZ R103, R194, c[0x0][0x2d0], -R110.reuse ;  /* 0x0000b400c2677a23 */ /* 0x102fe6000001086e */
[----:B------:R-:W-:Y:S01]  /*11320*/  FFMA.FTZ R110, R193, c[0x0][0x2d0], -R110 ;  /* 0x0000b400c16e7a23 */ /* 0x000fe2000001086e */
[----:B------:R1:W-:Y:S02]  /*11330*/  MUFU.EX2 R194, R103 ;  /* 0x0000006700c27308 */ /* 0x0003e40000000800 */
[----:B------:R-:W-:Y:S01]  /*11340*/  F2FP.PACK_AB R120, R201, R202 ;  /* 0x000000cac978723e */ /* 0x000fe200000000ff */
[-C--:B------:R-:W-:Y:S01]  /*11350*/  HMMA.16816.F32 R92, R112, R122.reuse, R92 ;  /* 0x0000007a705c723c */ /* 0x080fe2000000185c */
[----:B------:R-:W-:Y:S06]  /*11360*/  F2FP.PACK_AB R121, R175, R176 ;  /* 0x000000b0af79723e */ /* 0x000fec00000000ff */
[----:B------:R-:W-:Y:S01]  /*11370*/  F2FP.PACK_AB R112, R226, R230 ;  /* 0x000000e6e270723e */ /* 0x000fe200000000ff */
[----:B------:R-:W-:Y:S01]  /*11380*/  HMMA.16816.F32 R96, R160, R122, R96 ;  /* 0x0000007aa060723c */ /* 0x000fe20000001860 */
[----:B------:R-:W-:Y:S01]  /*11390*/  F2FP.PACK_AB R113, R207, R225 ;  /* 0x000000e1cf71723e */ /* 0x000fe200000000ff */
[----:B------:R-:W2:Y:S02]  /*113a0*/  MUFU.EX2 R193, R110 ;  /* 0x0000006e00c17308 */ /* 0x000ea40000000800 */
[----:B------:R-:W-:Y:S02]  /*113b0*/  F2FP.PACK_AB R114, R205, R206 ;  /* 0x000000cecd72723e */ /* 0x000fe400000000ff */
[----:B------:R-:W-:Y:S02]  /*113c0*/  F2FP.PACK_AB R115, R203, R204 ;  /* 0x000000cccb73723e */ /* 0x000fe400000000ff */
[----:B------:R-:W-:Y:S04]  /*113d0*/  F2FP.PACK_AB R122, R199, R200 ;  /* 0x000000c8c77a723e */ /* 0x000fe800000000ff */
[----:B------:R-:W-:Y:S01]  /*113e0*/  F2FP.PACK_AB R123, R174, R173 ;  /* 0x000000adae7b723e */ /* 0x000fe200000000ff */
[-C--:B---3--:R-:W-:Y:S01]  /*113f0*/  HMMA.16816.F32 R4, R112, R116.reuse, R4 ;  /* 0x000000747004723c */ /* 0x088fe20000001804 */
[--C-:B-1----:R-:W-:Y:S01]  /*11400*/  FFMA.FTZ R103, R189, c[0x0][0x2d0], -R111.reuse ;  /* 0x0000b400bd677a23 */ /* 0x102fe2000001086f */
[----:B------:R-:W-:Y:S01]  /*11410*/  MOV R189, R107 ;  /* 0x0000006b00bd7202 */ /* 0x000fe20000000f00 */
[----:B------:R-:W-:Y:S02]  /*11420*/  FFMA.FTZ R111, R190, c[0x0][0x2d0], -R111 ;  /* 0x0000b400be6f7a23 */ /* 0x000fe4000001086f */
[----:B------:R1:W-:Y:S01]  /*11430*/  MUFU.EX2 R185, R103 ;  /* 0x0000006700b97308 */ /* 0x0003e20000000800 */
[----:B------:R-:W3:Y:S01]  /*11440*/  LDL.LU R190, [R1+0x14] ;  /* 0x0000140001be7983 */ /* 0x000ee20000300800 */
[----:B------:R-:W-:Y:S01]  /*11450*/  ISETP.GT.AND P0, PT, R222, R189, PT ;  /* 0x000000bdde00720c */ /* 0x000fe20003f04270 */
[C---:B------:R-:W-:Y:S01]  /*11460*/  HMMA.16816.F32 R8, R120.reuse, R116, R8 ;  /* 0x000000747808723c */ /* 0x040fe20000001808 */
[----:B--2---:R-:W-:Y:S06]  /*11470*/  F2FP.PACK_AB R110, R193, R194 ;  /* 0x000000c2c16e723e */ /* 0x004fec00000000ff */
[----:B------:R-:W2:Y:S01]  /*11480*/  MUFU.EX2 R182, R111 ;  /* 0x0000006f00b67308 */ /* 0x000ea20000000800 */
[-C--:B------:R-:W-:Y:S08]  /*11490*/  HMMA.16816.F32 R12, R120, R118.reuse, R12 ;  /* 0x00000076780c723c */ /* 0x080ff0000000180c */
[C---:B------:R-:W-:Y:S01]  /*114a0*/  HMMA.16816.F32 R16, R112.reuse, R118, R16 ;  /* 0x000000767010723c */ /* 0x040fe20000001810 */
[----:B------:R-:W4:Y:S03]  /*114b0*/  LDSM.16.MT88.4 R116, [R210+0x2880] ;  /* 0x00288000d274783b */ /* 0x000f260000004200 */
[--C-:B-1----:R-:W-:Y:S04]  /*114c0*/  FFMA.FTZ R103, R187, c[0x0][0x2d0], -R164.reuse ;  /* 0x0000b400bb677a23 */ /* 0x102fe800000108a4 */
[-C--:B------:R-:W-:Y:S01]  /*114d0*/  HMMA.16816.F32 R20, R112, R124.reuse, R20 ;  /* 0x0000007c7014723c */ /* 0x080fe20000001814 */
[----:B------:R1:W-:Y:S01]  /*114e0*/  MUFU.EX2 R181, R103 ;  /* 0x0000006700b57308 */ /* 0x0003e20000000800 */
[----:B------:R-:W5:Y:S02]  /*114f0*/  LDL.LU R187, [R1+0x10] ;  /* 0x0000100001bb7983 */ /* 0x000f640000300800 */
[----:B--2---:R-:W-:Y:S04]  /*11500*/  F2FP.PACK_AB R111, R182, R185 ;  /* 0x000000b9b66f723e */ /* 0x004fe800000000ff */
[C---:B------:R-:W-:Y:S08]  /*11510*/  HMMA.16816.F32 R24, R120.reuse, R124, R24 ;  /* 0x0000007c7818723c */ /* 0x040ff00000001818 */
[-C--:B------:R-:W-:Y:S08]  /*11520*/  HMMA.16816.F32 R28, R120, R126.reuse, R28 ;  /* 0x0000007e781c723c */ /* 0x080ff0000000181c */
[C---:B------:R-:W-:Y:S01]  /*11530*/  HMMA.16816.F32 R32, R112.reuse, R126, R32 ;  /* 0x0000007e7020723c */ /* 0x040fe20000001820 */
[--C-:B-1----:R-:W-:Y:S01]  /*11540*/  FFMA.FTZ R103, R188, c[0x0][0x2d0], -R164.reuse ;  /* 0x0000b400bc677a23 */ /* 0x102fe200000108a4 */
[----:B------:R-:W1:Y:S03]  /*11550*/  LDSM.16.MT88.4 R124, [R209+0x3480] ;  /* 0x00348000d17c783b */ /* 0x000e660000004200 */
[----:B------:R2:W2:Y:S03]  /*11560*/  MUFU.EX2 R178, R103 ;  /* 0x0000006700b27308 */ /* 0x0004a60000000800 */
[-C--:B------:R-:W-:Y:S02]  /*11570*/  HMMA.16816.F32 R36, R112, R128.reuse, R36 ;  /* 0x000000807024723c */ /* 0x080fe40000001824 */
[----:B------:R-:W3:Y:S06]  /*11580*/  LDL.LU R188, [R1+0x8] ;  /* 0x0000080001bc7983 */ /* 0x000eec0000300800 */
[C---:B------:R-:W-:Y:S08]  /*11590*/  HMMA.16816.F32 R40, R120.reuse, R128, R40 ;  /* 0x000000807828723c */ /* 0x040ff00000001828 */
[-C--:B------:R-:W-:Y:S01]  /*115a0*/  HMMA.16816.F32 R44, R120, R130.reuse, R44 ;  /* 0x00000082782c723c */ /* 0x080fe2000000182c */
[--C-:B--2---:R-:W-:Y:S03]  /*115b0*/  FFMA.FTZ R103, R191, c[0x0][0x2d0], -R164.reuse ;  /* 0x0000b400bf677a23 */ /* 0x104fe600000108a4 */
[----:B------:R-:W-:Y:S01]  /*115c0*/  F2FP.PACK_AB R160, R178, R181 ;  /* 0x000000b5b2a0723e */ /* 0x000fe200000000ff */
[----:B------:R-:W2:Y:S03]  /*115d0*/  LDL.LU R191, [R1+0xc] ;  /* 0x00000c0001bf7983 */ /* 0x000ea60000300800 */
[C---:B------:R-:W-:Y:S01]  /*115e0*/  HMMA.16816.F32 R48, R112.reuse, R130, R48 ;  /* 0x000000827030723c */ /* 0x040fe20000001830 */
[----:B------:R1:W-:Y:S01]  /*115f0*/  MUFU.EX2 R180, R103 ;  /* 0x0000006700b47308 */ /* 0x0003e20000000800 */
[----:B------:R-:W1:Y:S02]  /*11600*/  LDSM.16.MT88.4 R128, [R210+0x3480] ;  /* 0x00348000d280783b */ /* 0x000e640000004200 */
[----:B------:R-:W-:Y:S04]  /*11610*/  FFMA.FTZ R164, R192, c[0x0][0x2d0], -R164 ;  /* 0x0000b400c0a47a23 */ /* 0x000fe800000108a4 */
[-C--:B----4-:R-:W-:Y:S03]  /*11620*/  HMMA.16816.F32 R52, R112, R116.reuse, R52 ;  /* 0x000000747034723c */ /* 0x090fe60000001834 */
[----:B------:R4:W1:Y:S05]  /*11630*/  MUFU.EX2 R177, R164 ;  /* 0x000000a400b17308 */ /* 0x00086a0000000800 */
[C---:B------:R-:W-:Y:S08]  /*11640*/  HMMA.16816.F32 R56, R120.reuse, R116, R56 ;  /* 0x000000747838723c */ /* 0x040ff00000001838 */
[-C--:B------:R-:W-:Y:S01]  /*11650*/  HMMA.16816.F32 R60, R120, R118.reuse, R60 ;  /* 0x00000076783c723c */ /* 0x080fe2000000183c */
[--C-:B-1----:R-:W-:Y:S04]  /*11660*/  FFMA.FTZ R103, R183, c[0x0][0x2d0], -R102.reuse ;  /* 0x0000b400b7677a23 */ /* 0x102fe80000010866 */
[----:B------:R1:W-:Y:S03]  /*11670*/  MUFU.EX2 R172, R103 ;  /* 0x0000006700ac7308 */ /* 0x0003e60000000800 */
[C---:B------:R-:W-:Y:S01]  /*11680*/  HMMA.16816.F32 R64, R112.reuse, R118, R64 ;  /* 0x000000767040723c */ /* 0x040fe20000001840 */
[----:B----4-:R-:W4:Y:S03]  /*11690*/  LDSM.16.MT88.4 R164, [R210+0x2c80] ;  /* 0x002c8000d2a4783b */ /* 0x010f260000004200 */
[----:B------:R-:W-:Y:S04]  /*116a0*/  F2FP.PACK_AB R162, R177, R180 ;  /* 0x000000b4b1a2723e */ /* 0x000fe800000000ff */
[-C--:B------:R-:W-:Y:S08]  /*116b0*/  HMMA.16816.F32 R68, R112, R124.reuse, R68 ;  /* 0x0000007c7044723c */ /* 0x080ff00000001844 */
[C---:B------:R-:W-:Y:S01]  /*116c0*/  HMMA.16816.F32 R72, R120.reuse, R124, R72 ;  /* 0x0000007c7848723c */ /* 0x040fe20000001848 */
[--C-:B-1----:R-:W-:Y:S07]  /*116d0*/  FFMA.FTZ R103, R184, c[0x0][0x2d0], -R102.reuse ;  /* 0x0000b400b8677a23 */ /* 0x102fee0000010866 */
[-C--:B------:R-:W-:Y:S01]  /*116e0*/  HMMA.16816.F32 R76, R120, R126.reuse, R76 ;  /* 0x0000007e784c723c */ /* 0x080fe2000000184c */
[----:B------:R1:W1:Y:S07]  /*116f0*/  MUFU.EX2 R107, R103 ;  /* 0x00000067006b7308 */ /* 0x00026e0000000800 */
[C---:B------:R-:W-:Y:S08]  /*11700*/  HMMA.16816.F32 R80, R112.reuse, R126, R80 ;  /* 0x0000007e7050723c */ /* 0x040ff00000001850 */
[-C--:B------:R-:W-:Y:S08]  /*11710*/  HMMA.16816.F32 R84, R112, R128.reuse, R84 ;  /* 0x000000807054723c */ /* 0x080ff00000001854 */
[C---:B------:R-:W-:Y:S01]  /*11720*/  HMMA.16816.F32 R88, R120.reuse, R128, R88 ;  /* 0x000000807858723c */ /* 0x040fe20000001858 */
[--C-:B-1----:R-:W-:Y:S03]  /*11730*/  FFMA.FTZ R103, R186, c[0x0][0x2d0], -R102.reuse ;  /* 0x0000b400ba677a23 */ /* 0x102fe60000010866 */
[----:B------:R-:W-:Y:S01]  /*11740*/  FFMA.FTZ R102, R109, c[0x0][0x2d0], -R102 ;  /* 0x0000b4006d667a23 */ /* 0x000fe20000010866 */
[----:B------:R-:W-:Y:S02]  /*11750*/  F2FP.PACK_AB R109, R195, R196 ;  /* 0x000000c4c36d723e */ /* 0x000fe400000000ff */
[----:B------:R-:W-:Y:S01]  /*11760*/  MUFU.EX2 R103, R103 ;  /* 0x0000006700677308 */ /* 0x000fe20000000800 */
[-C--:B------:R-:W-:Y:S01]  /*11770*/  HMMA.16816.F32 R92, R120, R130.reuse, R92 ;  /* 0x00000082785c723c */ /* 0x080fe2000000185c */
[----:B------:R-:W-:Y:S07]  /*11780*/  F2FP.PACK_AB R161, R107, R172 ;  /* 0x000000ac6ba1723e */ /* 0x000fee00000000ff */
[----:B------:R-:W-:Y:S01]  /*11790*/  HMMA.16816.F32 R96, R112, R130, R96 ;  /* 0x000000827060723c */ /* 0x000fe20000001860 */
[----:B------:R-:W1:Y:S07]  /*117a0*/  MUFU.EX2 R102, R102 ;  /* 0x0000006600667308 */ /* 0x000e6e0000000800 */
[-C--:B------:R-:W-:Y:S01]  /*117b0*/  HMMA.16816.F32 R112, R108, R132.reuse, R4 ;  /* 0x000000846c70723c */ /* 0x080fe20000001804 */
[----:B------:R-:W3:Y:S03]  /*117c0*/  LDSM.16.MT88.4 R4, [R210+0x3880] ;  /* 0x00388000d204783b */ /* 0x000ee60000004200 */
[----:B-1----:R-:W-:Y:S07]  /*117d0*/  F2FP.PACK_AB R163, R102, R103 ;  /* 0x0000006766a3723e */ /* 0x002fee00000000ff */
        /* <DEDUP_REMOVED lines=11> */
[-C--:B----4-:R-:W-:Y:S08]  /*11890*/  HMMA.16816.F32 R52, R108, R164.reuse, R52 ;  /* 0x000000a46c34723c */ /* 0x090ff00000001834 */
[C---:B------:R-:W-:Y:S08]  /*118a0*/  HMMA.16816.F32 R56, R160.reuse, R164, R56 ;  /* 0x000000a4a038723c */ /* 0x040ff00000001838 */
[-C--:B------:R-:W-:Y:S08]  /*118b0*/  HMMA.16816.F32 R60, R160, R166.reuse, R60 ;  /* 0x000000a6a03c723c */ /* 0x080ff0000000183c */
[C---:B------:R-:W-:Y:S01]  /*118c0*/  HMMA.16816.F32 R64, R108.reuse, R166, R64 ;  /* 0x000000a66c40723c */ /* 0x040fe20000001840 */
[----:B-----5:R-:W-:Y:S07]  /*118d0*/  FFMA.FTZ R9, R2, R187, R235 ;  /* 0x000000bb02097223 */ /* 0x020fee00000100eb */
[-C--:B------:R-:W-:Y:S08]  /*118e0*/  HMMA.16816.F32 R68, R108, R168.reuse, R68 ;  /* 0x000000a86c44723c */ /* 0x080ff00000001844 */
[C---:B------:R-:W-:Y:S08]  /*118f0*/  HMMA.16816.F32 R72, R160.reuse, R168, R72 ;  /* 0x000000a8a048723c */ /* 0x040ff00000001848 */
[-C--:B------:R-:W-:Y:S08]  /*11900*/  HMMA.16816.F32 R76, R160, R170.reuse, R76 ;  /* 0x000000aaa04c723c */ /* 0x080ff0000000184c */
[C---:B------:R-:W-:Y:S01]  /*11910*/  HMMA.16816.F32 R80, R108.reuse, R170, R80 ;  /* 0x000000aa6c50723c */ /* 0x040fe20000001850 */
[----:B---3--:R-:W-:Y:S07]  /*11920*/  FFMA.FTZ R3, R3, R188, R241 ;  /* 0x000000bc03037223 */ /* 0x008fee00000100f1 */
[-C--:B------:R-:W-:Y:S01]  /*11930*/  HMMA.16816.F32 R84, R108, R4.reuse, R84 ;  /* 0x000000046c54723c */ /* 0x080fe20000001854 */
[----:B------:R-:W-:Y:S03]  /*11940*/  FADD.FTZ R8, R240, R3 ;  /* 0x00000003f0087221 */ /* 0x000fe60000010000 */
[----:B------:R-:W-:Y:S02]  /*11950*/  FADD.FTZ R3, R236, R9 ;  /* 0x00000009ec037221 */ /* 0x000fe40000010000 */
[----:B------:R-:W-:Y:S02]  /*11960*/  FADD.FTZ R8, R238, R8 ;  /* 0x00000008ee087221 */ /* 0x000fe40000010000 */
[C---:B------:R-:W-:Y:S01]  /*11970*/  HMMA.16816.F32 R88, R160.reuse, R4, R88 ;  /* 0x00000004a058723c */ /* 0x040fe20000001858 */
[----:B------:R-:W-:Y:S03]  /*11980*/  FADD.FTZ R10, R234, R3 ;  /* 0x00000003ea0a7221 */ /* 0x000fe60000010000 */
[----:B------:R-:W-:Y:S02]  /*11990*/  FFMA.FTZ R3, R0, R190, R179 ;  /* 0x000000be00037223 */ /* 0x000fe400000100b3 */
[----:B------:R-:W-:Y:S02]  /*119a0*/  FADD.FTZ R0, R237, R10 ;  /* 0x0000000aed007221 */ /* 0x000fe40000010000 */
[-C--:B------:R-:W-:Y:S01]  /*119b0*/  HMMA.16816.F32 R92, R160, R6.reuse, R92 ;  /* 0x00000006a05c723c */ /* 0x080fe2000000185c */
[----:B------:R-:W-:Y:S03]  /*119c0*/  FADD.FTZ R3, R231, R3 ;  /* 0x00000003e7037221 */ /* 0x000fe60000010000 */
[----:B--2---:R-:W-:Y:S02]  /*119d0*/  FFMA.FTZ R100, R100, R191, R245 ;  /* 0x000000bf64647223 */ /* 0x004fe400000100f5 */
[----:B------:R-:W-:Y:S02]  /*119e0*/  FADD.FTZ R3, R232, R3 ;  /* 0x00000003e8037221 */ /* 0x000fe40000010000 */
[----:B------:R-:W-:Y:S01]  /*119f0*/  FADD.FTZ R2, R244, R100 ;  /* 0x00000064f4027221 */ /* 0x000fe20000010000 */
[----:B------:R-:W-:Y:S03]  /*11a00*/  HMMA.16816.F32 R96, R108, R6, R96 ;  /* 0x000000066c60723c */ /* 0x000fe60000001860 */
[----:B------:R-:W-:Y:S01]  /*11a10*/  FADD.FTZ R2, R243, R2 ;  /* 0x00000002f3027221 */ /* 0x000fe20000010000 */
[-C--:B------:R-:W-:Y:S01]  /*11a20*/  MOV R100, R101.reuse ;  /* 0x0000006500647202 */ /* 0x080fe20000000f00 */
        /* <DEDUP_REMOVED lines=38> */
[----:B------:R-:W-:Y:S02]  /*11c90*/  MOV R103, R105 ;  /* 0x0000006900677202 */ /* 0x000fe40000000f00 */
[----:B------:R2:W-:Y:S01]  /*11ca0*/  STL [R1+0x10], R3 ;  /* 0x0000100301007387 */ /* 0x0005e20000100800 */
[----:B------:R-:W-:Y:S01]  /*11cb0*/  FADD.FTZ R2, R102, R2 ;  /* 0x0000000266027221 */ /* 0x000fe20000010000 */
[----:B------:R-:W-:Y:S04]  /*11cc0*/  MOV R102, R106 ;  /* 0x0000006a00667202 */ /* 0x000fe80000000f00 */
[----:B------:R2:W-:Y:S01]  /*11cd0*/  STL [R1+0x14], R2 ;  /* 0x0000140201007387 */ /* 0x0005e20000100800 */
[----:B-1----:R-:W-:Y:S04]  /*11ce0*/  IADD3 R0, R222, -0x1, RZ ;  /* 0xffffffffde007810 */ /* 0x002fe80007ffe0ff */
[----:B------:R-:W-:Y:S01]  /*11cf0*/  MOV R222, R0 ;  /* 0x0000000000de7202 */ /* 0x000fe20000000f00 */
[----:B------:R-:W-:-:S05]  /*11d00*/  @P0 BRA `(.L_x_330) ;  /* 0xffffbc6000000947 */ /* 0x000fca000383ffff */
.L_x_312:
[----:B------:R-:W3:Y:S04]  /*11d10*/  LDL.LU R0, [R1+0xc] ;  /* 0x00000c0001007983 */ /* 0x000ee80000300800 */
[----:B-12---:R-:W2:Y:S04]  /*11d20*/  LDL.LU R3, [R1+0x8] ;  /* 0x0000080001037983 */ /* 0x006ea80000300800 */
[----:B------:R-:W4:Y:S04]  /*11d30*/  LDL.LU R4, [R1+0x10] ;  /* 0x0000100001047983 */ /* 0x000f280000300800 */
[----:B------:R-:W5:Y:S01]  /*11d40*/  LDL.LU R2, [R1+0x14] ;  /* 0x0000140001027983 */ /* 0x000f620000300800 */
[----:B------:R-:W-:-:S02]  /*11d50*/  MOV R50, 0xff800000 ;  /* 0xff80000000327802 */ /* 0x000fc40000000f00 */
[----:B------:R-:W-:Y:S02]  /*11d60*/  MOV R51, 0xff800000 ;  /* 0xff80000000337802 */ /* 0x000fe40000000f00 */
[----:B------:R-:W-:Y:S01]  /*11d70*/  PLOP3.LUT P4, PT, PT, PT, PT, 0x8, 0x0 ;  /* 0x000000000000781c */ /* 0x000fe20003f8e170 */
[----:B---3--:R-:W1:Y:S04]  /*11d80*/  SHFL.BFLY PT, R10, R0, 0x2, 0x1f ;  /* 0x0c401f00000a7f89 */ /* 0x008e6800000e0000 */
[----:B--2---:R-:W2:Y:S04]  /*11d90*/  SHFL.BFLY PT, R8, R3, 0x2, 0x1f ;  /* 0x0c401f0003087f89 */ /* 0x004ea800000e0000 */
        /* <DEDUP_REMOVED lines=19> */
[----:B------:R-:W-:-:S05]  /*11ed0*/  FSETP.NE.FTZ.AND P1, PT, R6, RZ, PT ;  /* 0x000000ff0600720b */ /* 0x000fca0003f35000 */
[----:B------:R-:W1:Y:S01]  /*11ee0*/  @P3 MUFU.RCP R0, R10 ;  /* 0x0000000a00003308 */ /* 0x000e620000001000 */
[----:B------:R-:W-:-:S07]  /*11ef0*/  FSETP.NE.FTZ.AND P0, PT, R5, RZ, PT ;  /* 0x000000ff0500720b */ /* 0x000fce0003f15000 */
[----:B------:R-:W-:Y:S06]  /*11f00*/  @P2 MUFU.RCP R3, R8 ;  /* 0x0000000800032308 */ /* 0x000fec0000001000 */
[----:B------:R-:W-:Y:S01]  /*11f10*/  @P0 MOV R7, 0x3f317218 ;  /* 0x3f31721800070802 */ /* 0x000fe20000000f00 */
[C---:B-1----:R-:W-:Y:S01]  /*11f20*/  FMUL.FTZ R112, R0.reuse, R112 ;  /* 0x0000007000707220 */ /* 0x042fe20000410000 */
[----:B------:R-:W1:Y:S01]  /*11f30*/  @P1 MUFU.RCP R2, R6 ;  /* 0x0000000600021308 */ /* 0x000e620000001000 */
        /* <DEDUP_REMOVED lines=13> */
[C---:B------:R-:W-:Y:S01]  /*12010*/  FMUL.FTZ R17, R0.reuse, R52 ;  /* 0x0000003400117220 */ /* 0x040fe20000410000 */
[----:B------:R-:W-:Y:S01]  /*12020*/  @P1 MUFU.LG2 R6, R6 ;  /* 0x0000000600061308 */ /* 0x000fe20000000c00 */
[C---:B------:R-:W-:Y:S01]  /*12030*/  FMUL.FTZ R28, R0.reuse, R53 ;  /* 0x00000035001c7220 */ /* 0x040fe20000410000 */
[----:B------:R-:W-:Y:S01]  /*12040*/  MOV R53, 0xff800000 ;  /* 0xff80000000357802 */ /* 0x000fe20000000f00 */
        /* <DEDUP_REMOVED lines=10> */
[----:B------:R-:W-:Y:S01]  /*120f0*/  MOV R0, RZ ;  /* 0x000000ff00007202 */ /* 0x000fe20000000f00 */
[C---:B-1----:R-:W-:Y:S02]  /*12100*/  FMUL.FTZ R47, R2.reuse, R116 ;  /* 0x00000074022f7220 */ /* 0x042fe40000410000 */
[C---:B------:R-:W-:Y:S02]  /*12110*/  FMUL.FTZ R117, R2.reuse, R117 ;  /* 0x0000007502757220 */ /* 0x040fe40000410000 */
[C---:B------:R-:W-:Y:S01]  /*12120*/  FMUL.FTZ R120, R2.reuse, R120 ;  /* 0x0000007802787220 */ /* 0x040fe20000410000 */
[----:B------:R-:W1:Y:S01]  /*12130*/  @P0 MUFU.RCP R0, R5 ;  /* 0x0000000500000308 */ /* 0x000e620000001000 */
[----:B------:R-:W-:-:S02]  /*12140*/  FMUL.FTZ R46, R2, R121 ;  /* 0x00000079022e7220 */ /* 0x000fc40000410000 */
[C---:B------:R-:W-:Y:S02]  /*12150*/  FMUL.FTZ R132, R2.reuse, R132 ;  /* 0x0000008402847220 */ /* 0x040fe40000410000 */
[C---:B------:R-:W-:Y:S02]  /*12160*/  FMUL.FTZ R39, R2.reuse, R133 ;  /* 0x0000008502277220 */ /* 0x040fe40000410000 */
[C---:B------:R-:W-:Y:S01]  /*12170*/  FMUL.FTZ R136, R2.reuse, R136 ;  /* 0x0000008802887220 */ /* 0x040fe20000410000 */
[----:B------:R-:W2:Y:S01]  /*12180*/  @P0 MUFU.LG2 R5, R5 ;  /* 0x0000000500050308 */ /* 0x000ea20000000c00 */
        /* <DEDUP_REMOVED lines=17> */
[----:B------:R-:W-:Y:S01]  /*122a0*/  @P2 MOV R2, 0x3f317218 ;  /* 0x3f31721800022802 */ /* 0x000fe20000000f00 */
        /* <DEDUP_REMOVED lines=26> */
[C---:B-1----:R-:W-:Y:S02]  /*12450*/  FMUL.FTZ R118, R0.reuse, R118 ;  /* 0x0000007600767220 */ /* 0x042fe40000410000 */
        /* <DEDUP_REMOVED lines=24> */
[----:B------:R-:W-:Y:S02]  /*125e0*/  @P2 FMUL.FTZ R4, R2, c[0x0][0x2d0] ;  /* 0x0000b40002042a20 */ /* 0x000fe40000410000 */
[----:B------:R-:W-:Y:S02]  /*125f0*/  @P3 FMUL.FTZ R9, R3, c[0x0][0x2d0] ;  /* 0x0000b40003093a20 */ /* 0x000fe40000410000 */
[----:B------:R-:W-:Y:S02]  /*12600*/  @P1 FMUL.FTZ R2, R0, c[0x0][0x2d0] ;  /* 0x0000b40000021a20 */ /* 0x000fe40000410000 */
[----:B------:R-:W-:-:S02]  /*12610*/  @P3 FMUL.FTZ R10, R10, 0.69314718246459960938 ;  /* 0x3f3172180a0a3820 */ /* 0x000fc40000410000 */
[----:B------:R-:W-:Y:S02]  /*12620*/  @P2 FMUL.FTZ R8, R8, 0.69314718246459960938 ;  /* 0x3f31721808082820 */ /* 0x000fe40000410000 */
[----:B------:R-:W-:Y:S02]  /*12630*/  @P1 FMUL.FTZ R6, R6, 0.69314718246459960938 ;  /* 0x3f31721806061820 */ /* 0x000fe40000410000 */
[----:B--2---:R-:W-:Y:S02]  /*12640*/  @P0 FMUL.FTZ R3, R5, 0.69314718246459960938 ;  /* 0x3f31721805030820 */ /* 0x004fe40000410000 */
[----:B------:R-:W-:Y:S02]  /*12650*/  @P0 FMUL.FTZ R0, R7, c[0x0][0x2d0] ;  /* 0x0000b40007000a20 */ /* 0x000fe40000410000 */
[----:B------:R-:W-:Y:S02]  /*12660*/  @P3 FFMA.FTZ R50, R9, R106, R10 ;  /* 0x0000006a09323223 */ /* 0x000fe4000001000a */
[----:B------:R-:W-:-:S02]  /*12670*/  @P2 FFMA.FTZ R51, R4, R105, R8 ;  /* 0x0000006904332223 */ /* 0x000fc40000010008 */
[----:B------:R-:W-:Y:S02]  /*12680*/  @P1 FFMA.FTZ R53, R2, R104, R6 ;  /* 0x0000006802351223 */ /* 0x000fe40000010006 */
[----:B------:R-:W-:Y:S02]  /*12690*/  @P0 FFMA.FTZ R55, R0, R100, R3 ;  /* 0x0000006400370223 */ /* 0x000fe40000010003 */
.L_x_258:
[----:B-1----:R-:W-:Y:S05]  /*126a0*/  @P4 BRA `(.L_x_331) ;  /* 0x0000176000004947 */ /* 0x002fea0003800000 */
[----:B------:R-:W2:Y:S01]  /*126b0*/  LDL R63, [R1+0x6c] ;  /* 0x00006c00013f7983 */ /* 0x000ea20000100800 */
[----:B------:R-:W-:Y:S02]  /*126c0*/  F2FP.PACK_AB R45, R45, R112 ;  /* 0x000000702d2d723e */ /* 0x000fe400000000ff */
[----:B------:R-:W-:Y:S01]  /*126d0*/  F2FP.PACK_AB R44, R44, R114 ;  /* 0x000000722c2c723e */ /* 0x000fe200000000ff */
[----:B------:R-:W1:Y:S01]  /*126e0*/  S2R R57, SR_TID.X ;  /* 0x0000000000397919 */ /* 0x000e620000002100 */
        /* <DEDUP_REMOVED lines=12> */
[----:B-1----:R-:W-:Y:S02]  /*127b0*/  SHF.R.S32.HI R61, RZ, 0x1f, R57 ;  /* 0x0000001fff3d7819 */ /* 0x002fe40000011439 */
[----:B------:R-:W-:Y:S02]  /*127c0*/  F2FP.PACK_AB R36, R36, R136 ;  /* 0x000000882424723e */ /* 0x000fe400000000ff */
[----:B------:R-:W-:-:S02]  /*127d0*/  LEA.HI R3, R61, R57, RZ, 0x2 ;  /* 0x000000393d037211 */ /* 0x000fc400078f10ff */
[----:B------:R-:W-:Y:S02]  /*127e0*/  LEA.HI R48, R61, R57, RZ, 0x5 ;  /* 0x000000393d307211 */ /* 0x000fe400078f28ff */
[--C-:B------:R-:W-:Y:S02]  /*127f0*/  SHF.R.S32.HI R52, RZ, 0x2, R3.reuse ;  /* 0x00000002ff347819 */ /* 0x100fe40000011403 */
[----:B------:R-:W-:Y:S02]  /*12800*/  SHF.R.S32.HI R0, RZ, 0x1f, R3 ;  /* 0x0000001fff007819 */ /* 0x000fe40000011403 */
[----:B------:R-:W-:Y:S02]  /*12810*/  LOP3.LUT R3, R3, 0xfffffffc, RZ, 0xc0, !PT ;  /* 0xfffffffc03037812 */ /* 0x000fe400078ec0ff */
[----:B------:R-:W-:Y:S02]  /*12820*/  LEA.HI R0, R0, R52, RZ, 0x3 ;  /* 0x0000003400007211 */ /* 0x000fe400078f18ff */
[----:B------:R-:W-:Y:S01]  /*12830*/  SHF.R.S32.HI R49, RZ, 0x5, R48 ;  /* 0x00000005ff317819 */ /* 0x000fe20000011430 */
[----:B------:R-:W-:Y:S01]  /*12840*/  IMAD.IADD R29, R57, 0x1, -R3 ;  /* 0x00000001391d7824 */ /* 0x000fe200078e0a03 */
[----:B------:R-:W-:-:S02]  /*12850*/  LOP3.LUT R0, R0, 0xfffffff8, RZ, 0xc0, !PT ;  /* 0xfffffff800007812 */ /* 0x000fc400078ec0ff */
[----:B------:R-:W-:Y:S02]  /*12860*/  F2FP.PACK_AB R138, R139, R138 ;  /* 0x0000008a8b8a723e */ /* 0x000fe400000000ff */
[----:B------:R-:W-:Y:S01]  /*12870*/  F2FP.PACK_AB R35, R35, R144 ;  /* 0x000000902323723e */ /* 0x000fe200000000ff */
[----:B------:R-:W-:Y:S01]  /*12880*/  IMAD.IADD R2, R52, 0x1, -R0 ;  /* 0x0000000134027824 */ /* 0x000fe200078e0a00 */
[----:B------:R-:W-:Y:S02]  /*12890*/  F2FP.PACK_AB R34, R34, R146 ;  /* 0x000000922222723e */ /* 0x000fe400000000ff */
[----:B------:R-:W-:Y:S02]  /*128a0*/  F2FP.PACK_AB R32, R32, R156 ;  /* 0x0000009c2020723e */ /* 0x000fe400000000ff */
[----:B------:R-:W-:Y:S02]  /*128b0*/  LEA.HI R0, R2, R2, RZ, 0x1 ;  /* 0x0000000202007211 */ /* 0x000fe400078f08ff */
[----:B------:R-:W-:-:S02]  /*128c0*/  F2FP.PACK_AB R31, R31, R158 ;  /* 0x0000009e1f1f723e */ /* 0x000fc400000000ff */
        /* <DEDUP_REMOVED lines=116> */
.L_x_332:
[----:B-1----:R-:W-:Y:S01]  /*13010*/  LOP3.LUT R0, R48, 0xffffffe0, RZ, 0xc0, !PT ;  /* 0xffffffe030007812 */ /* 0x002fe200078ec0ff */
[----:B------:R-:W1:Y:S01]  /*13020*/  S2R R21, SR_CTAID.X ;  /* 0x0000000000157919 */ /* 0x000e620000002500 */
[----:B------:R-:W-:Y:S01]  /*13030*/  SHF.R.S32.HI R7, RZ, 0x1f, R49 ;  /* 0x0000001fff077819 */ /* 0x000fe20000011431 */
[----:B------:R-:W-:Y:S01]  /*13040*/  IMAD.MOV.U32 R13, RZ, RZ, c[0x0][0x4e8] ;  /* 0x00013a00ff0d7624 */ /* 0x000fe200078e00ff */
[----:B------:R-:W-:Y:S01]  /*13050*/  LEA.HI R6, R29, R29, RZ, 0x1 ;  /* 0x0000001d1d067211 */ /* 0x000fe200078f08ff */
[----:B------:R-:W-:Y:S01]  /*13060*/  IMAD.IADD R0, R57, 0x1, -R0 ;  /* 0x0000000139007824 */ /* 0x000fe200078e0a00 */
[----:B------:R-:W-:Y:S01]  /*13070*/  LEA.HI R7, R7, R49, RZ, 0x2 ;  /* 0x0000003107077211 */ /* 0x000fe200078f10ff */
[----:B------:R-:W2:Y:S01]  /*13080*/  S2R R14, SR_CTAID.Y ;  /* 0x00000000000e7919 */ /* 0x000ea20000002600 */
[C---:B------:R-:W-:Y:S01]  /*13090*/  LOP3.LUT R8, R6.reuse, 0x1ffffffe, RZ, 0xc0, !PT ;  /* 0x1ffffffe06087812 */ /* 0x040fe200078ec0ff */
[----:B------:R-:W-:Y:S01]  /*130a0*/  IMAD.SHL.U32 R6, R6, 0x20, RZ ;  /* 0x0000002006067824 */ /* 0x000fe200078e00ff */
[----:B------:R-:W-:Y:S01]  /*130b0*/  SHF.R.S32.HI R9, RZ, 0x1f, R0 ;  /* 0x0000001fff097819 */ /* 0x000fe20000011400 */
[----:B------:R-:W-:Y:S01]  /*130c0*/  IMAD R11, R3, c[0x0][0x3a0], RZ ;  /* 0x0000e800030b7a24 */ /* 0x000fe200078e02ff */
[----:B------:R-:W-:Y:S01]  /*130d0*/  LOP3.LUT R7, R7, 0xffffffc, RZ, 0xc0, !PT ;  /* 0x0ffffffc07077812 */ /* 0x000fe200078ec0ff */
[----:B------:R-:W-:Y:S01]  /*130e0*/  IMAD.WIDE.U32 R4, R2, c[0x0][0x3a0], RZ ;  /* 0x0000e80002047a25 */ /* 0x000fe200078e00ff */
[----:B------:R-:W-:Y:S01]  /*130f0*/  LEA.HI R9, R9, R0, RZ, 0x2 ;  /* 0x0000000009097211 */ /* 0x000fe200078f10ff */
[----:B------:R-:W-:Y:S01]  /*13100*/  BSSY B0, `(.L_x_333) ;  /* 0x0000088000007945 */ /* 0x000fe20003800000 */
[----:B------:R-:W-:Y:S01]  /*13110*/  IADD3 R10, R29, -R8, RZ ;  /* 0x800000081d0a7210 */ /* 0x000fe20007ffe0ff */
[----:B-----5:R-:W-:Y:S01]  /*13120*/  IMAD R24, R24, c[0x0][0x4e8], RZ ;  /* 0x00013a0018187a24 */ /* 0x020fe200078e02ff */
[----:B------:R-:W-:Y:S01]  /*13130*/  LOP3.LUT R8, R6, 0xffffffc0, RZ, 0xc0, !PT ;  /* 0xffffffc006087812 */ /* 0x000fe200078ec0ff */
[----:B------:R-:W-:Y:S01]  /*13140*/  IMAD.IADD R6, R49, 0x1, -R7 ;  /* 0x0000000131067824 */ /* 0x000fe200078e0a07 */
[----:B------:R-:W-:Y:S01]  /*13150*/  SHF.R.S32.HI R7, RZ, 0x2, R9 ;  /* 0x00000002ff077819 */ /* 0x000fe20000011409 */
[----:B------:R-:W-:Y:S01]  /*13160*/  IMAD R9, R2, c[0x0][0x3a4], R11 ;  /* 0x0000e90002097a24 */ /* 0x000fe200078e020b */
[----:B------:R-:W-:Y:S01]  /*13170*/  LEA.HI R12, R52, R52, RZ, 0x1 ;  /* 0x00000034340c7211 */ /* 0x000fe200078f08ff */
[----:B------:R-:W-:Y:S01]  /*13180*/  IMAD R8, R10, 0x8, R8 ;  /* 0x000000080a087824 */ /* 0x000fe200078e0208 */
[----:B------:R-:W-:Y:S01]  /*13190*/  LEA R16, R6, R7, 0x4 ;  /* 0x0000000706107211 */ /* 0x000fe200078e20ff */
[----:B------:R-:W-:Y:S01]  /*131a0*/  IMAD.IADD R5, R5, 0x1, R9 ;  /* 0x0000000105057824 */ /* 0x000fe200078e0209 */
[----:B------:R-:W-:-:S02]  /*131b0*/  LOP3.LUT R6, R12, 0x3fffffe, RZ, 0xc0, !PT ;  /* 0x03fffffe0c067812 */ /* 0x000fc400078ec0ff */
[----:B------:R-:W-:Y:S02]  /*131c0*/  ISETP.NE.AND P2, PT, R13, 0x1, PT ;  /* 0x000000010d00780c */ /* 0x000fe40003f45270 */
[----:B------:R-:W-:Y:S01]  /*131d0*/  LOP3.LUT P0, RZ, R0, 0x3, RZ, 0xc0, !PT ;  /* 0x0000000300ff7812 */ /* 0x000fe2000780c0ff */
[----:B------:R-:W-:Y:S01]  /*131e0*/  IMAD.IADD R0, R52, 0x1, -R6 ;  /* 0x0000000134007824 */ /* 0x000fe200078e0a06 */
[----:B------:R-:W-:Y:S01]  /*131f0*/  IADD3 R6, R16, R8, RZ ;  /* 0x0000000810067210 */ /* 0x000fe20007ffe0ff */
[----:B--2---:R-:W-:Y:S01]  /*13200*/  IMAD.WIDE.U32 R12, R14, c[0x0][0x490], R2 ;  /* 0x000124000e0c7a25 */ /* 0x004fe200078e0002 */
[----:B------:R-:W-:Y:S02]  /*13210*/  SHF.R.S32.HI R7, RZ, 0x1f, R14 ;  /* 0x0000001fff077819 */ /* 0x000fe4000001140e */
[----:B------:R-:W-:Y:S01]  /*13220*/  SEL R10, R63, RZ, !P1 ;  /* 0x000000ff3f0a7207 */ /* 0x000fe20004800000 */
[----:B-1----:R-:W-:Y:S01]  /*13230*/  IMAD R6, R21, 0x80, R6 ;  /* 0x0000008015067824 */ /* 0x002fe200078e0206 */
[----:B------:R-:W-:Y:S01]  /*13240*/  LEA.HI R17, R61, R57, RZ, 0x3 ;  /* 0x000000393d117211 */ /* 0x000fe200078f18ff */
[----:B------:R-:W-:-:S02]  /*13250*/  IMAD R20, R49, 0x8, R0 ;  /* 0x0000000831147824 */ /* 0x000fc400078e0200 */
[----:B------:R-:W-:Y:S01]  /*13260*/  @P2 IMAD.HI.U32 R0, R6, c[0x0][0x4ec], RZ ;  /* 0x00013b0006002a27 */ /* 0x000fe200078e00ff */
[----:B------:R-:W-:-:S03]  /*13270*/  MOV R8, R6 ;  /* 0x0000000600087202 */ /* 0x000fc60000000f00 */
[C---:B------:R-:W-:Y:S01]  /*13280*/  IMAD R2, R7.reuse, c[0x0][0x490], RZ ;  /* 0x0001240007027a24 */ /* 0x040fe200078e02ff */
[----:B------:R-:W-:Y:S01]  /*13290*/  @P2 SHF.R.U32.HI R8, RZ, c[0x0][0x4f0], R0 ;  /* 0x00013c00ff082a19 */ /* 0x000fe20000011600 */
[----:B------:R-:W-:Y:S01]  /*132a0*/  IMAD R15, R7, c[0x0][0x3e8], RZ ;  /* 0x0000fa00070f7a24 */ /* 0x000fe200078e02ff */
[----:B------:R-:W-:Y:S01]  /*132b0*/  SHF.R.S32.HI R0, RZ, 0x1f, R63 ;  /* 0x0000001fff007819 */ /* 0x000fe2000001143f */
[----:B------:R-:W-:Y:S01]  /*132c0*/  IMAD R2, R14, c[0x0][0x494], R2 ;  /* 0x000125000e027a24 */ /* 0x000fe200078e0202 */
[----:B------:R-:W-:Y:S01]  /*132d0*/  IADD3 R7, -R8, RZ, RZ ;  /* 0x000000ff08077210 */ /* 0x000fe20007ffe1ff */
[----:B------:R-:W-:Y:S01]  /*132e0*/  IMAD R15, R14, c[0x0][0x3ec], R15 ;  /* 0x0000fb000e0f7a24 */ /* 0x000fe200078e020f */
[----:B------:R-:W-:Y:S01]  /*132f0*/  SEL R0, R0, RZ, !P1 ;  /* 0x000000ff00007207 */ /* 0x000fe20004800000 */
[----:B------:R-:W-:Y:S02]  /*13300*/  IMAD.IADD R3, R13, 0x1, R2 ;  /* 0x000000010d037824 */ /* 0x000fe400078e0202 */
[----:B------:R-:W-:Y:S01]  /*13310*/  IMAD.MOV.U32 R2, RZ, RZ, R12 ;  /* 0x000000ffff027224 */ /* 0x000fe200078e000c */
[----:B------:R-:W-:Y:S01]  /*13320*/  SHF.L.U32 R12, R17, 0x3, RZ ;  /* 0x00000003110c7819 */ /* 0x000fe200000006ff */
[----:B------:R-:W-:-:S04]  /*13330*/  IMAD.WIDE.U32 R4, R14, c[0x0][0x3e8], R4 ;  /* 0x0000fa000e047a25 */ /* 0x000fc800078e0004 */
[----:B------:R-:W-:Y:S02]  /*13340*/  IMAD R14, R29, 0x20, R52 ;  /* 0x000000201d0e7824 */ /* 0x000fe400078e0234 */
[----:B------:R-:W-:Y:S02]  /*13350*/  IMAD R11, R7, c[0x0][0x4e8], R6 ;  /* 0x00013a00070b7a24 */ /* 0x000fe400078e0206 */
[----:B------:R-:W-:Y:S02]  /*13360*/  IMAD R9, R0, c[0x0][0x498], RZ ;  /* 0x0001260000097a24 */ /* 0x000fe400078e02ff */
[----:B------:R-:W-:-:S04]  /*13370*/  IMAD.WIDE.U32 R6, R10, c[0x0][0x498], R2 ;  /* 0x000126000a067a25 */ /* 0x000fc800078e0002 */
[----:B------:R-:W-:Y:S02]  /*13380*/  IMAD R14, R21, 0x80, R14 ;  /* 0x00000080150e7824 */ /* 0x000fe400078e020e */
[----:B------:R-:W-:Y:S01]  /*13390*/  IMAD.IADD R3, R5, 0x1, R15 ;  /* 0x0000000105037824 */ /* 0x000fe200078e020f */
[----:B------:R-:W-:Y:S01]  /*133a0*/  SHF.R.S32.HI R5, RZ, 0x1f, R8 ;  /* 0x0000001fff057819 */ /* 0x000fe20000011408 */
[----:B------:R-:W-:Y:S01]  /*133b0*/  IMAD R9, R10, c[0x0][0x49c], R9 ;  /* 0x000127000a097a24 */ /* 0x000fe200078e0209 */
[----:B------:R-:W-:Y:S01]  /*133c0*/  IADD3 R8, P1, R8, R6, RZ ;  /* 0x0000000608087210 */ /* 0x000fe20007f3e0ff */
[----:B------:R-:W-:Y:S01]  /*133d0*/  @P2 IMAD.HI.U32 R2, R14, c[0x0][0x4ec], RZ ;  /* 0x00013b000e022a27 */ /* 0x000fe200078e00ff */
[----:B------:R-:W-:Y:S02]  /*133e0*/  MOV R18, R14 ;  /* 0x0000000e00127202 */ /* 0x000fe40000000f00 */
[----:B------:R-:W-:Y:S01]  /*133f0*/  IADD3.X R9, R5, R7, R9, P1, !PT ;  /* 0x0000000705097210 */ /* 0x000fe20000ffe409 */
[----:B------:R-:W-:Y:S01]  /*13400*/  IMAD R0, R0, c[0x0][0x3f0], RZ ;  /* 0x0000fc0000007a24 */ /* 0x000fe200078e02ff */
[----:B------:R-:W-:Y:S01]  /*13410*/  SHF.R.S32.HI R7, RZ, 0x1f, R11 ;  /* 0x0000001fff077819 */ /* 0x000fe2000001140b */
[----:B------:R-:W-:Y:S01]  /*13420*/  IMAD.SHL.U32 R6, R29, 0x8, RZ ;  /* 0x000000081d067824 */ /* 0x000fe200078e00ff */
[----:B------:R-:W-:Y:S01]  /*13430*/  @P2 SHF.R.U32.HI R18, RZ, c[0x0][0x4f0], R2 ;  /* 0x00013c00ff122a19 */ /* 0x000fe20000011602 */
[----:B------:R-:W-:-:S02]  /*13440*/  IMAD.MOV.U32 R2, RZ, RZ, R4 ;  /* 0x000000ffff027224 */ /* 0x000fc400078e0004 */
[----:B------:R-:W-:Y:S02]  /*13450*/  IMAD R7, R7, c[0x0][0x488], RZ ;  /* 0x0001220007077a24 */ /* 0x000fe400078e02ff */
[----:B------:R-:W-:Y:S01]  /*13460*/  IMAD R13, R10, c[0x0][0x3f4], R0 ;  /* 0x0000fd000a0d7a24 */ /* 0x000fe200078e0200 */
[----:B------:R-:W-:Y:S01]  /*13470*/  LOP3.LUT R0, R12, 0xc0, RZ, 0xc0, !PT ;  /* 0x000000c00c007812 */ /* 0x000fe200078ec0ff */
[----:B------:R-:W-:-:S03]  /*13480*/  IMAD.WIDE.U32 R4, R10, c[0x0][0x3f0], R2 ;  /* 0x0000fc000a047a25 */ /* 0x000fc600078e0002 */
[----:B------:R-:W-:Y:S01]  /*13490*/  SHF.R.U32.HI R10, RZ, 0x3, R0 ;  /* 0x00000003ff0a7819 */ /* 0x000fe20000011600 */
[----:B------:R-:W-:Y:S01]  /*134a0*/  IMAD.WIDE.U32 R2, R11, c[0x0][0x488], R8 ;  /* 0x000122000b027a25 */ /* 0x000fe200078e0008 */
[----:B------:R-:W-:Y:S02]  /*134b0*/  LOP3.LUT R9, R0, 0x18, R6, 0xf8, !PT ;  /* 0x0000001800097812 */ /* 0x000fe400078ef806 */
[----:B------:R-:W-:Y:S01]  /*134c0*/  IADD3 R5, R5, R13, RZ ;  /* 0x0000000d05057210 */ /* 0x000fe20007ffe0ff */
[----:B------:R-:W-:Y:S01]  /*134d0*/  IMAD R8, R11, c[0x0][0x48c], R7 ;  /* 0x000123000b087a24 */ /* 0x000fe200078e0207 */
[----:B------:R-:W-:Y:S01]  /*134e0*/  LEA R7, P1, R2, c[0x0][0x450], 0x2 ;  /* 0x0001140002077a11 */ /* 0x000fe200078210ff */
[----:B------:R-:W-:Y:S01]  /*134f0*/  IMAD.MOV R0, RZ, RZ, -R18 ;  /* 0x000000ffff007224 */ /* 0x000fe200078e0a12 */
[----:B------:R-:W-:Y:S01]  /*13500*/  LOP3.LUT R19, R9, R10, RZ, 0x3c, !PT ;  /* 0x0000000a09137212 */ /* 0x000fe200078e3cff */
[----:B------:R-:W-:Y:S01]  /*13510*/  IMAD.IADD R3, R3, 0x1, R8 ;  /* 0x0000000103037824 */ /* 0x000fe200078e0208 */
[----:B------:R-:W-:Y:S01]  /*13520*/  SHF.R.S32.HI R8, RZ, 0x1f, R18 ;  /* 0x0000001fff087819 */ /* 0x000fe20000011412 */
[----:B------:R-:W-:Y:S01]  /*13530*/  IMAD R9, R0, c[0x0][0x4e8], R14 ;  /* 0x00013a0000097a24 */ /* 0x000fe200078e020e */
[----:B------:R-:W-:Y:S02]  /*13540*/  SHFL.IDX PT, R12, R7, 0x1, 0x1c1f ;  /* 0x003c1f00070c7f89 */ /* 0x000fe400000e0000 */
[----:B------:R-:W-:Y:S01]  /*13550*/  LEA.HI.X R0, R2, c[0x0][0x454], R3, 0x2, P1 ;  /* 0x0001150002007a11 */ /* 0x000fe200008f1403 */
[----:B------:R-:W-:Y:S01]  /*13560*/  IMAD R2, R8, c[0x0][0x3e0], RZ ;  /* 0x0000f80008027a24 */ /* 0x000fe200078e02ff */
[----:B------:R-:W-:Y:S01]  /*13570*/  SHFL.IDX PT, R14, R7, RZ, 0x1c1f ;  /* 0x001c1fff070e7589 */ /* 0x000fe200000e0000 */
[----:B------:R-:W-:-:S03]  /*13580*/  IMAD R8, R21, 0x80, R16 ;  /* 0x0000008015087824 */ /* 0x000fc600078e0210 */
[----:B------:R-:W1:Y:S02]  /*13590*/  SHFL.IDX PT, R15, R0, RZ, 0x1c1f ;  /* 0x001c1fff000f7589 */ /* 0x000e6400000e0000 */
        /* <DEDUP_REMOVED lines=10> */
[C---:B--2---:R-:W-:Y:S02]  /*13640*/  IADD3 R0, R8.reuse, 0x8, RZ ;  /* 0x0000000808007810 */ /* 0x044fe40007ffe0ff */
[----:B------:R-:W-:Y:S02]  /*13650*/  IADD3 R8, R8, 0x48, RZ ;  /* 0x0000004808087810 */ /* 0x000fe40007ffe0ff */
[-C--:B------:R-:W-:Y:S02]  /*13660*/  ISETP.GE.OR P2, PT, R0, R24.reuse, P0 ;  /* 0x000000180000720c */ /* 0x080fe40000746670 */
[----:B------:R-:W-:Y:S02]  /*13670*/  SHF.R.S32.HI R4, RZ, 0x1f, R9 ;  /* 0x0000001fff047819 */ /* 0x000fe40000011409 */
[-C--:B------:R-:W-:Y:S01]  /*13680*/  ISETP.GE.OR P1, PT, R5, R24.reuse, P0 ;  /* 0x000000180500720c */ /* 0x080fe20000726670 */
[----:B------:R-:W-:Y:S01]  /*13690*/  IMAD.U32 R5, R20, 0x20, R19 ;  /* 0x0000002014057824 */ /* 0x000fe200078e0013 */
[----:B------:R-:W-:Y:S01]  /*136a0*/  ISETP.GE.OR P0, PT, R8, R24, P0 ;  /* 0x000000180800720c */ /* 0x000fe20000706670 */
[----:B------:R-:W-:Y:S01]  /*136b0*/  IMAD R0, R4, c[0x0][0x3d8], RZ ;  /* 0x0000f60004007a24 */ /* 0x000fe200078e02ff */
[----:B------:R-:W-:-:S03]  /*136c0*/  IADD3 R3, R3, R7, RZ ;  /* 0x0000000703037210 */ /* 0x000fc60007ffe0ff */
[----:B------:R-:W-:Y:S02]  /*136d0*/  IMAD R4, R9, c[0x0][0x3dc], R0 ;  /* 0x0000f70009047a24 */ /* 0x000fe400078e0200 */
[----:B------:R-:W-:Y:S01]  /*136e0*/  IMAD.SHL.U32 R0, R5, 0x2, RZ ;  /* 0x0000000205007824 */ /* 0x000fe200078e00ff */
[----:B------:R-:W-:Y:S01]  /*136f0*/  @!P2 ST.E [R12.64], R51 ;  /* 0x000000330c00a985 */ /* 0x000fe2000c101908 */
[----:B------:R-:W-:-:S03]  /*13700*/  IMAD.WIDE.U32 R2, R9, c[0x0][0x3d8], R2 ;  /* 0x0000f60009027a25 */ /* 0x000fc600078e0002 */
[----:B---3--:R-:W-:Y:S02]  /*13710*/  @!P1 ST.E [R16.64], R53 ;  /* 0x0000003510009985 */ /* 0x008fe4000c101908 */
[----:B------:R-:W-:Y:S02]  /*13720*/  IADD3 R3, R3, R4, RZ ;  /* 0x0000000403037210 */ /* 0x000fe40007ffe0ff */
        /* <DEDUP_REMOVED lines=8> */
[----:B-1----:R-:W-:-:S03]  /*137b0*/  IMAD R11, R21, 0x80, R52 ;  /* 0x00000080150b7824 */ /* 0x002fc600078e0234 */
[----:B------:R1:W1:Y:S01]  /*137c0*/  LDS.128 R28, [R0+0x4880] ;  /* 0x00488000001c7984 */ /* 0x0002620000000c00 */
[----:B------:R-:W-:-:S03]  /*137d0*/  LEA.HI.X R10, R2, c[0x0][0x384], R3, 0x1, P0 ;  /* 0x0000e100020a7a11 */ /* 0x000fc600000f0c03 */
[----:B------:R1:W1:Y:S01]  /*137e0*/  LDS.128 R40, [R0+0x5080] ;  /* 0x0050800000287984 */ /* 0x0002620000000c00 */
[----:B------:R-:W-:-:S03]  /*137f0*/  ISETP.GE.AND P0, PT, R11, R24, PT ;  /* 0x000000180b00720c */ /* 0x000fc60003f06270 */
[----:B------:R1:W1:Y:S04]  /*13800*/  LDS.128 R64, [R0+0x5880] ;  /* 0x0058800000407984 */ /* 0x0002680000000c00 */
[----:B------:R1:W1:Y:S04]  /*13810*/  SHFL.IDX PT, R2, R25, RZ, 0x1c1f ;  /* 0x001c1fff19027589 */ /* 0x00026800000e0000 */
[----:B------:R1:W1:Y:S02]  /*13820*/  SHFL.IDX PT, R3, R10, RZ, 0x1c1f ;  /* 0x001c1fff0a037589 */ /* 0x00026400000e0000 */
        /* <DEDUP_REMOVED lines=21> */
.L_x_334:
[----:B---3--:R-:W-:Y:S05]  /*13980*/  BSYNC B0 ;  /* 0x0000000000007941 */ /* 0x008fea0003800000 */
.L_x_333:
        /* <DEDUP_REMOVED lines=23> */
.L_x_336:
[----:B------:R-:W-:Y:S05]  /*13b00*/  BSYNC B0 ;  /* 0x0000000000007941 */ /* 0x000fea0003800000 */
.L_x_335:
        /* <DEDUP_REMOVED lines=23> */
.L_x_338:
[----:B------:R-:W-:Y:S05]  /*13c80*/  BSYNC B0 ;  /* 0x0000000000007941 */ /* 0x000fea0003800000 */
.L_x_337:
        /* <DEDUP_REMOVED lines=24> */
.L_x_331:
        /* <DEDUP_REMOVED lines=19> */
.L_x_339:
[----:B-1----:R-:W1:Y:S01]  /*13f40*/  S2R R11, SR_TID.X ;  /* 0x00000000000b7919 */ /* 0x002e620000002100 */
[----:B------:R-:W-:Y:S01]  /*13f50*/  SHF.R.S32.HI R0, RZ, 0x1f, R8 ;  /* 0x0000001fff007819 */ /* 0x000fe20000011408 */
[----:B------:R-:W-:Y:S01]  /*13f60*/  BSSY B0, `(.L_x_340) ;  /* 0x0000028000007945 */ /* 0x000fe20003800000 */
[----:B------:R-:W-:-:S02]  /*13f70*/  SEL R10, R8, RZ, !P0 ;  /* 0x000000ff080a7207 */ /* 0x000fc40004000000 */
[----:B------:R-:W-:Y:S02]  /*13f80*/  SEL R12, R0, RZ, !P0 ;  /* 0x000000ff000c7207 */ /* 0x000fe40004000000 */
[----:B-1----:R-:W-:-:S13]  /*13f90*/  ISETP.GT.AND P1, PT, R11, 0x7f, PT ;  /* 0x0000007f0b00780c */ /* 0x002fda0003f24270 */
        /* <DEDUP_REMOVED lines=36> */
.L_x_341:
[----:B------:R-:W-:Y:S05]  /*141e0*/  BSYNC B0 ;  /* 0x0000000000007941 */ /* 0x000fea0003800000 */
.L_x_340:
        /* <DEDUP_REMOVED lines=66> */
.L_x_343:
[----:B------:R-:W-:Y:S05]  /*14610*/  BSYNC B0 ;  /* 0x0000000000007941 */ /* 0x000fea0003800000 */
.L_x_342:
        /* <DEDUP_REMOVED lines=21> */
.L_x_345:
[----:B------:R-:W-:Y:S05]  /*14770*/  BSYNC B0 ;  /* 0x0000000000007941 */ /* 0x000fea0003800000 */
.L_x_344:
        /* <DEDUP_REMOVED lines=21> */
.L_x_347:
[----:B------:R-:W-:Y:S05]  /*148d0*/  BSYNC B0 ;  /* 0x0000000000007941 */ /* 0x000fea0003800000 */
.L_x_346:
        /* <DEDUP_REMOVED lines=22> */
.L_x_348:
        /* <DEDUP_REMOVED lines=12> */
.L_x_758:


//--------------------- .text._ZN7cutlass13device_kernelIN5flash19enable_sm80_to_sm89INS1_16FlashAttnFwdSm80INS1_25CollectiveMainloopFwdSm80ILi4ELi1ELb0EN4cute5tupleIJNS5_1CILi128EEENS7_ILi48EEENS7_ILi96EEEEEELi96ENS_6half_tEfNS_4arch4Sm80ELb0ELb1ELb1ELb1ELb0ELb1ELb1ELb0EEENS1_21CollectiveEpilogueFwdINS6_IJS8_SA_S9_EEENS6_IJNS7_ILi1EEESI_SI_EEESC_SE_Li128ELb1ELb1ELb0ELb0EEENS1_19SingleTileSchedulerILb1ELb0ELb1ELi128EEEEEEEEEvNT_6ParamsE --------------------------
	.section	.text._ZN7cutlass13device_kernelIN5flash19enable_sm80_to_sm89INS1_16FlashAttnFwdSm80INS1_25CollectiveMainloopFwdSm80ILi4ELi1ELb0EN4cute5tupleIJNS5_1CILi128EEENS7_ILi48EEENS7_ILi96EEEEEELi96ENS_6half_tEfNS_4arch4Sm80ELb0ELb1ELb1ELb1ELb0ELb1ELb1ELb0EEENS1_21CollectiveEpilogueFwdINS6_IJS8_SA_S9_EEENS6_IJNS7_ILi1EEESI_SI_EEESC_SE_Li128ELb1ELb1ELb0ELb0EEENS1_19SingleTileSchedulerILb1ELb0ELb1ELi128EEEEEEEEEvNT_6ParamsE,"ax",@progbits
	.sectioninfo	@"SHI_REGISTERS=255"
	.align	128
.text._ZN7cutlass13device_kernelIN5flash19enable_sm80_to_sm89INS1_16FlashAttnFwdSm80INS1_25CollectiveMainloopFwdSm80ILi4ELi1ELb0EN4cute5tupleIJNS5_1CILi128EEENS7_ILi48EEENS7_ILi96EEEEEELi96ENS_6half_tEfNS_4arch4Sm80ELb0ELb1ELb1ELb1ELb0ELb1ELb1ELb0EEENS1_21CollectiveEpilogueFwdINS6_IJS8_SA_S9_EEENS6_IJNS7_ILi1EEESI_SI_EEESC_SE_Li128ELb1ELb1ELb0ELb0EEENS1_19SingleTileSchedulerILb1ELb0ELb1ELi128EEEEEEEEEvNT_6ParamsE:
        .type           _ZN7cutlass13device_kernelIN5flash19enable_sm80_to_sm89INS1_16FlashAttnFwdSm80INS1_25CollectiveMainloopFwdSm80ILi4ELi1ELb0EN4cute5tupleIJNS5_1CILi128EEENS7_ILi48EEENS7_ILi96EEEEEELi96ENS_6half_tEfNS_4arch4Sm80ELb0ELb1ELb1ELb1ELb0ELb1ELb1ELb0EEENS1_21CollectiveEpilogueFwdINS6_IJS8_SA_S9_EEENS6_IJNS7_ILi1EEESI_SI_EEESC_SE_Li128ELb1ELb1ELb0ELb0EEENS1_19SingleTileSchedulerILb1ELb0ELb1ELi128EEEEEEEEEvNT_6ParamsE,@function
        .size           _ZN7cutlass13device_kernelIN5flash19enable_sm80_to_sm89INS1_16FlashAttnFwdSm80INS1_25CollectiveMainloopFwdSm80ILi4ELi1ELb0EN4cute5tupleIJNS5_1CILi128EEENS7_ILi48EEENS7_ILi96EEEEEELi96ENS_6half_tEfNS_4arch4Sm80ELb0ELb1ELb1ELb1ELb0ELb1ELb1ELb0EEENS1_21CollectiveEpilogueFwdINS6_IJS8_SA_S9_EEENS6_IJNS7_ILi1EEESI_SI_EEESC_SE_Li128ELb1ELb1ELb0ELb0EEENS1_19SingleTileSchedulerILb1ELb0ELb1ELi128EEEEEEEEEvNT_6ParamsE,(.L_x_759 - _ZN7cutlass13device_kernelIN5flash19enable_sm80_to_sm89INS1_16FlashAttnFwdSm80INS1_25CollectiveMainloopFwdSm80ILi4ELi1ELb0EN4cute5tupleIJNS5_1CILi128EEENS7_ILi48EEENS7_ILi96EEEEEELi96ENS_6half_tEfNS_4arch4Sm80ELb0ELb1ELb1ELb1ELb0ELb1ELb1ELb0EEENS1_21CollectiveEpilogueFwdINS6_IJS8_SA_S9_EEENS6_IJNS7_ILi1EEESI_SI_EEESC_SE_Li128ELb1ELb1ELb0ELb0EEENS1_19SingleTileSchedulerILb1ELb0ELb1ELi128EEEEEEEEEvNT_6ParamsE)
        .other          _ZN7cutlass13device_kernelIN5flash19enable_sm80_to_sm89INS1_16FlashAttnFwdSm80INS1_25CollectiveMainloopFwdSm80ILi4ELi1ELb0EN4cute5tupleIJNS5_1CILi128EEENS7_ILi48EEENS7_ILi96EEEEEELi96ENS_6half_tEfNS_4arch4Sm80ELb0ELb1ELb1ELb1ELb0ELb1ELb1ELb0EEENS1_21CollectiveEpilogueFwdINS6_IJS8_SA_S9_EEENS6_IJNS7_ILi1EEESI_SI_EEESC_SE_Li128ELb1ELb1ELb0ELb0EEENS1_19SingleTileSchedulerILb1ELb0ELb1ELi128EEEEEEEEEvNT_6ParamsE,@"STO_CUDA_ENTRY STV_DEFAULT"
_ZN7cutlass13device_kernelIN5flash19enable_sm80_to_sm89INS1_16FlashAttnFwdSm80INS1_25CollectiveMainloopFwdSm80ILi4ELi1ELb0EN4cute5tupleIJNS5_1CILi128EEENS7_ILi48EEENS7_ILi96EEEEEELi96ENS_6half_tEfNS_4arch4Sm80ELb0ELb1ELb1ELb1ELb0ELb1ELb1ELb0EEENS1_21CollectiveEpilogueFwdINS6_IJS8_SA_S9_EEENS6_IJNS7_ILi1EEESI_SI_EEESC_SE_Li128ELb1ELb1ELb0ELb0EEENS1_19SingleTileSchedulerILb1ELb0ELb1ELi128EEEEEEEEEvNT_6ParamsE:
        /* <DEDUP_REMOVED lines=17> */
.L_x_350:
        /* <DEDUP_REMOVED lines=8> */
.L_x_352:
[----:B------:R-:W-:-:S04]  /*0190*/  MOV R0, c[0x0][0x54c] ;  /* 0x0001530000007a02 */ /* 0x000fc80000000f00 */
.L_x_351:
[----:B------:R-:W-:Y:S01]  /*01a0*/  USHF.L.U32 UR4, UR4, 0x7, URZ ;  /* 0x0000000704047899 */ /* 0x000fe2000800063f */
[----:B-----5:R-:W-:-:S05]  /*01b0*/  IMAD R0, R0, c[0x0][0x548], RZ ;  /* 0x0001520000007a24 */ /* 0x020fca00078e02ff */
[----:B------:R-:W-:-:S04]  /*01c0*/  MOV R12, UR4 ;  /* 0x00000004000c7c02 */ /* 0x000fc80008000f00 */
[----:B------:R-:W-:-:S04]  /*01d0*/  ISETP.GE.AND P0, PT, R12, R0, PT ;  /* 0x000000000c00720c */ /* 0x000fc80003f06270 */
[----:B------:R-:W-:-:S05]  /*01e0*/  SEL R0, R5, 0xffffffff, !P0 ;  /* 0xffffffff05007807 */ /* 0x000fca0004000000 */
[----:B------:R2:W-:Y:S01]  /*01f0*/  STL [R1+0x64], R0 ;  /* 0x0000640001007387 */ /* 0x0005e20000100800 */
[----:B------:R-:W-:Y:S05]  /*0200*/  BRA `(.L_x_353) ;  /* 0x0000014000007947 */ /* 0x000fea0003800000 */
.L_x_349:
[----:B------:R-:W-:-:S04]  /*0210*/  ISETP.NE.U32.AND P0, PT, RZ, c[0x0][0x568], PT ;  /* 0x00015a00ff007a0c */ /* 0x000fc80003f05070 */
[----:B------:R-:W-:-:S13]  /*0220*/  ISETP.NE.AND.EX P0, PT, RZ, c[0x0][0x56c], PT, P0 ;  /* 0x00015b00ff007a0c */ /* 0x000fda0003f05300 */
[----:B------:R-:W-:Y:S05]  /*0230*/  @!P0 BRA `(.L_x_354) ;  /* 0x0000002000008947 */ /* 0x000fea0003800000 */
[----:B------:R1:W5:Y:S01]  /*0240*/  LDG.E R0, [R2.64] ;  /* 0x0000000c02007981 */ /* 0x000362000c1e1900 */
[----:B------:R-:W-:Y:S05]  /*0250*/  BRA `(.L_x_355) ;  /* 0x0000009000007947 */ /* 0x000fea0003800000 */
.L_x_354:
        /* <DEDUP_REMOVED lines=8> */
.L_x_356:
[----:B------:R-:W-:-:S04]  /*02e0*/  MOV R0, c[0x0][0x54c] ;  /* 0x0001530000007a02 */ /* 0x000fc80000000f00 */
.L_x_355:
[----:B------:R-:W-:Y:S01]  /*02f0*/  USHF.L.U32 UR4, UR4, 0x7, URZ ;  /* 0x0000000704047899 */ /* 0x000fe2000800063f */
[----:B-----5:R-:W-:-:S05]  /*0300*/  IMAD R0, R0, c[0x0][0x548], RZ ;  /* 0x0001520000007a24 */ /* 0x020fca00078e02ff */
[----:B------:R-:W-:-:S04]  /*0310*/  MOV R12, UR4 ;  /* 0x00000004000c7c02 */ /* 0x000fc80008000f00 */
[----:B------:R-:W-:-:S04]  /*0320*/  ISETP.GE.AND P0, PT, R12, R0, PT ;  /* 0x000000000c00720c */ /* 0x000fc80003f06270 */
[----:B------:R-:W-:-:S05]  /*0330*/  SEL R0, R5, 0xffffffff, !P0 ;  /* 0xffffffff05007807 */ /* 0x000fca0004000000 */
[----:B------:R2:W-:Y:S04]  /*0340*/  STL [R1+0x64], R0 ;  /* 0x0000640001007387 */ /* 0x0005e80000100800 */
.L_x_353:
[----:B------:R-:W3:Y:S02]  /*0350*/  LDL R21, [R1+0x64] ;  /* 0x0000640001157983 */ /* 0x000ee40000100800 */
[----:B---3--:R-:W-:-:S13]  /*0360*/  ISETP.GE.AND P0, PT, R21, RZ, PT ;  /* 0x000000ff1500720c */ /* 0x008fda0003f06270 */
[----:B------:R-:W-:Y:S05]  /*0370*/  @!P0 EXIT ;  /* 0x000000000000894d */ /* 0x000fea0003800000 */
[----:B------:R-:W-:Y:S01]  /*0380*/  ISETP.NE.U32.AND P0, PT, RZ, c[0x0][0x370], PT ;  /* 0x0000dc00ff007a0c */ /* 0x000fe20003f05070 */
[----:B--2---:R-:W-:Y:S01]  /*0390*/  IMAD.MOV.U32 R0, RZ, RZ, c[0x0][0x168] ;  /* 0x00005a00ff007624 */ /* 0x004fe200078e00ff */
[----:B------:R-:W-:Y:S01]  /*03a0*/  ISETP.NE.U32.AND P1, PT, RZ, c[0x0][0x360], PT ;  /* 0x0000d800ff007a0c */ /* 0x000fe20003f25070 */
[----:B------:R-:W-:Y:S01]  /*03b0*/  CS2R R150, SRZ ;  /* 0x0000000000967805 */ /* 0x000fe2000001ff00 */
[----:B------:R-:W-:Y:S01]  /*03c0*/  ISETP.NE.AND.EX P2, PT, RZ, c[0x0][0x374], PT, P0 ;  /* 0x0000dd00ff007a0c */ /* 0x000fe20003f45300 */
[----:B------:R-:W-:Y:S01]  /*03d0*/  IMAD.MOV.U32 R153, RZ, RZ, RZ ;  /* 0x000000ffff997224 */ /* 0x000fe200078e00ff */
[----:B------:R-:W-:Y:S01]  /*03e0*/  ISETP.NE.AND.EX P0, PT, RZ, c[0x0][0x364], PT, P1 ;  /* 0x0000d900ff007a0c */ /* 0x000fe20003f05310 */
[----:B------:R-:W-:Y:S01]  /*03f0*/  IMAD.MOV.U32 R13, RZ, RZ, RZ ;  /* 0x000000ffff0d7224 */ /* 0x000fe200078e00ff */
[----:B------:R-:W-:Y:S01]  /*0400*/  ISETP.NE.U32.AND P1, PT, RZ, c[0x0][0x348], PT ;  /* 0x0000d200ff007a0c */ /* 0x000fe20003f25070 */
[----:B------:R-:W-:Y:S01]  /*0410*/  IMAD.WIDE R6, R21, R14, c[0x0][0x348] ;  /* 0x0000d20015067625 */ /* 0x000fe200078e020e */
[----:B------:R-:W-:-:S02]  /*0420*/  ISETP.NE.U32.AND P3, PT, RZ, c[0x0][0x350], PT ;  /* 0x0000d400ff007a0c */ /* 0x000fc40003f65070 */
[----:B------:R-:W-:Y:S01]  /*0430*/  ISETP.NE.U32.AND P4, PT, RZ, c[0x0][0x358], PT ;  /* 0x0000d600ff007a0c */ /* 0x000fe20003f85070 */
[CC--:B------:R-:W-:Y:S01]  /*0440*/  IMAD.WIDE R4, R21.reuse, R14.reuse, c[0x0][0x350] ;  /* 0x0000d40015047625 */ /* 0x0c0fe200078e020e */
[----:B------:R-:W-:Y:S02]  /*0450*/  ISETP.NE.AND.EX P1, PT, RZ, c[0x0][0x34c], PT, P1 ;  /* 0x0000d300ff007a0c */ /* 0x000fe40003f25310 */
[----:B------:R-:W-:Y:S01]  /*0460*/  ISETP.NE.AND.EX P5, PT, RZ, c[0x0][0x354], PT, P3 ;  /* 0x0000d500ff007a0c */ /* 0x000fe20003fa5330 */
[----:B------:R-:W-:Y:S01]  /*0470*/  @P2 IMAD.WIDE R10, R21, R14, c[0x0][0x370] ;  /* 0x0000dc00150a2625 */ /* 0x000fe200078e020e */
[----:B------:R-:W-:-:S03]  /*0480*/  ISETP.NE.AND.EX P4, PT, RZ, c[0x0][0x35c], PT, P4 ;  /* 0x0000d700ff007a0c */ /* 0x000fc60003f85340 */
[CC--:B-1----:R-:W-:Y:S01]  /*0490*/  IMAD.WIDE R2, R21.reuse, R14.reuse, c[0x0][0x358] ;  /* 0x0000d60015027625 */ /* 0x0c2fe200078e020e */
[----:B------:R1:W5:Y:S01]  /*04a0*/  @P2 LDG.E R151, [R10.64] ;  /* 0x0000000c0a972981 */ /* 0x000362000c1e1900 */
[----:B------:R-:W-:Y:S02]  /*04b0*/  P2R R17, PR, RZ, 0x20 ;  /* 0x00000020ff117803 */ /* 0x000fe40000000000 */
[----:B------:R-:W-:Y:S02]  /*04c0*/  @P0 IMAD.WIDE R8, R21, R14, c[0x0][0x360] ;  /* 0x0000d80015080625 */ /* 0x000fe400078e020e */
[----:B------:R1:W5:Y:S04]  /*04d0*/  @P1 LDG.E R153, [R6.64] ;  /* 0x0000000c06991981 */ /* 0x000368000c1e1900 */
[----:B------:R-:W2:Y:S04]  /*04e0*/  @P0 LDG.E R0, [R8.64] ;  /* 0x0000000c08000981 */ /* 0x000ea8000c1e1900 */
[----:B------:R1:W5:Y:S04]  /*04f0*/  @P5 LDG.E R150, [R4.64] ;  /* 0x0000000c04965981 */ /* 0x000368000c1e1900 */
[----:B------:R1:W5:Y:S04]  /*0500*/  @P4 LDG.E R13, [R2.64] ;  /* 0x0000000c020d4981 */ /* 0x000368000c1e1900 */
[----:B------:R-:W3:Y:S01]  /*0510*/  S2R R19, SR_CTAID.Y ;  /* 0x0000000000137919 */ /* 0x000ee20000002600 */
[----:B------:R-:W-:Y:S01]  /*0520*/  IMAD.MOV.U32 R16, RZ, RZ, c[0x0][0x1d0] ;  /* 0x00007400ff107624 */ /* 0x000fe200078e00ff */
[----:B---3--:R-:W-:-:S02]  /*0530*/  SHF.R.S32.HI R23, RZ, 0x1f, R19 ;  /* 0x0000001fff177819 */ /* 0x008fc40000011413 */
[----:B--2---:R2:W-:Y:S01]  /*0540*/  STL [R1+0x24], R0 ;  /* 0x0000240001007387 */ /* 0x0045e20000100800 */
[----:B------:R-:W-:Y:S02]  /*0550*/  IMAD.MOV.U32 R9, RZ, RZ, R0 ;  /* 0x000000ffff097224 */ /* 0x000fe400078e0000 */
[----:B--2---:R-:W-:Y:S01]  /*0560*/  IMAD.MOV.U32 R0, RZ, RZ, c[0x0][0x228] ;  /* 0x00008a00ff007624 */ /* 0x004fe200078e00ff */
[----:B------:R-:W-:Y:S05]  /*0570*/  @P0 BRA `(.L_x_357) ;  /* 0x0000005000000947 */ /* 0x000fea0003800000 */
[----:B-1----:R-:W-:Y:S05]  /*0580*/  @!P1 BRA `(.L_x_357) ;  /* 0x0000004000009947 */ /* 0x002fea0003800000 */
[----:B------:R1:W2:Y:S04]  /*0590*/  LDG.E R8, [R6.64] ;  /* 0x0000000c06087981 */ /* 0x0002a8000c1e1900 */
[----:B-1----:R-:W2:Y:S02]  /*05a0*/  LDG.E R6, [R6.64+0x4] ;  /* 0x0000040c06067981 */ /* 0x002ea4000c1e1900 */
[----:B--2---:R-:W-:-:S05]  /*05b0*/  IADD3 R9, -R8, R6, RZ ;  /* 0x0000000608097210 */ /* 0x004fca0007ffe1ff */
[----:B------:R1:W-:Y:S02]  /*05c0*/  STL [R1+0x24], R9 ;  /* 0x0000240901007387 */ /* 0x0003e40000100800 */
.L_x_357:
[----:B-1----:R-:W-:-:S04]  /*05d0*/  ISETP.NE.U32.AND P0, PT, RZ, c[0x0][0x368], PT ;  /* 0x0000da00ff007a0c */ /* 0x002fc80003f05070 */
[----:B------:R-:W-:-:S13]  /*05e0*/  ISETP.NE.AND.EX P0, PT, RZ, c[0x0][0x36c], PT, P0 ;  /* 0x0000db00ff007a0c */ /* 0x000fda0003f05300 */
[----:B------:R-:W-:Y:S05]  /*05f0*/  @!P0 BRA `(.L_x_358) ;  /* 0x0000003000008947 */ /* 0x000fea0003800000 */
[----:B------:R-:W-:-:S05]  /*0600*/  IMAD.WIDE R4, R21, R14, c[0x0][0x368] ;  /* 0x0000da0015047625 */ /* 0x000fca00078e020e */
[----:B------:R1:W5:Y:S01]  /*0610*/  LDG.E R16, [R4.64] ;  /* 0x0000000c04107981 */ /* 0x000362000c1e1900 */
[----:B------:R-:W-:Y:S05]  /*0620*/  BRA `(.L_x_359) ;  /* 0x0000004000007947 */ /* 0x000fea0003800000 */
.L_x_358:
[----:B------:R-:W-:Y:S05]  /*0630*/  @!P5 BRA `(.L_x_359) ;  /* 0x000000300000d947 */ /* 0x000fea0003800000 */
[----:B------:R1:W2:Y:S04]  /*0640*/  LDG.E R6, [R4.64] ;  /* 0x0000000c04067981 */ /* 0x0002a8000c1e1900 */
[----:B-1----:R-:W2:Y:S02]  /*0650*/  LDG.E R4, [R4.64+0x4] ;  /* 0x0000040c04047981 */ /* 0x002ea4000c1e1900 */
[----:B--2---:R-:W-:Y:S02]  /*0660*/  IADD3 R16, -R6, R4, RZ ;  /* 0x0000000406107210 */ /* 0x004fe40007ffe1ff */
.L_x_359:
[----:B------:R-:W2:Y:S04]  /*0670*/  LDL.LU R10, [R1+0x20] ;  /* 0x00002000010a7983 */ /* 0x000ea80000300800 */
[----:B-1----:R1:W3:Y:S04]  /*0680*/  @P4 LDG.E R5, [R2.64] ;  /* 0x0000000c02054981 */ /* 0x0022e8000c1e1900 */
[----:B------:R1:W3:Y:S01]  /*0690*/  @P4 LDG.E R4, [R2.64+0x4] ;  /* 0x0000040c02044981 */ /* 0x0002e2000c1e1900 */
[----:B------:R-:W-:Y:S01]  /*06a0*/  IMAD.MOV.U32 R6, RZ, RZ, c[0x0][0x2c4] ;  /* 0x0000b100ff067624 */ /* 0x000fe200078e00ff */
[----:B------:R-:W-:Y:S01]  /*06b0*/  ISETP.NE.U32.AND P0, PT, RZ, c[0x0][0x378], PT ;  /* 0x0000de00ff007a0c */ /* 0x000fe20003f05070 */
[----:B------:R-:W-:-:S02]  /*06c0*/  IMAD.MOV.U32 R7, RZ, RZ, c[0x0][0x32c] ;  /* 0x0000cb00ff077624 */ /* 0x000fc400078e00ff */
[----:B-----5:R-:W-:Y:S01]  /*06d0*/  IMAD.MOV.U32 R149, RZ, RZ, R16 ;  /* 0x000000ffff957224 */ /* 0x020fe200078e0010 */
[----:B------:R-:W-:Y:S02]  /*06e0*/  ISETP.NE.AND P2, PT, R6, 0x1, PT ;  /* 0x000000010600780c */ /* 0x000fe40003f45270 */
[----:B------:R-:W-:Y:S02]  /*06f0*/  ISETP.NE.AND.EX P0, PT, RZ, c[0x0][0x37c], PT, P0 ;  /* 0x0000df00ff007a0c */ /* 0x000fe40003f05300 */
[----:B------:R-:W-:Y:S01]  /*0700*/  ISETP.GE.AND P1, PT, R7, 0x1, PT ;  /* 0x000000010700780c */ /* 0x000fe20003f26270 */
[----:B------:R-:W-:Y:S02]  /*0710*/  IMAD.IADD R6, R16, 0x1, -R151 ;  /* 0x0000000110067824 */ /* 0x000fe400078e0a97 */
[----:B------:R-:W-:-:S08]  /*0720*/  IMAD.MOV.U32 R196, RZ, RZ, R12 ;  /* 0x000000ffffc47224 */ /* 0x000fd000078e000c */
[----:B-1----:R-:W-:-:S05]  /*0730*/  @P0 IMAD.WIDE R2, R21, R14, c[0x0][0x378] ;  /* 0x0000de0015020625 */ /* 0x002fca00078e020e */
[----:B------:R1:W5:Y:S02]  /*0740*/  @P0 LDG.E R149, [R2.64] ;  /* 0x0000000c02950981 */ /* 0x000364000c1e1900 */
[----:B-1----:R-:W-:-:S05]  /*0750*/  @P2 IADD3 R2, R196, 0x7f, RZ ;  /* 0x0000007fc4022810 */ /* 0x002fca0007ffe0ff */
[----:B------:R-:W-:Y:S01]  /*0760*/  @P2 IMAD.HI.U32 R3, R2, c[0x0][0x2c8], RZ ;  /* 0x0000b20002032a27 */ /* 0x000fe200078e00ff */
[----:B------:R-:W-:-:S04]  /*0770*/  IADD3 R2, R12, 0x7f, RZ ;  /* 0x0000007f0c027810 */ /* 0x000fc80007ffe0ff */
[----:B------:R-:W-:Y:S02]  /*0780*/  @P2 SHF.R.U32.HI R2, RZ, c[0x0][0x2cc], R3 ;  /* 0x0000b300ff022a19 */ /* 0x000fe40000011603 */
[----:B--2---:R-:W-:-:S04]  /*0790*/  LOP3.LUT R10, R10, 0xfffff7ff, RZ, 0xc0, !PT ;  /* 0xfffff7ff0a0a7812 */ /* 0x004fc800078ec0ff */
[----:B------:R-:W-:Y:S01]  /*07a0*/  @P2 LOP3.LUT R10, R10, 0x800, RZ, 0xfc, !PT ;  /* 0x000008000a0a2812 */ /* 0x000fe200078efcff */
[----:B---3--:R-:W-:-:S03]  /*07b0*/  @P4 IMAD.IADD R0, R4, 0x1, -R5 ;  /* 0x0000000104004824 */ /* 0x008fc600078e0a05 */
[----:B------:R-:W-:Y:S01]  /*07c0*/  LOP3.LUT R10, R10, 0xfffffbff, RZ, 0xc0, !PT ;  /* 0xfffffbff0a0a7812 */ /* 0x000fe200078ec0ff */
[----:B------:R-:W-:-:S03]  /*07d0*/  IMAD.IADD R8, R6, 0x1, R0 ;  /* 0x0000000106087824 */ /* 0x000fc600078e0200 */
[----:B------:R-:W-:Y:S02]  /*07e0*/  @P1 LOP3.LUT R10, R10, 0x400, RZ, 0xfc, !PT ;  /* 0x000004000a0a1812 */ /* 0x000fe400078efcff */
[----:B------:R1:W-:Y:S01]  /*07f0*/  STL [R1+0x1c], R8 ;  /* 0x00001c0801007387 */ /* 0x0003e20000100800 */
[----:B------:R-:W-:-:S03]  /*0800*/  IADD3 R152, R8, 0x1, -R9 ;  /* 0x0000000108987810 */ /* 0x000fc60007ffe809 */
[----:B------:R1:W-:Y:S02]  /*0810*/  STL [R1+0x20], R10 ;  /* 0x0000200a01007387 */ /* 0x0003e40000100800 */
        /* <DEDUP_REMOVED lines=12> */
.L_x_361:
[----:B------:R-:W-:-:S13]  /*08e0*/  ISETP.NE.AND P0, PT, R7, 0x1, PT ;  /* 0x000000010700780c */ /* 0x000fda0003f05270 */
[----:B------:R-:W-:-:S05]  /*08f0*/  @P0 IMAD.HI.U32 R2, R3, c[0x0][0x330], RZ ;  /* 0x0000cc0003020a27 */ /* 0x000fca00078e00ff */
[----:B------:R-:W-:-:S05]  /*0900*/  @P0 SHF.R.U32.HI R3, RZ, c[0x0][0x334], R2 ;  /* 0x0000cd00ff030a19 */ /* 0x000fca0000011602 */
.L_x_362:
[----:B------:R-:W-:-:S05]  /*0910*/  IMAD R3, R3, R7, c[0x0][0x32c] ;  /* 0x0000cb0003037624 */ /* 0x000fca00078e0207 */
[----:B------:R-:W-:Y:S02]  /*0920*/  IMNMX R5, R5, R3, PT ;  /* 0x0000000305057217 */ /* 0x000fe40003800200 */
.L_x_360:
[----:B------:R-:W-:Y:S01]  /*0930*/  IADD3 R3, R8, 0x2f, RZ ;  /* 0x0000002f08037810 */ /* 0x000fe20007ffe0ff */
[----:B------:R-:W-:-:S04]  /*0940*/  @P2 IMAD.HI.U32 R4, R196, c[0x0][0x2c8], RZ ;  /* 0x0000b200c4042a27 */ /* 0x000fc800078e00ff */
[----:B------:R-:W-:Y:S01]  /*0950*/  IMAD.MOV.U32 R2, RZ, RZ, R196 ;  /* 0x000000ffff027224 */ /* 0x000fe200078e00c4 */
[----:B------:R-:W-:Y:S01]  /*0960*/  @P2 SHF.R.U32.HI R2, RZ, c[0x0][0x2cc], R4 ;  /* 0x0000b300ff022a19 */ /* 0x000fe20000011604 */
[----:B------:R-:W-:-:S04]  /*0970*/  IMAD.HI R3, R3, 0x2aaaaaab, RZ ;  /* 0x2aaaaaab03037827 */ /* 0x000fc800078e02ff */
[----:B------:R-:W-:Y:S01]  /*0980*/  IMAD.IADD R240, R8, 0x1, -R9 ;  /* 0x0000000108f07824 */ /* 0x000fe200078e0a09 */
[----:B------:R-:W-:-:S03]  /*0990*/  SHF.R.U32.HI R4, RZ, 0x1f, R3 ;  /* 0x0000001fff047819 */ /* 0x000fc60000011603 */
[----:B------:R-:W-:Y:S01]  /*09a0*/  IMAD.IADD R2, R240, 0x1, R2 ;  /* 0x00000001f0027824 */ /* 0x000fe200078e0202 */
[----:B------:R-:W-:-:S04]  /*09b0*/  LEA.HI.SX32 R154, R3, R4, 0x1d ;  /* 0x00000004039a7211 */ /* 0x000fc800078feaff */
[----:B------:R-:W-:Y:S01]  /*09c0*/  IADD3 R4, R2, -c[0x0][0x324], RZ ;  /* 0x8000c90002047a10 */ /* 0x000fe20007ffe0ff */
        /* <DEDUP_REMOVED lines=9> */
.L_x_364:
[----:B------:R-:W-:-:S13]  /*0a60*/  ISETP.NE.AND P0, PT, R7, 0x1, PT ;  /* 0x000000010700780c */ /* 0x000fda0003f05270 */
[----:B------:R-:W-:-:S05]  /*0a70*/  @P0 IMAD.HI.U32 R3, R2, c[0x0][0x330], RZ ;  /* 0x0000cc0002030a27 */ /* 0x000fca00078e00ff */
[----:B------:R-:W-:-:S05]  /*0a80*/  @P0 SHF.R.U32.HI R2, RZ, c[0x0][0x334], R3 ;  /* 0x0000cd00ff020a19 */ /* 0x000fca0000011603 */
.L_x_365:
[----:B------:R-:W-:-:S05]  /*0a90*/  IMAD R2, R2, c[0x0][0x32c], RZ ;  /* 0x0000cb0002027a24 */ /* 0x000fca00078e02ff */
[----:B------:R-:W-:-:S04]  /*0aa0*/  IMNMX R4, R4, R2, !PT ;  /* 0x0000000204047217 */ /* 0x000fc80007800200 */
.L_x_363:
[----:B------:R-:W-:Y:S01]  /*0ab0*/  IADD3 R3, R5, 0x2f, RZ ;  /* 0x0000002f05037810 */ /* 0x000fe20007ffe0ff */
[----:B------:R-:W-:-:S04]  /*0ac0*/  IMAD.HI R2, R4, 0x2aaaaaab, RZ ;  /* 0x2aaaaaab04027827 */ /* 0x000fc800078e02ff */
[----:B------:R-:W-:Y:S01]  /*0ad0*/  IMAD.HI R4, R3, 0x2aaaaaab, RZ ;  /* 0x2aaaaaab03047827 */ /* 0x000fe200078e02ff */
[----:B------:R-:W-:-:S04]  /*0ae0*/  SHF.R.U32.HI R3, RZ, 0x1f, R2 ;  /* 0x0000001fff037819 */ /* 0x000fc80000011602 */
[----:B------:R-:W-:Y:S02]  /*0af0*/  SHF.R.U32.HI R5, RZ, 0x1f, R4 ;  /* 0x0000001fff057819 */ /* 0x000fe40000011604 */
[----:B------:R-:W-:Y:S02]  /*0b00*/  LEA.HI.SX32 R2, R2, R3, 0x1d ;  /* 0x0000000302027211 */ /* 0x000fe400078feaff */
[----:B------:R-:W-:Y:S02]  /*0b10*/  LEA.HI.SX32 R4, R4, R5, 0x1d ;  /* 0x0000000504047211 */ /* 0x000fe400078feaff */
[----:B------:R-:W-:Y:S02]  /*0b20*/  IMNMX R3, RZ, R2, !PT ;  /* 0x00000002ff037217 */ /* 0x000fe40007800200 */
[----:B------:R-:W-:-:S03]  /*0b30*/  IMNMX R2, R4, R154, PT ;  /* 0x0000009a04027217 */ /* 0x000fc60003800200 */
[--C-:B------:R-:W-:Y:S02]  /*0b40*/  IMAD R3, R3, 0x30, -R6.reuse ;  /* 0x0000003003037824 */ /* 0x100fe400078e0a06 */
[----:B------:R-:W-:-:S03]  /*0b50*/  IMAD R2, R2, 0x30, -R6 ;  /* 0x0000003002027824 */ /* 0x000fc600078e0a06 */
[----:B------:R-:W-:Y:S02]  /*0b60*/  IMNMX R3, RZ, R3, !PT ;  /* 0x00000003ff037217 */ /* 0x000fe40007800200 */
[----:B------:R-:W-:-:S03]  /*0b70*/  IMNMX R2, R2, R0, PT ;  /* 0x0000000002027217 */ /* 0x000fc60003800200 */
[----:B------:R-:W-:Y:S01]  /*0b80*/  IMAD.WIDE.U32 R4, R3, -0x55555555, RZ ;  /* 0xaaaaaaab03047825 */ /* 0x000fe200078e00ff */
[----:B------:R-:W-:-:S04]  /*0b90*/  ISETP.GT.AND P0, PT, R2, R3, PT ;  /* 0x000000030200720c */ /* 0x000fc80003f04270 */
[----:B------:R-:W-:-:S05]  /*0ba0*/  SHF.R.U32.HI R143, RZ, 0x5, R5 ;  /* 0x00000005ff8f7819 */ /* 0x000fca0000011605 */
[----:B------:R-:W-:-:S04]  /*0bb0*/  IMAD.MOV.U32 R5, RZ, RZ, R143 ;  /* 0x000000ffff057224 */ /* 0x000fc800078e008f */
[----:B------:R-:W-:-:S05]  /*0bc0*/  @P0 IADD3 R2, R2, 0x2f, RZ ;  /* 0x0000002f02020810 */ /* 0x000fca0007ffe0ff */
[----:B------:R-:W-:-:S05]  /*0bd0*/  @P0 IMAD.HI R2, R2, 0x2aaaaaab, RZ ;  /* 0x2aaaaaab02020827 */ /* 0x000fca00078e02ff */
[----:B------:R-:W-:-:S04]  /*0be0*/  @P0 SHF.R.U32.HI R3, RZ, 0x1f, R2 ;  /* 0x0000001fff030819 */ /* 0x000fc80000011602 */
[----:B------:R-:W-:-:S04]  /*0bf0*/  @P0 LEA.HI.SX32 R5, R2, R3, 0x1d ;  /* 0x0000000302050211 */ /* 0x000fc800078feaff */
[----:B------:R-:W-:-:S13]  /*0c00*/  ISETP.GT.AND P0, PT, R5, R143, PT ;  /* 0x0000008f0500720c */ /* 0x000fda0003f04270 */
[----:B------:R-:W-:Y:S05]  /*0c10*/  @!P0 BRA `(.L_x_366) ;  /* 0x000053d000008947 */ /* 0x000fea0003800000 */
[----:B------:R-:W-:Y:S02]  /*0c20*/  ISETP.NE.U32.AND P3, PT, RZ, c[0x0][0x340], PT ;  /* 0x0000d000ff007a0c */ /* 0x000fe40003f65070 */
[----:B------:R-:W-:Y:S01]  /*0c30*/  SHF.R.S32.HI R18, RZ, 0x1f, R20 ;  /* 0x0000001fff127819 */ /* 0x000fe20000011414 */
[----:B------:R-:W-:Y:S01]  /*0c40*/  UMOV UR6, 0x30 ;  /* 0x0000003000067882 */ /* 0x000fe20000000000 */
[----:B------:R-:W-:Y:S01]  /*0c50*/  ISETP.NE.AND.EX P3, PT, RZ, c[0x0][0x344], PT, P3 ;  /* 0x0000d100ff007a0c */ /* 0x000fe20003f65330 */
[----:B------:R-:W-:-:S12]  /*0c60*/  ULDC.64 UR4, c[0x0][0x238] ;  /* 0x00008e0000047ab9 */ /* 0x000fd80000000a00 */
[----:B------:R-:W-:-:S05]  /*0c70*/  @P3 IMAD.WIDE R2, R21, R14, c[0x0][0x340] ;  /* 0x0000d00015023625 */ /* 0x000fca00078e020e */
[----:B------:R2:W3:Y:S01]  /*0c80*/  @P3 LDG.E R15, [R2.64] ;  /* 0x0000000c020f3981 */ /* 0x0004e2000c1e1900 */
[-C--:B------:R-:W-:Y:S01]  /*0c90*/  LEA.HI R9, R18, R20.reuse, RZ, 0x2 ;  /* 0x0000001412097211 */ /* 0x080fe200078f10ff */
[----:B------:R-:W-:Y:S01]  /*0ca0*/  UIMAD.WIDE.U32 UR8, UR6, UR4, URZ ;  /* 0x00000004060872a5 */ /* 0x000fe2000f8e003f */
[----:B------:R-:W-:Y:S01]  /*0cb0*/  IADD3 R41, R5, -0x1, RZ ;  /* 0xffffffff05297810 */ /* 0x000fe20007ffe0ff */
[----:B------:R-:W-:Y:S01]  /*0cc0*/  UIMAD UR7, UR6, UR5, URZ ;  /* 0x00000005060772a4 */ /* 0x000fe2000f8e023f */
[----:B------:R-:W-:Y:S01]  /*0cd0*/  SHF.R.S32.HI R105, RZ, 0x2, R9 ;  /* 0x00000002ff697819 */ /* 0x000fe20000011409 */
[----:B------:R-:W-:Y:S01]  /*0ce0*/  USHF.L.U32 UR11, UR4, 0x5, URZ ;  /* 0x00000005040b7899 */ /* 0x000fe2000800063f */
[----:B------:R-:W-:Y:S01]  /*0cf0*/  SHF.R.S32.HI R14, RZ, 0x1f, R21 ;  /* 0x0000001fff0e7819 */ /* 0x000fe20000011415 */
[----:B------:R-:W-:Y:S01]  /*0d00*/  UIADD3 UR7, UR9, UR7, URZ ;  /* 0x0000000709077290 */ /* 0x000fe2000fffe03f */
[----:B------:R-:W-:Y:S01]  /*0d10*/  IADD3 R142, P0, R105, R13, RZ ;  /* 0x0000000d698e7210 */ /* 0x000fe20007f1e0ff */
[----:B------:R-:W-:Y:S01]  /*0d20*/  UMOV UR10, 0x5 ;  /* 0x00000005000a7882 */ /* 0x000fe20000000000 */
[----:B------:R-:W-:Y:S01]  /*0d30*/  SEL R44, R14, RZ, !P4 ;  /* 0x000000ff0e2c7207 */ /* 0x000fe20006000000 */
[----:B------:R-:W-:Y:S01]  /*0d40*/  USHF.L.U64.HI UR10, UR4, UR10, UR5 ;  /* 0x0000000a040a7299 */ /* 0x000fe20008010205 */
[----:B------:R-:W-:Y:S01]  /*0d50*/  SEL R100, R21, RZ, !P4 ;  /* 0x000000ff15647207 */ /* 0x000fe20006000000 */
[----:B------:R-:W-:Y:S01]  /*0d60*/  IMAD R5, R41, UR7, RZ ;  /* 0x0000000729057c24 */ /* 0x000fe2000f8e02ff */
[----:B------:R-:W-:Y:S01]  /*0d70*/  SHF.R.S32.HI R7, RZ, 0x1f, R41 ;  /* 0x0000001fff077819 */ /* 0x000fe20000011429 */
[----:B------:R-:W-:Y:S01]  /*0d80*/  IMAD R6, R44, c[0x0][0x248], RZ ;  /* 0x000092002c067a24 */ /* 0x000fe200078e02ff */
[-C--:B-1----:R-:W-:Y:S01]  /*0d90*/  LEA.HI R8, R18, R20.reuse, RZ, 0x5 ;  /* 0x0000001412087211 */ /* 0x082fe200078f28ff */
[----:B------:R-:W-:Y:S01]  /*0da0*/  IMAD.MOV.U32 R155, RZ, RZ, c[0x0][0x27c] ;  /* 0x00009f00ff9b7624 */ /* 0x000fe200078e00ff */
[----:B------:R-:W-:Y:S01]  /*0db0*/  LEA.HI R26, R20, R20, RZ, 0x1 ;  /* 0x00000014141a7211 */ /* 0x000fe200078f08ff */
[----:B------:R-:W-:Y:S01]  /*0dc0*/  IMAD R6, R100, c[0x0][0x24c], R6 ;  /* 0x0000930064067a24 */ /* 0x000fe200078e0206 */
[----:B------:R-:W-:Y:S01]  /*0dd0*/  ULDC.64 UR4, c[0x0][0x1e0] ;  /* 0x0000780000047ab9 */ /* 0x000fe20000000a00 */
[----:B------:R-:W-:Y:S01]  /*0de0*/  IMAD R5, R7, UR8, R5 ;  /* 0x0000000807057c24 */ /* 0x000fe2000f8e0205 */
[C---:B------:R-:W-:Y:S01]  /*0df0*/  LEA.HI R7, R9.reuse, R105, RZ, 0x1 ;  /* 0x0000006909077211 */ /* 0x040fe200078f08ff */
[----:B------:R-:W-:Y:S01]  /*0e00*/  IMAD.SHL.U32 R8, R8, 0x8, RZ ;  /* 0x0000000808087824 */ /* 0x000fe200078e00ff */
[----:B--2---:R-:W-:Y:S01]  /*0e10*/  LOP3.LUT R3, R9, 0x1ffffffc, RZ, 0xc0, !PT ;  /* 0x1ffffffc09037812 */ /* 0x004fe200078ec0ff */
[----:B------:R-:W-:Y:S01]  /*0e20*/  UIMAD.WIDE.U32 UR16, UR6, UR4, URZ ;  /* 0x00000004061072a5 */ /* 0x000fe2000f8e003f */
[----:B------:R-:W-:Y:S01]  /*0e30*/  SHF.R.S32.HI R2, RZ, 0x1f, R13 ;  /* 0x0000001fff027819 */ /* 0x000fe2000001140d */
[----:B------:R-:W-:Y:S01]  /*0e40*/  UIMAD UR14, UR6, UR5, URZ ;  /* 0x00000005060e72a4 */ /* 0x000fe2000f8e023f */
[----:B------:R-:W-:Y:S01]  /*0e50*/  LOP3.LUT R8, R8, 0xffffff00, RZ, 0xc0, !PT ;  /* 0xffffff0008087812 */ /* 0x000fe200078ec0ff */
[----:B------:R-:W-:Y:S01]  /*0e60*/  IMAD.IADD R3, R20, 0x1, -R3 ;  /* 0x0000000114037824 */ /* 0x000fe200078e0a03 */
[----:B------:R-:W-:Y:S01]  /*0e70*/  LEA.HI.X.SX32 R148, R105, R2, 0x1, P0 ;  /* 0x0000000269947211 */ /* 0x000fe200000f0eff */
[----:B------:R-:W-:Y:S01]  /*0e80*/  ULDC.64 UR4, c[0x0][0x280] ;  /* 0x0000a00000047ab9 */ /* 0x000fe20000000a00 */
[----:B------:R-:W-:Y:S01]  /*0e90*/  SHF.R.S32.HI R94, RZ, 0x1, R26 ;  /* 0x00000001ff5e7819 */ /* 0x000fe2000001141a */
[----:B------:R-:W-:Y:S01]  /*0ea0*/  IMAD.SHL.U32 R12, R3, 0x8, RZ ;  /* 0x00000008030c7824 */ /* 0x000fe200078e00ff */
[----:B------:R-:W-:Y:S01]  /*0eb0*/  LOP3.LUT R26, R26, 0xfffffffe, RZ, 0xc0, !PT ;  /* 0xfffffffe1a1a7812 */ /* 0x000fe200078ec0ff */
[----:B------:R-:W-:Y:S01]  /*0ec0*/  IMAD R2, R148, c[0x0][0x238], RZ ;  /* 0x00008e0094027a24 */ /* 0x000fe200078e02ff */
[----:B------:R-:W-:Y:S01]  /*0ed0*/  UIMAD.WIDE.U32 UR18, UR6, UR4, URZ ;  /* 0x00000004061272a5 */ /* 0x000fe2000f8e003f */
[----:B------:R-:W-:Y:S01]  /*0ee0*/  IMAD.WIDE.U32 R156, R94, c[0x0][0x1e0], RZ ;  /* 0x000078005e9c7a25 */ /* 0x000fe200078e00ff */
[----:B------:R-:W-:Y:S01]  /*0ef0*/  SHF.R.S32.HI R13, RZ, 0x1f, R12 ;  /* 0x0000001fff0d7819 */ /* 0x000fe2000001140c */
[----:B------:R-:W-:Y:S01]  /*0f00*/  UIMAD UR15, UR6, UR5, URZ ;  /* 0x00000005060f72a4 */ /* 0x000fe2000f8e023f */
[----:B------:R-:W-:Y:S01]  /*0f10*/  ISETP.GE.AND P6, PT, R12, c[0x0][0x1d4], PT ;  /* 0x000075000c007a0c */ /* 0x000fe20003fc6270 */
[C---:B------:R-:W-:Y:S01]  /*0f20*/  IMAD R4, R142.reuse, c[0x0][0x23c], R2 ;  /* 0x00008f008e047a24 */ /* 0x040fe200078e0202 */
[----:B------:R-:W-:Y:S01]  /*0f30*/  ULDC.64 UR4, c[0x0][0x290] ;  /* 0x0000a40000047ab9 */ /* 0x000fe20000000a00 */
[----:B------:R-:W-:Y:S01]  /*0f40*/  IMAD.WIDE.U32 R2, R142, c[0x0][0x238], R12 ;  /* 0x00008e008e027a25 */ /* 0x000fe200078e000c */
[----:B------:R-:W-:Y:S01]  /*0f50*/  UIMAD.WIDE.U32 UR20, UR6, UR4, URZ ;  /* 0x00000004061472a5 */ /* 0x000fe2000f8e003f */
[----:B------:R-:W-:Y:S01]  /*0f60*/  IADD3 R98, -R105, 0x30, RZ ;  /* 0x0000003069627810 */ /* 0x000fe20007ffe1ff */
[----:B------:R-:W-:Y:S01]  /*0f70*/  UIMAD UR5, UR6, UR5, URZ ;  /* 0x00000005060572a4 */ /* 0x000fe2000f8e023f */
[----:B------:R-:W-:Y:S01]  /*0f80*/  IMAD.IADD R3, R3, 0x1, R4 ;  /* 0x0000000103037824 */ /* 0x000fe200078e0204 */
[----:B------:R-:W-:Y:S01]  /*0f90*/  ULDC.U8 UR4, c[0x0][0x298] ;  /* 0x0000a60000047ab9 */ /* 0x000fe20000000000 */
[----:B------:R-:W-:Y:S01]  /*0fa0*/  IMAD R4, R23, c[0x0][0x240], RZ ;  /* 0x0000900017047a24 */ /* 0x000fe200078e02ff */
[----:B------:R-:W-:Y:S01]  /*0fb0*/  UIADD3 UR14, UR17, UR14, URZ ;  /* 0x0000000e110e7290 */ /* 0x000fe2000fffe03f */
[----:B------:R-:W-:Y:S01]  /*0fc0*/  IMAD.WIDE.U32 R2, R19, c[0x0][0x240], R2 ;  /* 0x0000900013027a25 */ /* 0x000fe200078e0002 */
[----:B------:R-:W-:-:S02]  /*0fd0*/  UIADD3 UR15, UR19, UR15, URZ ;  /* 0x0000000f130f7290 */ /* 0x000fc4000fffe03f */
[----:B------:R-:W-:Y:S01]  /*0fe0*/  UIADD3 UR5, UR21, UR5, URZ ;  /* 0x0000000515057290 */ /* 0x000fe2000fffe03f */
[----:B------:R-:W-:Y:S02]  /*0ff0*/  IMAD R4, R19, c[0x0][0x244], R4 ;  /* 0x0000910013047a24 */ /* 0x000fe400078e0204 */
[----:B------:R-:W-:Y:S02]  /*1000*/  IMAD.IADD R26, R20, 0x1, -R26 ;  /* 0x00000001141a7824 */ /* 0x000fe400078e0a1a */
[----:B------:R-:W-:Y:S02]  /*1010*/  IMAD.IADD R3, R3, 0x1, R4 ;  /* 0x0000000103037824 */ /* 0x000fe400078e0204 */
[----:B------:R-:W-:Y:S02]  /*1020*/  IMAD R4, R41, -0x30, R0 ;  /* 0xffffffd029047824 */ /* 0x000fe400078e0200 */
[----:B------:R-:W-:Y:S01]  /*1030*/  IMAD.WIDE.U32 R118, R100, c[0x0][0x248], R2 ;  /* 0x0000920064767a25 */ /* 0x000fe200078e0002 */
[----:B------:R-:W-:-:S02]  /*1040*/  LEA.HI R2, R18, R20, RZ, 0x3 ;  /* 0x0000001412027211 */ /* 0x000fc400078f18ff */
[----:B------:R-:W-:Y:S01]  /*1050*/  IMNMX R4, R4, 0x30, PT ;  /* 0x0000003004047817 */ /* 0x000fe20003800200 */
[----:B------:R-:W-:Y:S02]  /*1060*/  IMAD.IADD R109, R119, 0x1, R6 ;  /* 0x00000001776d7824 */ /* 0x000fe400078e0206 */
[----:B------:R-:W-:Y:S02]  /*1070*/  IMAD.MOV.U32 R108, RZ, RZ, R118 ;  /* 0x000000ffff6c7224 */ /* 0x000fe400078e0076 */
[----:B------:R-:W-:Y:S02]  /*1080*/  IMAD.IADD R4, R4, 0x1, -R105 ;  /* 0x0000000104047824 */ /* 0x000fe400078e0a69 */
[C---:B------:R-:W-:Y:S02]  /*1090*/  IMAD.SHL.U32 R34, R26.reuse, 0x4, RZ ;  /* 0x000000041a227824 */ /* 0x040fe400078e00ff */
[----:B------:R-:W-:Y:S01]  /*10a0*/  IMAD.SHL.U32 R26, R26, 0x8, RZ ;  /* 0x000000081a1a7824 */ /* 0x000fe200078e00ff */
[----:B------:R-:W-:-:S02]  /*10b0*/  ISETP.GE.AND P1, PT, R4, 0x1, PT ;  /* 0x000000010400780c */ /* 0x000fc40003f26270 */
[----:B------:R-:W-:Y:S02]  /*10c0*/  ISETP.GT.AND P0, PT, R4, 0x20, PT ;  /* 0x000000200400780c */ /* 0x000fe40003f04270 */
[----:B------:R-:W-:Y:S01]  /*10d0*/  SHF.R.S32.HI R4, RZ, 0x3, R2 ;  /* 0x00000003ff047819 */ /* 0x000fe20000011402 */
[----:B------:R-:W-:Y:S01]  /*10e0*/  IMAD.WIDE.U32 R2, R41, UR8, R108 ;  /* 0x0000000829027c25 */ /* 0x000fe2000f8e006c */
[----:B------:R-:W-:Y:S02]  /*10f0*/  IADD3 R37, R34, 0x10, RZ ;  /* 0x0000001022257810 */ /* 0x000fe40007ffe0ff */
[----:B------:R-:W-:Y:S01]  /*1100*/  SHF.R.S32.HI R27, RZ, 0x1f, R26 ;  /* 0x0000001fff1b7819 */ /* 0x000fe2000001141a */
[----:B------:R-:W-:Y:S01]  /*1110*/  IMAD.SHL.U32 R4, R4, 0x40, RZ ;  /* 0x0000004004047824 */ /* 0x000fe200078e00ff */
[C---:B------:R-:W-:Y:S01]  /*1120*/  IADD3 R36, R34.reuse, 0x20, RZ ;  /* 0x0000002022247810 */ /* 0x040fe20007ffe0ff */
[----:B------:R-:W-:Y:S01]  /*1130*/  IMAD.IADD R3, R3, 0x1, R5 ;  /* 0x0000000103037824 */ /* 0x000fe200078e0205 */
[----:B------:R-:W-:Y:S01]  /*1140*/  LOP3.LUT R5, R7, 0x7fffffe, RZ, 0xc0, !PT ;  /* 0x07fffffe07057812 */ /* 0x000fe200078ec0ff */
[----:B------:R-:W-:Y:S01]  /*1150*/  IMAD.IADD R28, R34, 0x1, R37 ;  /* 0x00000001221c7824 */ /* 0x000fe200078e0225 */
[----:B------:R-:W-:Y:S01]  /*1160*/  LOP3.LUT R4, R4, 0xc0, RZ, 0xc0, !PT ;  /* 0x000000c004047812 */ /* 0x000fe200078ec0ff */
[----:B------:R-:W-:Y:S01]  /*1170*/  IMAD.IADD R29, R34, 0x1, R36 ;  /* 0x00000001221d7824 */ /* 0x000fe200078e0224 */
[----:B------:R-:W-:Y:S01]  /*1180*/  @P1 LEA R6, P2, R2, c[0x0][0x220], 0x1 ;  /* 0x0000880002061a11 */ /* 0x000fe200078408ff */
[----:B------:R-:W-:Y:S01]  /*1190*/  IMAD.IADD R10, R105, 0x1, -R5 ;  /* 0x00000001690a7824 */ /* 0x000fe200078e0a05 */
[----:B------:R-:W-:-:S02]  /*11a0*/  LOP3.LUT R11, R4, 0x18, R12, 0xf8, !PT ;  /* 0x00000018040b7812 */ /* 0x000fc400078ef80c */
[----:B------:R-:W-:Y:S01]  /*11b0*/  SHF.R.U32.HI R9, RZ, 0x3, R4 ;  /* 0x00000003ff097819 */ /* 0x000fe20000011604 */
[----:B------:R-:W-:Y:S01]  /*11c0*/  IMAD R10, R10, 0x20, R8 ;  /* 0x000000200a0a7824 */ /* 0x000fe200078e0208 */
[----:B------:R-:W-:Y:S02]  /*11d0*/  IADD3 R8, R12, 0x20, RZ ;  /* 0x000000200c087810 */ /* 0x000fe40007ffe0ff */
[----:B------:R-:W-:Y:S02]  /*11e0*/  LOP3.LUT R9, R11, R9, RZ, 0x3c, !PT ;  /* 0x000000090b097212 */ /* 0x000fe400078e3cff */
[----:B------:R-:W-:Y:S02]  /*11f0*/  ISETP.GE.AND P5, PT, R8, c[0x0][0x1d4], PT ;  /* 0x0000750008007a0c */ /* 0x000fe40003fa6270 */
[----:B------:R-:W-:Y:S01]  /*1200*/  @P1 LEA.HI.X R7, R2, c[0x0][0x224], R3, 0x1, P2 ;  /* 0x0000890002071a11 */ /* 0x000fe200010f0c03 */
[----:B------:R-:W-:Y:S01]  /*1210*/  IMAD.IADD R8, R10, 0x1, R9 ;  /* 0x000000010a087824 */ /* 0x000fe200078e0209 */
[----:B------:R-:W-:Y:S01]  /*1220*/  @P0 IADD3 R2, P2, R2, UR11, RZ ;  /* 0x0000000b02020c10 */ /* 0x000fe2000ff5e0ff */
[----:B------:R-:W-:Y:S01]  /*1230*/  IMAD.IADD R9, R150, 0x1, R16 ;  /* 0x0000000196097824 */ /* 0x000fe200078e0210 */
[----:B------:R-:W-:Y:S01]  /*1240*/  SHF.R.S32.HI R35, RZ, 0x1f, R34 ;  /* 0x0000001fff237819 */ /* 0x000fe20000011422 */
[----:B------:R-:W-:Y:S01]  /*1250*/  IMAD.SHL.U32 R86, R8, 0x2, RZ ;  /* 0x0000000208567824 */ /* 0x000fe200078e00ff */
[----:B------:R-:W-:Y:S01]  /*1260*/  IADD3 R8, R12, 0x40, RZ ;  /* 0x000000400c087810 */ /* 0x000fe20007ffe0ff */
[----:B------:R-:W-:Y:S01]  /*1270*/  IMAD R16, R23, c[0x0][0x210], RZ ;  /* 0x0000840017107a24 */ /* 0x000fe200078e02ff */
[----:B------:R-:W-:-:S02]  /*1280*/  SHF.R.S32.HI R11, RZ, 0x1f, R9 ;  /* 0x0000001fff0b7819 */ /* 0x000fc40000011409 */
[----:B------:R-:W-:Y:S01]  /*1290*/  ISETP.GE.AND P4, PT, R8, c[0x0][0x1d4], PT ;  /* 0x0000750008007a0c */ /* 0x000fe20003f86270 */
[----:B------:R-:W-:Y:S01]  /*12a0*/  @!PT LDS RZ, [RZ] ;  /* 0x00000000fffff984 */ /* 0x000fe20000000800 */
[----:B------:R-:W-:Y:S01]  /*12b0*/  @!PT LDS RZ, [RZ] ;  /* 0x00000000fffff984 */ /* 0x000fe20000000800 */
[----:B------:R-:W-:Y:S01]  /*12c0*/  @!PT LDS RZ, [RZ] ;  /* 0x00000000fffff984 */ /* 0x000fe20000000800 */
[----:B------:R1:W-:Y:S01]  /*12d0*/  @P1 LDGSTS.E.BYPASS.LTC128B.128 [R86+0x3c80], [R6.64], !P6 ;  /* 0x03c8000006561fae */ /* 0x0003e2000f101d4c */
[----:B------:R-:W-:Y:S01]  /*12e0*/  @P0 IADD3.X R5, R3, UR10, RZ, P2, !PT ;  /* 0x0000000a03050c10 */ /* 0x000fe200097fe4ff */
[----:B------:R-:W-:Y:S01]  /*12f0*/  IMAD R8, R11, c[0x0][0x1e0], RZ ;  /* 0x000078000b087a24 */ /* 0x000fe200078e02ff */
[----:B------:R-:W-:Y:S01]  /*1300*/  @P0 LEA R4, P2, R2, c[0x0][0x220], 0x1 ;  /* 0x0000880002040a11 */ /* 0x000fe200078408ff */
[----:B------:R1:W-:Y:S01]  /*1310*/  @P1 LDGSTS.E.BYPASS.LTC128B.128 [R86+0x4880], [R6.64+0x40], !P5 ;  /* 0x0488004006561fae */ /* 0x0003e2000e901d4c */
[----:B------:R-:W-:Y:S01]  /*1320*/  IMAD R16, R19, c[0x0][0x214], R16 ;  /* 0x0000850013107a24 */ /* 0x000fe200078e0210 */
[----:B------:R-:W-:Y:S01]  /*1330*/  IADD3 R97, R26, 0x30, RZ ;  /* 0x000000301a617810 */ /* 0x000fe20007ffe0ff */
[----:B------:R-:W-:Y:S01]  /*1340*/  IMAD R8, R9, c[0x0][0x1e4], R8 ;  /* 0x0000790009087a24 */ /* 0x000fe200078e0208 */
[----:B------:R-:W-:Y:S02]  /*1350*/  @P0 LEA.HI.X R5, R2, c[0x0][0x224], R5, 0x1, P2 ;  /* 0x0000890002050a11 */ /* 0x000fe400010f0c05 */
[----:B------:R-:W-:-:S02]  /*1360*/  ISETP.NE.AND P2, PT, R17, RZ, PT ;  /* 0x000000ff1100720c */ /* 0x000fc40003f45270 */
[----:B------:R1:W-:Y:S01]  /*1370*/  @P1 LDGSTS.E.BYPASS.LTC128B.128 [R86+0x5480], [R6.64+0x80], !P4 ;  /* 0x0548008006561fae */ /* 0x0003e2000e101d4c */
[C---:B------:R-:W-:Y:S02]  /*1380*/  IADD3 R96, R26.reuse, 0x40, RZ ;  /* 0x000000401a607810 */ /* 0x040fe40007ffe0ff */
[----:B------:R-:W-:Y:S01]  /*1390*/  IADD3 R95, R26, 0x50, RZ ;  /* 0x000000501a5f7810 */ /* 0x000fe20007ffe0ff */
[----:B------:R2:W-:Y:S04]  /*13a0*/  @P0 LDGSTS.E.BYPASS.LTC128B.128 [R86+0x4480], [R4.64], !P6 ;  /* 0x0448000004560fae */ /* 0x0005e8000f101d4c */
[----:B------:R2:W-:Y:S04]  /*13b0*/  @P0 LDGSTS.E.BYPASS.LTC128B.128 [R86+0x5080], [R4.64+0x40], !P5 ;  /* 0x0508004004560fae */ /* 0x0005e8000e901d4c */
[----:B------:R2:W-:Y:S04]  /*13c0*/  @P0 LDGSTS.E.BYPASS.LTC128B.128 [R86+0x5c80], [R4.64+0x80], !P4 ;  /* 0x05c8008004560fae */ /* 0x0005e8000e101d4c */
[----:B------:R-:W0:Y:S01]  /*13d0*/  LDGDEPBAR ;  /* 0x00000000000079af */ /* 0x000e220000000000 */
[----:B-1----:R-:W-:-:S04]  /*13e0*/  IMAD.WIDE.U32 R6, R9, c[0x0][0x1e0], RZ ;  /* 0x0000780009067a25 */ /* 0x002fc800078e00ff */
[----:B------:R-:W-:Y:S02]  /*13f0*/  IMAD.IADD R7, R7, 0x1, R8 ;  /* 0x0000000107077824 */ /* 0x000fe400078e0208 */
[----:B------:R-:W-:Y:S02]  /*1400*/  IMAD R8, R23, c[0x0][0x1e8], RZ ;  /* 0x00007a0017087a24 */ /* 0x000fe400078e02ff */
[----:B------:R-:W-:-:S04]  /*1410*/  IMAD.WIDE.U32 R6, R19, c[0x0][0x1e8], R6 ;  /* 0x00007a0013067a25 */ /* 0x000fc800078e0006 */
[----:B------:R-:W-:Y:S01]  /*1420*/  IMAD R8, R19, c[0x0][0x1ec], R8 ;  /* 0x00007b0013087a24 */ /* 0x000fe200078e0208 */
[----:B--2---:R-:W-:-:S03]  /*1430*/  LEA.HI R4, R94, R94, RZ, 0x1 ;  /* 0x0000005e5e047211 */ /* 0x004fc600078f08ff */
[----:B------:R-:W-:Y:S01]  /*1440*/  IMAD.IADD R7, R7, 0x1, R8 ;  /* 0x0000000107077824 */ /* 0x000fe200078e0208 */
[----:B------:R-:W-:-:S05]  /*1450*/  LOP3.LUT R4, R4, 0x7fffffe, RZ, 0xc0, !PT ;  /* 0x07fffffe04047812 */ /* 0x000fca00078ec0ff */
[----:B------:R-:W-:Y:S02]  /*1460*/  IMAD.IADD R4, R94, 0x1, -R4 ;  /* 0x000000015e047824 */ /* 0x000fe400078e0a04 */
[--C-:B---3--:R-:W-:Y:S01]  /*1470*/  @P3 IMAD.MOV.U32 R2, RZ, RZ, R15.reuse ;  /* 0x000000ffff023224 */ /* 0x108fe200078e000f */
[----:B------:R-:W-:Y:S01]  /*1480*/  @P3 SHF.R.S32.HI R3, RZ, 0x1f, R15 ;  /* 0x0000001fff033819 */ /* 0x000fe2000001140f */
[----:B------:R-:W-:Y:S01]  /*1490*/  @!P3 IMAD.MOV.U32 R2, RZ, RZ, R21 ;  /* 0x000000ffff02b224 */ /* 0x000fe200078e0015 */
[----:B------:R-:W-:Y:S01]  /*14a0*/  SHF.R.S32.HI R15, RZ, 0x1f, R94 ;  /* 0x0000001fff0f7819 */ /* 0x000fe2000001145e */
[----:B------:R-:W-:Y:S02]  /*14b0*/  @!P3 IMAD.MOV.U32 R3, RZ, RZ, R14 ;  /* 0x000000ffff03b224 */ /* 0x000fe400078e000e */
[----:B------:R-:W-:Y:S01]  /*14c0*/  IMAD.SHL.U32 R14, R155, 0x2, RZ ;  /* 0x000000029b0e7824 */ /* 0x000fe200078e00ff */
[----:B------:R-:W-:Y:S02]  /*14d0*/  SEL R42, R2, RZ, !P2 ;  /* 0x000000ff022a7207 */ /* 0x000fe40005000000 */
[----:B------:R-:W-:-:S02]  /*14e0*/  LEA.HI R2, R18, R20, RZ, 0x4 ;  /* 0x0000001412027211 */ /* 0x000fc400078f20ff */
[----:B------:R-:W-:Y:S01]  /*14f0*/  SEL R45, R3, RZ, !P2 ;  /* 0x000000ff032d7207 */ /* 0x000fe20005000000 */
[----:B------:R-:W-:Y:S01]  /*1500*/  IMAD R3, R15, c[0x0][0x1e0], RZ ;  /* 0x000078000f037a24 */ /* 0x000fe200078e02ff */
[----:B------:R-:W-:Y:S01]  /*1510*/  IADD3 R20, -R14, c[0x0][0x1d4], RZ ;  /* 0x000075000e147a10 */ /* 0x000fe20007ffe1ff */
[----:B------:R-:W-:Y:S02]  /*1520*/  IMAD.SHL.U32 R10, R2, 0x10, RZ ;  /* 0x00000010020a7824 */ /* 0x000fe400078e00ff */
[----:B------:R-:W-:Y:S02]  /*1530*/  IMAD R2, R45, c[0x0][0x1f0], RZ ;  /* 0x00007c002d027a24 */ /* 0x000fe400078e02ff */
[----:B------:R-:W-:Y:S02]  /*1540*/  IMAD R3, R94, c[0x0][0x1e4], R3 ;  /* 0x000079005e037a24 */ /* 0x000fe400078e0203 */
[----:B------:R-:W-:-:S04]  /*1550*/  IMAD.WIDE.U32 R90, R42, c[0x0][0x1f0], R6 ;  /* 0x00007c002a5a7a25 */ /* 0x000fc800078e0006 */
[----:B------:R-:W-:Y:S01]  /*1560*/  IMAD R2, R42, c[0x0][0x1f4], R2 ;  /* 0x00007d002a027a24 */ /* 0x000fe200078e0202 */
[----:B------:R-:W-:Y:S01]  /*1570*/  BAR.SYNC.DEFER_BLOCKING 0x0 ;  /* 0x0000000000007b1d */ /* 0x000fe20000010000 */
[----:B------:R-:W-:Y:S01]  /*1580*/  IMAD.IADD R141, R157, 0x1, R3 ;  /* 0x000000019d8d7824 */ /* 0x000fe200078e0203 */
[----:B------:R-:W-:Y:S01]  /*1590*/  IADD3 R147, P1, P0, R90, R156, R26 ;  /* 0x0000009c5a937210 */ /* 0x000fe2000783e01a */
[----:B------:R-:W-:Y:S01]  /*15a0*/  IMAD.IADD R92, R91, 0x1, R2 ;  /* 0x000000015b5c7824 */ /* 0x000fe200078e0202 */
[----:B------:R-:W-:Y:S01]  /*15b0*/  LOP3.LUT R2, R10, 0xffffff00, RZ, 0xc0, !PT ;  /* 0xffffff000a027812 */ /* 0x000fe200078ec0ff */
[----:B------:R-:W-:-:S03]  /*15c0*/  IMAD.WIDE.U32 R6, R94, c[0x0][0x280], R34 ;  /* 0x0000a0005e067a25 */ /* 0x000fc600078e0022 */
[----:B------:R-:W-:Y:S01]  /*15d0*/  IADD3.X R146, R92, R141, R27, P1, P0 ;  /* 0x0000008d5c927210 */ /* 0x000fe20000fe041b */
[----:B------:R-:W-:Y:S01]  /*15e0*/  IMAD.MOV.U32 R32, RZ, RZ, R6 ;  /* 0x000000ffff207224 */ /* 0x000fe200078e0006 */
[----:B------:R-:W-:Y:S01]  /*15f0*/  ISETP.GE.AND P0, PT, R26, c[0x0][0x27c], PT ;  /* 0x00009f001a007a0c */ /* 0x000fe20003f06270 */
[----:B------:R-:W-:Y:S01]  /*1600*/  IMAD R4, R4, 0x20, R2 ;  /* 0x0000002004047824 */ /* 0x000fe200078e0202 */
[----:B------:R-:W-:Y:S01]  /*1610*/  ISETP.GE.AND P1, PT, R28, c[0x0][0x27c], PT ;  /* 0x00009f001c007a0c */ /* 0x000fe20003f26270 */
[----:B------:R-:W-:Y:S01]  /*1620*/  IMAD.WIDE.U32 R2, R94, c[0x0][0x290], R34 ;  /* 0x0000a4005e027a25 */ /* 0x000fe200078e0022 */
[----:B------:R-:W-:Y:S02]  /*1630*/  SEL R5, RZ, c[0x0][0x27c], !P0 ;  /* 0x00009f00ff057a07 */ /* 0x000fe40004000000 */
[-C--:B------:R-:W-:Y:S01]  /*1640*/  SEL R8, R14, R20.reuse, !P0 ;  /* 0x000000140e087207 */ /* 0x080fe20004000000 */
[----:B------:R-:W-:Y:S01]  /*1650*/  IMAD.MOV.U32 R30, RZ, RZ, R2 ;  /* 0x000000ffff1e7224 */ /* 0x000fe200078e0002 */
[----:B------:R-:W-:Y:S01]  /*1660*/  ISETP.GE.AND P0, PT, R29, c[0x0][0x27c], PT ;  /* 0x00009f001d007a0c */ /* 0x000fe20003f06270 */
[----:B------:R-:W-:Y:S01]  /*1670*/  IMAD.IADD R5, R26, 0x1, R5 ;  /* 0x000000011a057824 */ /* 0x000fe200078e0205 */
[----:B------:R-:W-:-:S02]  /*1680*/  SEL R17, R14, R20, !P1 ;  /* 0x000000140e117207 */ /* 0x000fc40004800000 */
[----:B------:R-:W-:Y:S01]  /*1690*/  SEL R20, R14, R20, !P0 ;  /* 0x000000140e147207 */ /* 0x000fe20004000000 */
[----:B------:R-:W-:Y:S01]  /*16a0*/  IMAD R14, R15, c[0x0][0x280], RZ ;  /* 0x0000a0000f0e7a24 */ /* 0x000fe200078e02ff */
[----:B------:R-:W-:Y:S02]  /*16b0*/  SEL R43, RZ, c[0x0][0x27c], !P0 ;  /* 0x00009f00ff2b7a07 */ /* 0x000fe40004000000 */
[----:B------:R-:W-:Y:S01]  /*16c0*/  IADD3 R145, P0, R9, R94, RZ ;  /* 0x0000005e09917210 */ /* 0x000fe20007f1e0ff */
[----:B------:R-:W-:Y:S01]  /*16d0*/  IMAD R14, R94, c[0x0][0x284], R14 ;  /* 0x0000a1005e0e7a24 */ /* 0x000fe200078e020e */
[----:B------:R-:W-:Y:S02]  /*16e0*/  SHF.R.S32.HI R9, RZ, 0x1f, R5 ;  /* 0x0000001fff097819 */ /* 0x000fe40000011405 */
[----:B------:R-:W-:Y:S01]  /*16f0*/  SHF.R.S32.HI R10, RZ, 0x1f, R8 ;  /* 0x0000001fff0a7819 */ /* 0x000fe20000011408 */
[----:B------:R-:W-:Y:S01]  /*1700*/  IMAD.X R144, R11, 0x1, R15, P0 ;  /* 0x000000010b907824 */ /* 0x000fe200000e060f */
[-C--:B------:R-:W-:Y:S01]  /*1710*/  LEA.HI R21, R9, R5.reuse, RZ, 0x3 ;  /* 0x0000000509157211 */ /* 0x080fe200078f18ff */
[----:B------:R-:W-:Y:S01]  /*1720*/  IMAD R15, R15, c[0x0][0x290], RZ ;  /* 0x0000a4000f0f7a24 */ /* 0x000fe200078e02ff */
[----:B------:R-:W-:Y:S01]  /*1730*/  LEA.HI R39, R9, R5, RZ, 0x5 ;  /* 0x0000000509277211 */ /* 0x000fe200078f28ff */
[----:B------:R-:W-:Y:S01]  /*1740*/  IMAD.IADD R33, R7, 0x1, R14 ;  /* 0x0000000107217824 */ /* 0x000fe200078e020e */
[----:B------:R-:W-:Y:S01]  /*1750*/  LEA.HI R38, R10, R8, RZ, 0x4 ;  /* 0x000000080a267211 */ /* 0x000fe200078f20ff */
[----:B------:R-:W-:Y:S01]  /*1760*/  IMAD R5, R23, c[0x0][0x260], RZ ;  /* 0x0000980017057a24 */ /* 0x000fe200078e02ff */
[----:B------:R-:W-:Y:S01]  /*1770*/  SEL R40, RZ, c[0x0][0x27c], !P1 ;  /* 0x00009f00ff287a07 */ /* 0x000fe20004800000 */
[----:B------:R-:W-:Y:S01]  /*1780*/  IMAD.WIDE.U32 R6, R19, c[0x0][0x210], R26 ;  /* 0x0000840013067a25 */ /* 0x000fe200078e001a */
[----:B------:R-:W-:-:S02]  /*1790*/  LOP3.LUT R122, R21, 0xfffffff8, RZ, 0xc0, !PT ;  /* 0xfffffff8157a7812 */ /* 0x000fc400078ec0ff */
[----:B------:R-:W-:Y:S01]  /*17a0*/  ISETP.GE.AND P1, PT, R155, 0x1, PT ;  /* 0x000000019b00780c */ /* 0x000fe20003f26270 */
[----:B------:R-:W-:Y:S01]  /*17b0*/  IMAD R15, R94, c[0x0][0x294], R15 ;  /* 0x0000a5005e0f7a24 */ /* 0x000fe200078e020f */
[----:B------:R-:W-:Y:S01]  /*17c0*/  SHF.R.S32.HI R136, RZ, 0x1f, R122 ;  /* 0x0000001fff887819 */ /* 0x000fe2000001147a */
[C---:B------:R-:W-:Y:S02]  /*17d0*/  IMAD R5, R19.reuse, c[0x0][0x264], R5 ;  /* 0x0000990013057a24 */ /* 0x040fe400078e0205 */
[----:B------:R-:W-:-:S04]  /*17e0*/  IMAD.WIDE.U32 R8, R19, c[0x0][0x260], R12 ;  /* 0x0000980013087a25 */ /* 0x000fc800078e000c */
[----:B------:R-:W-:Y:S01]  /*17f0*/  IMAD.IADD R19, R7, 0x1, R16 ;  /* 0x0000000107137824 */ /* 0x000fe200078e0210 */
[----:B------:R-:W-:Y:S01]  /*1800*/  SHF.R.S32.HI R7, RZ, 0x1f, R105 ;  /* 0x0000001fff077819 */ /* 0x000fe20000011469 */
[----:B------:R-:W-:Y:S02]  /*1810*/  IMAD.IADD R31, R3, 0x1, R15 ;  /* 0x00000001031f7824 */ /* 0x000fe400078e020f */
[----:B------:R-:W-:Y:S01]  /*1820*/  IMAD.WIDE.U32 R2, R94, c[0x0][0x290], R26 ;  /* 0x0000a4005e027a25 */ /* 0x000fe200078e001a */
[----:B------:R-:W-:-:S03]  /*1830*/  LEA.HI R7, R7, R105, RZ, 0x2 ;  /* 0x0000006907077211 */ /* 0x000fc600078f10ff */
[----:B------:R-:W-:Y:S01]  /*1840*/  IMAD.IADD R23, R15, 0x1, R3 ;  /* 0x000000010f177824 */ /* 0x000fe200078e0203 */
[----:B------:R-:W-:Y:S01]  /*1850*/  LOP3.LUT R7, R7, 0xfffffffc, RZ, 0xc0, !PT ;  /* 0xfffffffc07077812 */ /* 0x000fe200078ec0ff */
[----:B------:R-:W-:Y:S01]  /*1860*/  IMAD.IADD R3, R9, 0x1, R5 ;  /* 0x0000000109037824 */ /* 0x000fe200078e0205 */
[----:B------:R-:W-:Y:S01]  /*1870*/  SHF.R.S32.HI R5, RZ, 0x1f, R17 ;  /* 0x0000001fff057819 */ /* 0x000fe20000011411 */
[----:B------:R-:W-:Y:S02]  /*1880*/  IMAD.MOV.U32 R18, RZ, RZ, R6 ;  /* 0x000000ffff127224 */ /* 0x000fe400078e0006 */
[----:B------:R-:W-:Y:S01]  /*1890*/  IMAD.MOV.U32 R22, RZ, RZ, R2 ;  /* 0x000000ffff167224 */ /* 0x000fe200078e0002 */
[----:B------:R-:W-:Y:S01]  /*18a0*/  LEA.HI R17, R5, R17, RZ, 0x4 ;  /* 0x0000001105117211 */ /* 0x000fe200078f20ff */
[----:B------:R-:W-:Y:S02]  /*18b0*/  IMAD R6, R44, c[0x0][0x268], RZ ;  /* 0x00009a002c067a24 */ /* 0x000fe400078e02ff */
[----:B------:R-:W-:Y:S01]  /*18c0*/  IMAD.MOV.U32 R2, RZ, RZ, R8 ;  /* 0x000000ffff027224 */ /* 0x000fe200078e0008 */
[----:B------:R-:W-:Y:S01]  /*18d0*/  SHF.R.S32.HI R8, RZ, 0x1f, R20 ;  /* 0x0000001fff087819 */ /* 0x000fe20000011414 */
[----:B------:R-:W-:Y:S01]  /*18e0*/  IMAD.IADD R5, R40, 0x1, R28 ;  /* 0x0000000128057824 */ /* 0x000fe200078e021c */
[----:B------:R-:W-:Y:S01]  /*18f0*/  IADD3 R40, R34, 0x8, RZ ;  /* 0x0000000822287810 */ /* 0x000fe20007ffe0ff */
[----:B------:R-:W-:Y:S01]  /*1900*/  IMAD.IADD R7, R105, 0x1, -R7 ;  /* 0x0000000169077824 */ /* 0x000fe200078e0a07 */
[----:B------:R-:W-:Y:S01]  /*1910*/  LEA.HI R20, R8, R20, RZ, 0x4 ;  /* 0x0000001408147211 */ /* 0x000fe200078f20ff */
[C---:B------:R-:W-:Y:S01]  /*1920*/  IMAD R104, R100.reuse, c[0x0][0x26c], R6 ;  /* 0x00009b0064687a24 */ /* 0x040fe200078e0206 */
[----:B------:R-:W-:Y:S01]  /*1930*/  SHF.R.S32.HI R6, RZ, 0x1f, R5 ;  /* 0x0000001fff067819 */ /* 0x000fe20000011405 */
[----:B------:R-:W-:Y:S01]  /*1940*/  IMAD.WIDE.U32 R100, R100, c[0x0][0x268], R2 ;  /* 0x00009a0064647a25 */ /* 0x000fe200078e0002 */
[----:B------:R-:W-:-:S02]  /*1950*/  LOP3.LUT P0, RZ, R7, 0x2, RZ, 0xc0, !PT ;  /* 0x0000000207ff7812 */ /* 0x000fc4000780c0ff */
[CC--:B------:R-:W-:Y:S01]  /*1960*/  LEA.HI R8, R6.reuse, R5.reuse, RZ, 0x5 ;  /* 0x0000000506087211 */ /* 0x0c0fe200078f28ff */
[----:B------:R-:W-:Y:S01]  /*1970*/  IMAD.SHL.U32 R2, R7, 0x40, RZ ;  /* 0x0000004007027824 */ /* 0x000fe200078e00ff */
[----:B------:R-:W-:Y:S01]  /*1980*/  LEA.HI R15, R6, R5, RZ, 0x3 ;  /* 0x00000005060f7211 */ /* 0x000fe200078f18ff */
[----:B------:R-:W-:Y:S01]  /*1990*/  IMAD.WIDE.U32 R10, R94, c[0x0][0x280], R26 ;  /* 0x0000a0005e0a7a25 */ /* 0x000fe200078e001a */
[----:B------:R-:W-:Y:S02]  /*19a0*/  SHF.R.S32.HI R8, RZ, 0x5, R8 ;  /* 0x00000005ff087819 */ /* 0x000fe40000011408 */
[----:B------:R-:W-:Y:S01]  /*19b0*/  LOP3.LUT R2, R2, 0xc0, RZ, 0xc0, !PT ;  /* 0x000000c002027812 */ /* 0x000fe200078ec0ff */
[----:B------:R-:W-:Y:S01]  /*19c0*/  IMAD.IADD R25, R14, 0x1, R11 ;  /* 0x000000010e197824 */ /* 0x000fe200078e020b */
[----:B------:R-:W-:Y:S01]  /*19d0*/  SHF.R.S32.HI R11, RZ, 0x5, R39 ;  /* 0x00000005ff0b7819 */ /* 0x000fe20000011427 */
[----:B------:R-:W-:Y:S01]  /*19e0*/  IMAD.MOV.U32 R24, RZ, RZ, R10 ;  /* 0x000000ffff187224 */ /* 0x000fe200078e000a */
[----:B------:R-:W-:Y:S01]  /*19f0*/  SHF.R.U32.HI R3, RZ, 0x3, R2 ;  /* 0x00000003ff037819 */ /* 0x000fe20000011602 */
[----:B------:R-:W-:Y:S01]  /*1a00*/  IMAD.IADD R6, R43, 0x1, R29 ;  /* 0x000000012b067824 */ /* 0x000fe200078e021d */
[C---:B------:R-:W-:Y:S01]  /*1a10*/  LOP3.LUT R9, R2.reuse, 0x18, R21, 0xf8, !PT ;  /* 0x0000001802097812 */ /* 0x040fe200078ef815 */
[----:B------:R-:W-:Y:S01]  /*1a20*/  IMAD R12, R11, 0x600, R4 ;  /* 0x000006000b0c7824 */ /* 0x000fe200078e0204 */
[----:B------:R-:W-:Y:S01]  /*1a30*/  LOP3.LUT R10, R2, 0x18, R15, 0xf8, !PT ;  /* 0x00000018020a7812 */ /* 0x000fe200078ef80f */
[----:B------:R-:W-:Y:S01]  /*1a40*/  IMAD.WIDE.U32 R116, R42, c[0x0][0x218], R18 ;  /* 0x000086002a747a25 */ /* 0x000fe200078e0012 */
[----:B------:R-:W-:-:S02]  /*1a50*/  SHF.R.S32.HI R5, RZ, 0x4, R38 ;  /* 0x00000004ff057819 */ /* 0x000fc40000011426 */
[-C--:B------:R-:W-:Y:S01]  /*1a60*/  LOP3.LUT R11, R9, R3.reuse, RZ, 0x3c, !PT ;  /* 0x00000003090b7212 */ /* 0x080fe200078e3cff */
[----:B------:R-:W-:Y:S01]  /*1a70*/  IMAD R9, R8, 0x600, R4 ;  /* 0x0000060008097824 */ /* 0x000fe200078e0204 */
[----:B------:R-:W-:Y:S01]  /*1a80*/  LOP3.LUT R8, R10, R3, RZ, 0x3c, !PT ;  /* 0x000000030a087212 */ /* 0x000fe200078e3cff */
[----:B-----5:R-:W-:Y:S01]  /*1a90*/  IMAD.WIDE.U32 R114, R149, c[0x0][0x280], R32 ;  /* 0x0000a00095727a25 */ /* 0x020fe200078e0020 */
[----:B------:R-:W-:Y:S02]  /*1aa0*/  SHF.R.S32.HI R7, RZ, 0x1f, R6 ;  /* 0x0000001fff077819 */ /* 0x000fe40000011406 */
[----:B------:R-:W-:Y:S01]  /*1ab0*/  LEA.HI.SX32 R5, R21, R5, 0x1d ;  /* 0x0000000515057211 */ /* 0x000fe200078feaff */
[----:B------:R-:W-:Y:S01]  /*1ac0*/  IMAD.IADD R132, R9, 0x1, R8 ;  /* 0x0000000109847824 */ /* 0x000fe200078e0208 */
[CC--:B------:R-:W-:Y:S01]  /*1ad0*/  LEA.HI R14, R7.reuse, R6.reuse, RZ, 0x3 ;  /* 0x00000006070e7211 */ /* 0x0c0fe200078f18ff */
[----:B------:R-:W-:Y:S01]  /*1ae0*/  IMAD.IADD R133, R12, 0x1, R11 ;  /* 0x000000010c857824 */ /* 0x000fe200078e020b */
[----:B------:R-:W-:Y:S01]  /*1af0*/  LEA.HI R13, R7, R6, RZ, 0x5 ;  /* 0x00000006070d7211 */ /* 0x000fe200078f28ff */
[----:B------:R-:W-:Y:S01]  /*1b00*/  IMAD.SHL.U32 R102, R5, 0x8, RZ ;  /* 0x0000000805667824 */ /* 0x000fe200078e00ff */
[----:B------:R-:W-:Y:S01]  /*1b10*/  SHF.R.S32.HI R8, RZ, 0x1f, R5 ;  /* 0x0000001fff087819 */ /* 0x000fe20000011405 */
[----:B------:R-:W-:Y:S01]  /*1b20*/  IMAD.WIDE.U32 R112, R149, c[0x0][0x280], R24 ;  /* 0x0000a00095707a25 */ /* 0x000fe200078e0018 */
[----:B------:R-:W-:-:S02]  /*1b30*/  SHF.R.S32.HI R6, RZ, 0x4, R17 ;  /* 0x00000004ff067819 */ /* 0x000fc40000011411 */
[----:B------:R-:W-:Y:S01]  /*1b40*/  SHF.R.S32.HI R9, RZ, 0x4, R20 ;  /* 0x00000004ff097819 */ /* 0x000fe20000011414 */
[C---:B------:R-:W-:Y:S01]  /*1b50*/  IMAD.WIDE.U32 R110, R149.reuse, c[0x0][0x290], R30 ;  /* 0x0000a400956e7a25 */ /* 0x040fe200078e001e */
[----:B------:R-:W-:Y:S02]  /*1b60*/  LOP3.LUT R7, R2, 0x8, R26, 0xf8, !PT ;  /* 0x0000000802077812 */ /* 0x000fe400078ef81a */
[----:B------:R-:W-:Y:S01]  /*1b70*/  LEA.HI R10, R8, R5, RZ, 0x2 ;  /* 0x00000005080a7211 */ /* 0x000fe200078f10ff */
[----:B------:R-:W-:Y:S01]  /*1b80*/  IMAD.WIDE.U32 R106, R149, c[0x0][0x290], R22 ;  /* 0x0000a400956a7a25 */ /* 0x000fe200078e0016 */
[----:B------:R-:W-:Y:S02]  /*1b90*/  LEA.HI.SX32 R6, R15, R6, 0x1d ;  /* 0x000000060f067211 */ /* 0x000fe400078feaff */
[----:B------:R-:W-:Y:S01]  /*1ba0*/  SHF.R.S32.HI R11, RZ, 0x5, R13 ;  /* 0x00000005ff0b7819 */ /* 0x000fe2000001140d */
[----:B------:R-:W-:Y:S01]  /*1bb0*/  IMAD.IADD R104, R101, 0x1, R104 ;  /* 0x0000000165687824 */ /* 0x000fe200078e0268 */
[----:B------:R-:W-:Y:S01]  /*1bc0*/  LEA.HI.SX32 R5, R14, R9, 0x1d ;  /* 0x000000090e057211 */ /* 0x000fe200078feaff */
[----:B------:R-:W-:Y:S01]  /*1bd0*/  IMAD.SHL.U32 R99, R6, 0x8, RZ ;  /* 0x0000000806637824 */ /* 0x000fe200078e00ff */
[-C--:B------:R-:W-:Y:S01]  /*1be0*/  LOP3.LUT R87, R7, R3.reuse, RZ, 0x3c, !PT ;  /* 0x0000000307577212 */ /* 0x080fe200078e3cff */
[----:B------:R-:W-:Y:S01]  /*1bf0*/  IMAD R13, R11, 0x600, R4 ;  /* 0x000006000b0d7824 */ /* 0x000fe200078e0204 */
[----:B------:R-:W-:Y:S01]  /*1c00*/  LOP3.LUT R8, R2, 0x18, R14, 0xf8, !PT ;  /* 0x0000001802087812 */ /* 0x000fe200078ef80e */
[----:B------:R-:W-:Y:S01]  /*1c10*/  IMAD.SHL.U32 R103, R5, 0x8, RZ ;  /* 0x0000000805677824 */ /* 0x000fe200078e00ff */
[----:B------:R-:W-:Y:S01]  /*1c20*/  SHF.R.S32.HI R7, RZ, 0x1f, R6 ;  /* 0x0000001fff077819 */ /* 0x000fe20000011406 */
[----:B------:R-:W-:Y:S01]  /*1c30*/  IMAD.IADD R87, R4, 0x1, R87 ;  /* 0x0000000104577824 */ /* 0x000fe200078e0257 */
[----:B------:R-:W-:Y:S01]  /*1c40*/  SHF.R.S32.HI R9, RZ, 0x1f, R5 ;  /* 0x0000001fff097819 */ /* 0x000fe20000011405 */
[----:B------:R-:W-:Y:S01]  /*1c50*/  IMAD.SHL.U32 R133, R133, 0x2, RZ ;  /* 0x0000000285857824 */ /* 0x000fe200078e00ff */
[----:B------:R-:W-:Y:S01]  /*1c60*/  LOP3.LUT R11, R8, R3, RZ, 0x3c, !PT ;  /* 0x00000003080b7212 */ /* 0x000fe200078e3cff */
[----:B------:R-:W-:Y:S01]  /*1c70*/  IMAD.SHL.U32 R132, R132, 0x2, RZ ;  /* 0x0000000284847824 */ /* 0x000fe200078e00ff */
[----:B------:R-:W-:-:S02]  /*1c80*/  LEA.HI R8, R7, R6, RZ, 0x2 ;  /* 0x0000000607087211 */ /* 0x000fc400078f10ff */
[----:B------:R-:W-:Y:S01]  /*1c90*/  LEA.HI R7, R9, R5, RZ, 0x2 ;  /* 0x0000000509077211 */ /* 0x000fe200078f10ff */
[----:B------:R-:W-:Y:S01]  /*1ca0*/  IMAD.IADD R11, R13, 0x1, R11 ;  /* 0x000000010d0b7824 */ /* 0x000fe200078e020b */
[----:B------:R-:W-:Y:S02]  /*1cb0*/  SHF.R.S32.HI R10, RZ, 0x2, R10 ;  /* 0x00000002ff0a7819 */ /* 0x000fe4000001140a */
[----:B------:R-:W-:Y:S01]  /*1cc0*/  SHF.R.S32.HI R8, RZ, 0x2, R8 ;  /* 0x00000002ff087819 */ /* 0x000fe20000011408 */
[----:B------:R-:W-:Y:S01]  /*1cd0*/  IMAD.SHL.U32 R126, R11, 0x2, RZ ;  /* 0x000000020b7e7824 */ /* 0x000fe200078e00ff */
[----:B------:R-:W-:Y:S01]  /*1ce0*/  SHF.R.S32.HI R7, RZ, 0x2, R7 ;  /* 0x00000002ff077819 */ /* 0x000fe20000011407 */
[----:B------:R-:W-:Y:S01]  /*1cf0*/  IMAD R10, R10, 0x600, R4 ;  /* 0x000006000a0a7824 */ /* 0x000fe200078e0204 */
[----:B------:R-:W-:Y:S01]  /*1d00*/  LOP3.LUT R12, R2, 0x18, R102, 0xf8, !PT ;  /* 0x00000018020c7812 */ /* 0x000fe200078ef866 */
[--C-:B------:R-:W-:Y:S01]  /*1d10*/  IMAD R8, R8, 0x600, R4.reuse ;  /* 0x0000060008087824 */ /* 0x100fe200078e0204 */
[----:B------:R-:W-:Y:S01]  /*1d20*/  LEA R87, R87, 0x1880, 0x1 ;  /* 0x0000188057577811 */ /* 0x000fe200078e08ff */
[----:B------:R-:W-:Y:S01]  /*1d30*/  IMAD R7, R7, 0x600, R4 ;  /* 0x0000060007077824 */ /* 0x000fe200078e0204 */
[----:B------:R-:W-:-:S02]  /*1d40*/  LOP3.LUT R4, R2, 0x18, R99, 0xf8, !PT ;  /* 0x0000001802047812 */ /* 0x000fc400078ef863 */
[----:B------:R-:W-:Y:S02]  /*1d50*/  LOP3.LUT R2, R2, 0x18, R103, 0xf8, !PT ;  /* 0x0000001802027812 */ /* 0x000fe400078ef867 */
[-C--:B------:R-:W-:Y:S02]  /*1d60*/  LOP3.LUT R9, R12, R3.reuse, RZ, 0x3c, !PT ;  /* 0x000000030c097212 */ /* 0x080fe400078e3cff */
[-C--:B------:R-:W-:Y:S02]  /*1d70*/  LOP3.LUT R4, R4, R3.reuse, RZ, 0x3c, !PT ;  /* 0x0000000304047212 */ /* 0x080fe400078e3cff */
[----:B------:R-:W-:Y:S01]  /*1d80*/  LOP3.LUT R3, R2, R3, RZ, 0x3c, !PT ;  /* 0x0000000302037212 */ /* 0x000fe200078e3cff */
[----:B------:R-:W-:Y:S01]  /*1d90*/  IMAD.IADD R9, R10, 0x1, R9 ;  /* 0x000000010a097824 */ /* 0x000fe200078e0209 */
[----:B------:R-:W-:Y:S01]  /*1da0*/  SHF.R.S32.HI R2, RZ, 0x1f, R149 ;  /* 0x0000001fff027819 */ /* 0x000fe20000011495 */
[----:B------:R-:W-:Y:S01]  /*1db0*/  IMAD.IADD R8, R8, 0x1, R4 ;  /* 0x0000000108087824 */ /* 0x000fe200078e0204 */
[----:B------:R-:W-:Y:S01]  /*1dc0*/  IADD3 R88, R87, 0x20, RZ ;  /* 0x0000002057587810 */ /* 0x000fe20007ffe0ff */
[----:B------:R-:W-:Y:S01]  /*1dd0*/  IMAD.IADD R7, R7, 0x1, R3 ;  /* 0x0000000107077824 */ /* 0x000fe200078e0203 */
[----:B------:R-:W-:Y:S01]  /*1de0*/  @P0 IADD3 R88, R87, -0x20, RZ ;  /* 0xffffffe057580810 */ /* 0x000fe20007ffe0ff */
[----:B------:R-:W-:Y:S01]  /*1df0*/  IMAD R3, R45, c[0x0][0x218], RZ ;  /* 0x000086002d037a24 */ /* 0x000fe200078e02ff */
[----:B------:R-:W-:Y:S01]  /*1e00*/  ISETP.NE.AND P0, PT, RZ, UR4, PT ;  /* 0x00000004ff007c0c */ /* 0x000fe2000bf05270 */
[----:B------:R-:W-:Y:S01]  /*1e10*/  IMAD.SHL.U32 R125, R9, 0x2, RZ ;  /* 0x00000002097d7824 */ /* 0x000fe200078e00ff */
[----:B------:R-:W-:Y:S01]  /*1e20*/  LOP3.LUT R121, R15, 0xfffffff8, RZ, 0xc0, !PT ;  /* 0xfffffff80f797812 */ /* 0x000fe200078ec0ff */
[----:B------:R-:W-:Y:S01]  /*1e30*/  IMAD R4, R42, c[0x0][0x21c], R3 ;  /* 0x000087002a047a24 */ /* 0x000fe200078e0203 */
[----:B------:R-:W-:Y:S01]  /*1e40*/  LOP3.LUT R120, R14, 0xfffffff8, RZ, 0xc0, !PT ;  /* 0xfffffff80e787812 */ /* 0x000fe200078ec0ff */
[C---:B------:R-:W-:Y:S01]  /*1e50*/  IMAD R3, R2.reuse, c[0x0][0x280], RZ ;  /* 0x0000a00002037a24 */ /* 0x040fe200078e02ff */
[----:B------:R-:W-:Y:S01]  /*1e60*/  P2R R140, PR, RZ, 0x1 ;  /* 0x00000001ff8c7803 */ /* 0x000fe20000000000 */
[----:B------:R-:W-:Y:S01]  /*1e70*/  IMAD R2, R2, c[0x0][0x290], RZ ;  /* 0x0000a40002027a24 */ /* 0x000fe200078e02ff */
[C---:B------:R-:W-:Y:S01]  /*1e80*/  IADD3 R39, R34.reuse, 0x18, RZ ;  /* 0x0000001822277810 */ /* 0x040fe20007ffe0ff */
[C---:B------:R-:W-:Y:S01]  /*1e90*/  IMAD R3, R149.reuse, c[0x0][0x284], R3 ;  /* 0x0000a10095037a24 */ /* 0x040fe200078e0203 */
[----:B------:R-:W-:Y:S01]  /*1ea0*/  IADD3 R38, R34, 0x28, RZ ;  /* 0x0000002822267810 */ /* 0x000fe20007ffe0ff */
[----:B------:R-:W-:Y:S01]  /*1eb0*/  IMAD R2, R149, c[0x0][0x294], R2 ;  /* 0x0000a50095027a24 */ /* 0x000fe200078e0202 */
[----:B------:R-:W-:Y:S01]  /*1ec0*/  SHF.R.S32.HI R129, RZ, 0x1f, R102 ;  /* 0x0000001fff817819 */ /* 0x000fe20000011466 */
[----:B------:R-:W-:Y:S01]  /*1ed0*/  IMAD.IADD R139, R115, 0x1, R3 ;  /* 0x00000001738b7824 */ /* 0x000fe200078e0203 */
[----:B------:R-:W-:Y:S01]  /*1ee0*/  SHF.R.S32.HI R131, RZ, 0x1f, R121 ;  /* 0x0000001fff837819 */ /* 0x000fe20000011479 */
[----:B------:R-:W-:Y:S01]  /*1ef0*/  IMAD.IADD R137, R3, 0x1, R113 ;  /* 0x0000000103897824 */ /* 0x000fe200078e0271 */
[----:B------:R-:W-:Y:S01]  /*1f00*/  SHF.R.S32.HI R130, RZ, 0x1f, R120 ;  /* 0x0000001fff827819 */ /* 0x000fe20000011478 */
[----:B------:R-:W-:Y:S01]  /*1f10*/  IMAD.IADD R138, R111, 0x1, R2 ;  /* 0x000000016f8a7824 */ /* 0x000fe200078e0202 */
[----:B------:R-:W-:Y:S01]  /*1f20*/  SHF.R.S32.HI R128, RZ, 0x1f, R99 ;  /* 0x0000001fff807819 */ /* 0x000fe20000011463 */
[----:B------:R-:W-:Y:S01]  /*1f30*/  IMAD.IADD R135, R2, 0x1, R107 ;  /* 0x0000000102877824 */ /* 0x000fe200078e026b */
[----:B------:R-:W-:Y:S01]  /*1f40*/  SHF.R.S32.HI R127, RZ, 0x1f, R103 ;  /* 0x0000001fff7f7819 */ /* 0x000fe20000011467 */
[----:B------:R-:W-:-:S02]  /*1f50*/  IMAD.IADD R134, R117, 0x1, R4 ;  /* 0x0000000175867824 */ /* 0x000fc400078e0204 */
[----:B------:R-:W-:Y:S02]  /*1f60*/  IMAD.SHL.U32 R124, R8, 0x2, RZ ;  /* 0x00000002087c7824 */ /* 0x000fe400078e00ff */
[----:B------:R-:W-:Y:S02]  /*1f70*/  IMAD.SHL.U32 R123, R7, 0x2, RZ ;  /* 0x00000002077b7824 */ /* 0x000fe400078e00ff */
.L_x_392:
[C---:B-1----:R-:W-:Y:S01]  /*1f80*/  IMAD R2, R41.reuse, UR14, RZ ;  /* 0x0000000e29027c24 */ /* 0x042fe2000f8e02ff */
[----:B------:R-:W-:Y:S01]  /*1f90*/  SHF.R.S32.HI R93, RZ, 0x1f, R41 ;  /* 0x0000001fff5d7819 */ /* 0x000fe20000011429 */
[----:B------:R-:W-:Y:S01]  /*1fa0*/  IMAD.WIDE.U32 R10, R41, UR16, RZ ;  /* 0x00000010290a7c25 */ /* 0x000fe2000f8e00ff */
[----:B------:R-:W-:Y:S04]  /*1fb0*/  DEPBAR.LE SB0, 0x0 ;  /* 0x000080000000791a */ /* 0x000fe80000000000 */
[----:B------:R-:W-:Y:S01]  /*1fc0*/  BAR.SYNC.DEFER_BLOCKING 0x0 ;  /* 0x0000000000007b1d */ /* 0x000fe20000010000 */
[----:B------:R-:W-:Y:S01]  /*1fd0*/  ISETP.GE.AND P1, PT, R155, 0x1, PT ;  /* 0x000000019b00780c */ /* 0x000fe20003f26270 */
[----:B------:R-:W-:Y:S04]  /*1fe0*/  IMAD R2, R93, UR16, R2 ;  /* 0x000000105d027c24 */ /* 0x000fe8000f8e0202 */
[----:B------:R-:W-:Y:S01]  /*1ff0*/  IMAD.IADD R16, R11, 0x1, R2 ;  /* 0x000000010b107824 */ /* 0x000fe200078e0202 */
[----:B------:R-:W-:Y:S05]  /*2000*/  IADD3 R2, P0, R147, R10, RZ ;  /* 0x0000000a93027210 */ /* 0x000fea0007f1e0ff */
[----:B------:R-:W-:Y:S01]  /*2010*/  IMAD.X R3, R16, 0x1, R146, P0 ;  /* 0x0000000110037824 */ /* 0x000fe200000e0692 */
[C---:B------:R-:W-:Y:S04]  /*2020*/  LEA R62, P0, R2.reuse, c[0x0][0x1c8], 0x1 ;  /* 0x00007200023e7a11 */ /* 0x040fe800078008ff */
[----:B------:R-:W-:Y:S01]  /*2030*/  LEA.HI.X R63, R2, c[0x0][0x1cc], R3, 0x1, P0 ;  /* 0x00007300023f7a11 */ /* 0x000fe200000f0c03 */
[----:B------:R-:W-:Y:S01]  /*2040*/  BSSY B1, `(.L_x_367) ;  /* 0x000038c000017945 */ /* 0x000fe20003800000 */
[----:B------:R-:W-:-:S05]  /*2050*/  @!P1 BRA `(.L_x_368) ;  /* 0x000036d000009947 */ /* 0x000fca0003800000 */
[C---:B------:R-:W-:Y:S01]  /*2060*/  IMAD R4, R41.reuse, UR15, RZ ;  /* 0x0000000f29047c24 */ /* 0x040fe2000f8e02ff */
[----:B------:R-:W-:Y:S01]  /*2070*/  ISETP.NE.AND P1, PT, R140, RZ, PT ;  /* 0x000000ff8c00720c */ /* 0x000fe20003f25270 */
[C---:B------:R-:W-:Y:S02]  /*2080*/  IMAD R3, R41.reuse, UR5, RZ ;  /* 0x0000000529037c24 */ /* 0x040fe4000f8e02ff */
[C---:B------:R-:W-:Y:S02]  /*2090*/  IMAD R2, R41.reuse, -0x30, R0 ;  /* 0xffffffd029027824 */ /* 0x040fe400078e0200 */
[C---:B------:R-:W-:Y:S03]  /*20a0*/  IMAD.WIDE.U32 R8, R41.reuse, UR18, RZ ;  /* 0x0000001229087c25 */ /* 0x040fe6000f8e00ff */
[----:B------:R-:W-:Y:S01]  /*20b0*/  IMNMX R89, R2, 0x30, PT ;  /* 0x0000003002597817 */ /* 0x000fe20003800200 */
[----:B------:R-:W-:Y:S04]  /*20c0*/  IMAD.WIDE.U32 R18, R41, UR20, RZ ;  /* 0x0000001429127c25 */ /* 0x000fe8000f8e00ff */
[C---:B------:R-:W-:Y:S02]  /*20d0*/  IMAD R4, R93.reuse, UR18, R4 ;  /* 0x000000125d047c24 */ /* 0x040fe4000f8e0204 */
[----:B------:R-:W-:Y:S03]  /*20e0*/  IMAD R3, R93, UR20, R3 ;  /* 0x000000145d037c24 */ /* 0x000fe6000f8e0203 */
        /* <DEDUP_REMOVED lines=38> */
[----:B------:R-:W-:Y:S11]  /*2350*/  CS2R R2, SRZ ;  /* 0x0000000000027805 */ /* 0x000ff6000001ff00 */
[----:B------:R-:W-:Y:S01]  /*2360*/  @!UPT UIADD3 URZ, URZ, URZ, URZ ;  /* 0x0000003f3f3ff290 */ /* 0x000fe2000fffe03f */
[----:B------:R1:W5:Y:S04]  /*2370*/  @!P0 LDG.E.64 R42, [R8.64] ;  /* 0x0000000c082a8981 */ /* 0x000368000c1e1b00 */
[----:B------:R1:W5:Y:S01]  /*2380*/  @!P0 LDG.E.64 R2, [R4.64] ;  /* 0x0000000c04028981 */ /* 0x000362000c1e1b00 */
[----:B------:R-:W-:Y:S11]  /*2390*/  ISETP.GE.AND P0, PT, R40, c[0x0][0x27c], PT ;  /* 0x00009f0028007a0c */ /* 0x000ff60003f06270 */
[----:B------:R-:W-:Y:S02]  /*23a0*/  @!UPT UIADD3 URZ, URZ, URZ, URZ ;  /* 0x0000003f3f3ff290 */ /* 0x000fe4000fffe03f */
[----:B------:R1:W5:Y:S04]  /*23b0*/  @!P0 LDG.E.64 R46, [R8.64+0x10] ;  /* 0x0000100c082e8981 */ /* 0x000368000c1e1b00 */
[----:B------:R1:W5:Y:S01]  /*23c0*/  @!P0 LDG.E.64 R6, [R4.64+0x10] ;  /* 0x0000100c04068981 */ /* 0x000362000c1e1b00 */
        /* <DEDUP_REMOVED lines=15> */
[----:B------:R1:W5:Y:S02]  /*24c0*/  @!P0 LDG.E.64 R22, [R4.64+0x50] ;  /* 0x0000500c04168981 */ /* 0x000364000c1e1b00 */
.L_x_371:
[----:B------:R-:W-:Y:S05]  /*24d0*/  BSYNC B0 ;  /* 0x0000000000007941 */ /* 0x000fea0003800000 */
.L_x_370:
[----:B------:R-:W-:-:S05]  /*24e0*/  @P1 BRA `(.L_x_372) ;  /* 0x0000341000001947 */ /* 0x000fca0003800000 */
[----:B-1---5:R-:W-:Y:S01]  /*24f0*/  MOV R4, R53 ;  /* 0x0000003500047202 */ /* 0x022fe20000000f00 */
[----:B------:R-:W-:Y:S01]  /*2500*/  IMAD.MOV.U32 R9, RZ, RZ, R54 ;  /* 0x000000ffff097224 */ /* 0x000fe200078e0036 */
        /* <DEDUP_REMOVED lines=37> */
[----:B------:R-:W-:Y:S01]  /*2760*/  @!P0 SHF.R.U64 R5, R2, 0x10, R3 ;  /* 0x0000001002058819 */ /* 0x000fe20000001203 */
[----:B------:R-:W-:Y:S01]  /*2770*/  @!P0 HADD2.F32 R12, -RZ, R4.H0_H0 ;  /* 0x20000004ff0c8230 */ /* 0x000fe20000004100 */
[----:B------:R-:W-:Y:S01]  /*2780*/  @!P0 SHF.R.U64 R44, R42, 0x10, R43 ;  /* 0x000000102a2c8819 */ /* 0x000fe2000000122b */
[----:B------:R-:W-:Y:S01]  /*2790*/  @!P0 HADD2.F32 R42, -RZ, R13.H0_H0 ;  /* 0x2000000dff2a8230 */ /* 0x000fe20000004100 */
[----:B------:R-:W-:Y:S01]  /*27a0*/  @!P0 SHF.R.U32.HI R18, RZ, 0x10, R3 ;  /* 0x00000010ff128819 */ /* 0x000fe20000011603 */
[----:B------:R-:W-:Y:S01]  /*27b0*/  @!P0 HADD2.F32 R13, -RZ, R5.H0_H0 ;  /* 0x20000005ff0d8230 */ /* 0x000fe20000004100 */
[----:B------:R-:W-:Y:S01]  /*27c0*/  @!P0 SHF.R.U32.HI R56, RZ, 0x10, R43 ;  /* 0x00000010ff388819 */ /* 0x000fe2000001162b */
[----:B------:R-:W-:Y:S02]  /*27d0*/  @!P0 HADD2.F32 R44, -RZ, R44.H0_H0 ;  /* 0x2000002cff2c8230 */ /* 0x000fe40000004100 */
[----:B------:R-:W-:Y:S01]  /*27e0*/  @!P0 HADD2.F32 R18, -RZ, R18.H0_H0 ;  /* 0x20000012ff128230 */ /* 0x000fe20000004100 */
[----:B-1----:R-:W-:Y:S01]  /*27f0*/  @!P0 IMAD.MOV.U32 R4, RZ, RZ, R9 ;  /* 0x000000ffff048224 */ /* 0x002fe200078e0009 */
[----:B------:R-:W-:Y:S02]  /*2800*/  @!P0 MOV R2, R8 ;  /* 0x0000000800028202 */ /* 0x000fe40000000f00 */
[----:B------:R-:W-:Y:S02]  /*2810*/  @!P0 MOV R5, R10 ;  /* 0x0000000a00058202 */ /* 0x000fe40000000f00 */
[----:B------:R-:W-:Y:S02]  /*2820*/  @!P0 HADD2.F32 R43, -RZ, R4.H1_H1 ;  /* 0x30000004ff2b8230 */ /* 0x000fe40000004100 */
[--C-:B------:R-:W-:Y:S02]  /*2830*/  @!P0 HADD2.F32 R33, -RZ, R2.reuse.H1_H1 ;  /* 0x30000002ff218230 */ /* 0x100fe40000004100 */
[----:B------:R-:W-:Y:S02]  /*2840*/  @!P0 HADD2.F32 R3, -RZ, R2.H0_H0 ;  /* 0x20000002ff038230 */ /* 0x000fe40000004100 */
[----:B------:R-:W-:Y:S01]  /*2850*/  @!P0 HADD2.F32 R4, -RZ, R4.H0_H0 ;  /* 0x20000004ff048230 */ /* 0x000fe20000004100 */
[-C--:B------:R-:W-:Y:S02]  /*2860*/  @!P0 FMUL.FTZ R64, R33, R12.reuse ;  /* 0x0000000c21408220 */ /* 0x080fe40000410000 */
[----:B------:R-:W-:Y:S02]  /*2870*/  @!P0 FMUL.FTZ R2, R3, R12 ;  /* 0x0000000c03028220 */ /* 0x000fe40000410000 */
[-C--:B------:R-:W-:Y:S02]  /*2880*/  @!P0 FMUL.FTZ R12, R43, R13.reuse ;  /* 0x0000000d2b0c8220 */ /* 0x080fe40000410000 */
[----:B------:R-:W-:Y:S02]  /*2890*/  @!P0 FFMA.FTZ R64, R3, R42, -R64 ;  /* 0x0000002a03408223 */ /* 0x000fe40000010840 */
[C---:B------:R-:W-:Y:S01]  /*28a0*/  @!P0 FMUL.FTZ R3, R4.reuse, R13 ;  /* 0x0000000d04038220 */ /* 0x040fe20000410000 */
[----:B------:R-:W-:Y:S01]  /*28b0*/  @!P0 HADD2.F32 R13, -RZ, R19.H0_H0 ;  /* 0x20000013ff0d8230 */ /* 0x000fe20000004100 */
[----:B------:R-:W-:Y:S01]  /*28c0*/  @!P0 FFMA.FTZ R66, R4, R44, -R12 ;  /* 0x0000002c04428223 */ /* 0x000fe2000001080c */
[----:B------:R-:W-:Y:S01]  /*28d0*/  @!P0 MOV R4, R11 ;  /* 0x0000000b00048202 */ /* 0x000fe20000000f00 */
[----:B------:R-:W-:Y:S01]  /*28e0*/  @!P0 FFMA.FTZ R2, R33, R42, R2 ;  /* 0x0000002a21028223 */ /* 0x000fe20000010002 */
[--C-:B------:R-:W-:Y:S01]  /*28f0*/  @!P0 HADD2.F32 R19, -RZ, R5.reuse.H1_H1 ;  /* 0x30000005ff138230 */ /* 0x100fe20000004100 */
[----:B------:R-:W-:Y:S01]  /*2900*/  @!P0 FFMA.FTZ R3, R43, R44, R3 ;  /* 0x0000002c2b038223 */ /* 0x000fe20000010003 */
[----:B------:R-:W-:Y:S02]  /*2910*/  @!P0 HADD2.F32 R5, -RZ, R5.H0_H0 ;  /* 0x20000005ff058230 */ /* 0x000fe40000004100 */
[----:B------:R-:W-:Y:S01]  /*2920*/  @!P0 HADD2.F32 R33, -RZ, R45.H0_H0 ;  /* 0x2000002dff218230 */ /* 0x000fe20000004100 */
[-C--:B------:R-:W-:Y:S01]  /*2930*/  @!P0 FMUL.FTZ R65, R19, R13.reuse ;  /* 0x0000000d13418220 */ /* 0x080fe20000410000 */
        /* <DEDUP_REMOVED lines=8> */
[C---:B------:R-:W-:Y:S01]  /*29c0*/  @!P0 FMUL.FTZ R5, R12.reuse, R18 ;  /* 0x000000120c058220 */ /* 0x040fe20000410000 */
        /* <DEDUP_REMOVED lines=10> */
.L_x_374:
[----:B------:R-:W-:Y:S05]  /*2a70*/  BSYNC B0 ;  /* 0x0000000000007941 */ /* 0x000fea0003800000 */
.L_x_373:
[----:B------:R-:W-:Y:S01]  /*2a80*/  ISETP.GE.AND P0, PT, R28, c[0x0][0x1d4], PT ;  /* 0x000075001c007a0c */ /* 0x000fe20003f06270 */
[----:B------:R-:W-:Y:S01]  /*2a90*/  @!UPT UIADD3 URZ, URZ, URZ, URZ ;  /* 0x0000003f3f3ff290 */ /* 0x000fe2000fffe03f */
[----:B------:R-:W-:Y:S11]  /*2aa0*/  BSSY B0, `(.L_x_375) ;  /* 0x0000036000007945 */ /* 0x000ff60003800000 */
[----:B------:R-:W-:-:S05]  /*2ab0*/  @P0 BRA `(.L_x_376) ;  /* 0x0000034000000947 */ /* 0x000fca0003800000 */
[----:B------:R-:W-:Y:S01]  /*2ac0*/  ISETP.GE.AND P0, PT, R40, c[0x0][0x27c], PT ;  /* 0x00009f0028007a0c */ /* 0x000fe20003f06270 */
[----:B-1----:R-:W1:Y:S11]  /*2ad0*/  LDS.128 R8, [R88+0x2400] ;  /* 0x0024000058087984 */ /* 0x002e760000000c00 */
[----:B------:R-:W-:Y:S01]  /*2ae0*/  @!UPT UIADD3 URZ, URZ, URZ, URZ ;  /* 0x0000003f3f3ff290 */ /* 0x000fe2000fffe03f */
[----:B------:R-:W-:Y:S01]  /*2af0*/  @!P0 HADD2.F32 R2, -RZ, R24.H0_H0 ;  /* 0x20000018ff028230 */ /* 0x000fe20000004100 */
[----:B------:R-:W-:Y:S01]  /*2b00*/  @!P0 SHF.R.U64 R5, R6, 0x10, R7 ;  /* 0x0000001006058819 */ /* 0x000fe20000001207 */
[----:B------:R-:W-:Y:S01]  /*2b10*/  @!P0 HADD2.F32 R12, -RZ, R57.H0_H0 ;  /* 0x20000039ff0c8230 */ /* 0x000fe20000004100 */
[----:B------:R-:W-:Y:S02]  /*2b20*/  @!P0 SHF.R.U64 R18, R46, 0x10, R47 ;  /* 0x000000102e128819 */ /* 0x000fe4000000122f */
[----:B------:R-:W-:Y:S01]  /*2b30*/  @!P0 SHF.R.U32.HI R7, RZ, 0x10, R7 ;  /* 0x00000010ff078819 */ /* 0x000fe20000011607 */
[----:B------:R-:W-:Y:S01]  /*2b40*/  @!P0 HADD2.F32 R5, -RZ, R5.H0_H0 ;  /* 0x20000005ff058230 */ /* 0x000fe20000004100 */
[----:B------:R-:W-:Y:S01]  /*2b50*/  @!P0 SHF.R.U32.HI R42, RZ, 0x10, R47 ;  /* 0x00000010ff2a8819 */ /* 0x000fe2000001162f */
[----:B------:R-:W-:Y:S04]  /*2b60*/  @!P0 HADD2.F32 R18, -RZ, R18.H0_H0 ;  /* 0x20000012ff128230 */ /* 0x000fe80000004100 */
        /* <DEDUP_REMOVED lines=12> */
[CC--:B------:R-:W-:Y:S01]  /*2c30*/  @!P0 FMUL.FTZ R19, R13.reuse, R5.reuse ;  /* 0x000000050d138220 */ /* 0x0c0fe20000410000 */
[----:B------:R-:W-:Y:S01]  /*2c40*/  @!P0 HADD2.F32 R12, -RZ, R7.H0_H0 ;  /* 0x20000007ff0c8230 */ /* 0x000fe20000004100 */
        /* <DEDUP_REMOVED lines=27> */
.L_x_376:
[----:B------:R-:W-:Y:S05]  /*2e00*/  BSYNC B0 ;  /* 0x0000000000007941 */ /* 0x000fea0003800000 */
.L_x_375:
        /* <DEDUP_REMOVED lines=56> */
.L_x_378:
[----:B------:R-:W-:Y:S05]  /*3190*/  BSYNC B0 ;  /* 0x0000000000007941 */ /* 0x000fea0003800000 */
.L_x_377:
        /* <DEDUP_REMOVED lines=56> */
.L_x_380:
[----:B------:R-:W-:Y:S05]  /*3520*/  BSYNC B0 ;  /* 0x0000000000007941 */ /* 0x000fea0003800000 */
.L_x_379:
        /* <DEDUP_REMOVED lines=56> */
.L_x_382:
[----:B------:R-:W-:Y:S05]  /*38b0*/  BSYNC B0 ;  /* 0x0000000000007941 */ /* 0x000fea0003800000 */
.L_x_381:
[----:B------:R-:W-:Y:S11]  /*38c0*/  ISETP.GE.AND P0, PT, R95, c[0x0][0x1d4], PT ;  /* 0x000075005f007a0c */ /* 0x000ff60003f06270 */
[----:B------:R-:W-:Y:S02]  /*38d0*/  @!UPT UIADD3 URZ, URZ, URZ, URZ ;  /* 0x0000003f3f3ff290 */ /* 0x000fe4000fffe03f */
        /* <DEDUP_REMOVED lines=54> */
.L_x_369:
        /* <DEDUP_REMOVED lines=37> */
[----:B------:R1:W5:Y:S04]  /*3e90*/  @!P0 LDG.E.128 R44, [R8.64] ;  /* 0x0000000c082c8981 */ /* 0x000368000c1e1d00 */
[----:B------:R1:W5:Y:S01]  /*3ea0*/  @!P0 LDG.E.128 R4, [R2.64] ;  /* 0x0000000c02048981 */ /* 0x000362000c1e1d00 */
[----:B------:R-:W-:Y:S11]  /*3eb0*/  ISETP.GE.AND P0, PT, R28, c[0x0][0x27c], PT ;  /* 0x00009f001c007a0c */ /* 0x000ff60003f06270 */
[----:B------:R-:W-:Y:S02]  /*3ec0*/  @!UPT UIADD3 URZ, URZ, URZ, URZ ;  /* 0x0000003f3f3ff290 */ /* 0x000fe4000fffe03f */
[----:B------:R1:W5:Y:S04]  /*3ed0*/  @!P0 LDG.E.128 R56, [R8.64+0x20] ;  /* 0x0000200c08388981 */ /* 0x000368000c1e1d00 */
[----:B------:R1:W5:Y:S01]  /*3ee0*/  @!P0 LDG.E.128 R12, [R2.64+0x20] ;  /* 0x0000200c020c8981 */ /* 0x000362000c1e1d00 */
[----:B------:R-:W-:Y:S11]  /*3ef0*/  ISETP.GE.AND P0, PT, R29, c[0x0][0x27c], PT ;  /* 0x00009f001d007a0c */ /* 0x000ff60003f06270 */
[----:B------:R-:W-:Y:S02]  /*3f00*/  @!UPT UIADD3 URZ, URZ, URZ, URZ ;  /* 0x0000003f3f3ff290 */ /* 0x000fe4000fffe03f */
[----:B------:R1:W5:Y:S04]  /*3f10*/  @!P0 LDG.E.128 R64, [R8.64+0x40] ;  /* 0x0000400c08408981 */ /* 0x000368000c1e1d00 */
[----:B------:R1:W5:Y:S02]  /*3f20*/  @!P0 LDG.E.128 R20, [R2.64+0x40] ;  /* 0x0000400c02148981 */ /* 0x000364000c1e1d00 */
.L_x_384:
[----:B------:R-:W-:Y:S05]  /*3f30*/  BSYNC B0 ;  /* 0x0000000000007941 */ /* 0x000fea0003800000 */
.L_x_383:
[----:B------:R-:W-:Y:S04]  /*3f40*/  IADD3 R81, P0, R156, R10, RZ ;  /* 0x0000000a9c517210 */ /* 0x000fe80007f1e0ff */
[----:B------:R-:W-:Y:S01]  /*3f50*/  IADD3.X R80, R141, R16, RZ, P0, !PT ;  /* 0x000000108d507210 */ /* 0x000fe200007fe4ff */
        /* <DEDUP_REMOVED lines=31> */
[-C--:B------:R-:W-:Y:S01]  /*4150*/  IADD3 R2, P1, P0, R90, R81.reuse, R122 ;  /* 0x000000515a027210 */ /* 0x080fe2000783e07a */
[----:B------:R-:W-:Y:S01]  /*4160*/  IMAD.MOV.U32 R24, RZ, RZ, R7 ;  /* 0x000000ffff187224 */ /* 0x000fe200078e0007 */
[----:B------:R-:W-:Y:S01]  /*4170*/  MOV R52, R46 ;  /* 0x0000002e00347202 */ /* 0x000fe20000000f00 */
[----:B------:R-:W-:Y:S01]  /*4180*/  IMAD.MOV.U32 R55, RZ, RZ, R47 ;  /* 0x000000ffff377224 */ /* 0x000fe200078e002f */
[----:B------:R-:W-:Y:S02]  /*4190*/  IADD3.X R8, R92, R80, R136, P1, P0 ;  /* 0x000000505c087210 */ /* 0x000fe40000fe0488 */
        /* <DEDUP_REMOVED lines=11> */
[----:B------:R-:W-:Y:S11]  /*4250*/  ISETP.GE.AND P0, PT, R26, c[0x0][0x27c], PT ;  /* 0x00009f001a007a0c */ /* 0x000ff60003f06270 */
[----:B------:R-:W-:Y:S02]  /*4260*/  @!UPT UIADD3 URZ, URZ, URZ, URZ ;  /* 0x0000003f3f3ff290 */ /* 0x000fe4000fffe03f */
[----:B------:R-:W-:Y:S01]  /*4270*/  @!P0 SHF.R.U64 R53, R46, 0x10, R47 ;  /* 0x000000102e358819 */ /* 0x000fe2000000122f */
[----:B------:R-:W-:Y:S01]  /*4280*/  @!P0 HADD2.F32 R2, -RZ, R2.H0_H0 ;  /* 0x20000002ff028230 */ /* 0x000fe20000004100 */
[--C-:B------:R-:W-:Y:S01]  /*4290*/  @!P0 SHF.R.U64 R11, R6, 0x10, R7.reuse ;  /* 0x00000010060b8819 */ /* 0x100fe20000001207 */
[----:B------:R-:W-:Y:S01]  /*42a0*/  @!P0 HADD2.F32 R43, -RZ, R43.H0_H0 ;  /* 0x2000002bff2b8230 */ /* 0x000fe20000004100 */
[----:B------:R-:W-:Y:S01]  /*42b0*/  @!P0 SHF.R.U32.HI R25, RZ, 0x10, R7 ;  /* 0x00000010ff198819 */ /* 0x000fe20000011607 */
[----:B-1----:R-:W-:Y:S01]  /*42c0*/  @!P0 IMAD.MOV.U32 R7, RZ, RZ, R16 ;  /* 0x000000ffff078224 */ /* 0x002fe200078e0010 */
[----:B------:R-:W-:Y:S01]  /*42d0*/  @!P0 MOV R46, R61 ;  /* 0x0000003d002e8202 */ /* 0x000fe20000000f00 */
[----:B------:R-:W-:Y:S01]  /*42e0*/  @!P0 HADD2.F32 R10, -RZ, R10.H0_H0 ;  /* 0x2000000aff0a8230 */ /* 0x000fe20000004100 */
[----:B------:R-:W-:Y:S02]  /*42f0*/  @!P0 MOV R48, R60 ;  /* 0x0000003c00308202 */ /* 0x000fe40000000f00 */
[----:B------:R-:W-:Y:S02]  /*4300*/  @!P0 MOV R6, R17 ;  /* 0x0000001100068202 */ /* 0x000fe40000000f00 */
[----:B------:R-:W-:Y:S01]  /*4310*/  @!P0 SHF.R.U64 R8, R4, 0x10, R5 ;  /* 0x0000001004088819 */ /* 0x000fe20000001205 */
[----:B------:R-:W-:Y:S01]  /*4320*/  @!P0 HADD2.F32 R4, -RZ, R3.H0_H0 ;  /* 0x20000003ff048230 */ /* 0x000fe20000004100 */
[----:B------:R-:W-:Y:S01]  /*4330*/  @!P0 SHF.R.U64 R51, R44, 0x10, R45 ;  /* 0x000000102c338819 */ /* 0x000fe2000000122d */
[----:B------:R-:W-:Y:S01]  /*4340*/  @!P0 HADD2.F32 R44, -RZ, R46.H0_H0 ;  /* 0x2000002eff2c8230 */ /* 0x000fe20000004100 */
[----:B------:R-:W-:Y:S01]  /*4350*/  @!P0 SHF.R.U32.HI R9, RZ, 0x10, R5 ;  /* 0x00000010ff098819 */ /* 0x000fe20000011605 */
[----:B------:R-:W-:Y:S01]  /*4360*/  @!P0 HADD2.F32 R42, -RZ, R48.H0_H0 ;  /* 0x20000030ff2a8230 */ /* 0x000fe20000004100 */
[----:B------:R-:W-:Y:S01]  /*4370*/  @!P0 SHF.R.U32.HI R50, RZ, 0x10, R45 ;  /* 0x00000010ff328819 */ /* 0x000fe2000001162d */
[----:B------:R-:W-:Y:S01]  /*4380*/  @!P0 HADD2.F32 R3, -RZ, R7.H0_H0 ;  /* 0x20000007ff038230 */ /* 0x000fe20000004100 */
[----:B------:R-:W-:Y:S01]  /*4390*/  @!P0 SHF.R.U32.HI R68, RZ, 0x10, R47 ;  /* 0x00000010ff448819 */ /* 0x000fe2000001162f */
[----:B------:R-:W-:Y:S01]  /*43a0*/  @!P0 FMUL.FTZ R47, R44, R4 ;  /* 0x000000042c2f8220 */ /* 0x000fe20000410000 */
[----:B------:R-:W-:Y:S01]  /*43b0*/  @!P0 HADD2.F32 R5, -RZ, R6.H0_H0 ;  /* 0x20000006ff058230 */ /* 0x000fe20000004100 */
[CC--:B------:R-:W-:Y:S01]  /*43c0*/  @!P0 FMUL.FTZ R54, R42.reuse, R2.reuse ;  /* 0x000000022a368220 */ /* 0x0c0fe20000410000 */
[----:B------:R-:W-:Y:S01]  /*43d0*/  @!P0 HADD2.F32 R45, -RZ, R49.H0_H0 ;  /* 0x20000031ff2d8230 */ /* 0x000fe20000004100 */
[----:B------:R-:W-:Y:S01]  /*43e0*/  @!P0 FMUL.FTZ R2, R3, R2 ;  /* 0x0000000203028220 */ /* 0x000fe20000410000 */
[----:B------:R-:W-:Y:S01]  /*43f0*/  @!P0 HADD2.F32 R46, -RZ, R46.H1_H1 ;  /* 0x3000002eff2e8230 */ /* 0x000fe20000004100 */
[C---:B------:R-:W-:Y:S01]  /*4400*/  @!P0 FMUL.FTZ R4, R5.reuse, R4 ;  /* 0x0000000405048220 */ /* 0x040fe20000410000 */
[----:B------:R-:W-:Y:S01]  /*4410*/  @!P0 HADD2.F32 R8, -RZ, R8.H0_H0 ;  /* 0x20000008ff088230 */ /* 0x000fe20000004100 */
[----:B------:R-:W-:Y:S01]  /*4420*/  @!P0 FFMA.FTZ R84, R5, R45, -R47 ;  /* 0x0000002d05548223 */ /* 0x000fe2000001082f */
[----:B------:R-:W-:Y:S01]  /*4430*/  @!P0 HADD2.F32 R5, -RZ, R9.H0_H0 ;  /* 0x20000009ff058230 */ /* 0x000fe20000004100 */
[----:B------:R-:W-:Y:S01]  /*4440*/  @!P0 FFMA.FTZ R85, R3, R43, -R54 ;  /* 0x0000002b03558223 */ /* 0x000fe20000010836 */
[----:B------:R-:W-:Y:S01]  /*4450*/  @!P0 MOV R54, R63 ;  /* 0x0000003f00368202 */ /* 0x000fe20000000f00 */
[----:B------:R-:W-:Y:S01]  /*4460*/  @!P0 FFMA.FTZ R2, R42, R43, R2 ;  /* 0x0000002b2a028223 */ /* 0x000fe20000010002 */
[----:B------:R-:W-:Y:S01]  /*4470*/  @!P0 HADD2.F32 R42, -RZ, R48.H1_H1 ;  /* 0x30000030ff2a8230 */ /* 0x000fe20000004100 */
[----:B------:R-:W-:Y:S01]  /*4480*/  @!P0 FMUL.FTZ R9, R46, R5 ;  /* 0x000000052e098220 */ /* 0x000fe20000410000 */
[----:B------:R-:W-:Y:S02]  /*4490*/  @!P0 HADD2.F32 R47, -RZ, R50.H0_H0 ;  /* 0x20000032ff2f8230 */ /* 0x000fe40000004100 */
[----:B------:R-:W-:Y:S02]  /*44a0*/  @!P0 HADD2.F32 R3, -RZ, R6.H1_H1 ;  /* 0x30000006ff038230 */ /* 0x000fe40000004100 */
[----:B------:R-:W-:Y:S01]  /*44b0*/  @!P0 HADD2.F32 R6, -RZ, R7.H1_H1 ;  /* 0x30000007ff068230 */ /* 0x000fe20000004100 */
[-C--:B------:R-:W-:Y:S01]  /*44c0*/  @!P0 FMUL.FTZ R7, R42, R8.reuse ;  /* 0x000000082a078220 */ /* 0x080fe20000410000 */
[----:B------:R-:W-:Y:S01]  /*44d0*/  @!P0 HADD2.F32 R43, -RZ, R51.H0_H0 ;  /* 0x20000033ff2b8230 */ /* 0x000fe20000004100 */
[C---:B------:R-:W-:Y:S01]  /*44e0*/  @!P0 FFMA.FTZ R83, R3.reuse, R47, -R9 ;  /* 0x0000002f03538223 */ /* 0x040fe20000010809 */
[----:B------:R-:W-:Y:S01]  /*44f0*/  @!P0 HADD2.F32 R51, -RZ, R53.H0_H0 ;  /* 0x20000035ff338230 */ /* 0x000fe20000004100 */
[----:B------:R-:W-:Y:S01]  /*4500*/  @!P0 IMAD.MOV.U32 R9, RZ, RZ, R62 ;  /* 0x000000ffff098224 */ /* 0x000fe200078e003e */
[----:B------:R-:W-:Y:S01]  /*4510*/  @!P0 HADD2.F32 R49, -RZ, R52.H0_H0 ;  /* 0x20000034ff318230 */ /* 0x000fe20000004100 */
[----:B------:R-:W-:Y:S01]  /*4520*/  @!P0 FMUL.FTZ R5, R3, R5 ;  /* 0x0000000503058220 */ /* 0x000fe20000410000 */
[----:B------:R-:W-:Y:S01]  /*4530*/  @!P0 HADD2.F32 R53, -RZ, R55.H0_H0 ;  /* 0x20000037ff358230 */ /* 0x000fe20000004100 */
[C---:B------:R-:W-:Y:S01]  /*4540*/  @!P0 FMUL.FTZ R3, R6.reuse, R8 ;  /* 0x0000000806038220 */ /* 0x040fe20000410000 */
[----:B------:R-:W-:Y:S01]  /*4550*/  @!P0 HADD2.F32 R50, -RZ, R9.H1_H1 ;  /* 0x30000009ff328230 */ /* 0x000fe20000004100 */
[-C--:B------:R-:W-:Y:S01]  /*4560*/  @!P0 FFMA.FTZ R82, R6, R43.reuse, -R7 ;  /* 0x0000002b06528223 */ /* 0x080fe20000010807 */
        /* <DEDUP_REMOVED lines=14> */
[----:B------:R-:W-:Y:S01]  /*4650*/  @!P0 MOV R17, R42 ;  /* 0x0000002a00118202 */ /* 0x000fe20000000f00 */
[----:B------:R-:W-:Y:S01]  /*4660*/  @!P0 IMAD.MOV.U32 R8, RZ, RZ, R19 ;  /* 0x000000ffff088224 */ /* 0x000fe200078e0013 */
[----:B------:R-:W-:Y:S01]  /*4670*/  @!P0 F2FP.PACK_AB R2, R3, R2 ;  /* 0x000000020302823e */ /* 0x000fe200000000ff */
[CC--:B------:R-:W-:Y:S01]  /*4680*/  @!P0 FFMA.FTZ R78, R9.reuse, R49.reuse, -R52 ;  /* 0x00000031094e8223 */ /* 0x0c0fe20000010834 */
[----:B------:R-:W-:Y:S01]  /*4690*/  @!P0 HADD2.F32 R11, -RZ, R24.H0_H0 ;  /* 0x20000018ff0b8230 */ /* 0x000fe20000004100 */
[----:B------:R-:W-:Y:S01]  /*46a0*/  @!P0 FMUL.FTZ R6, R9, R10 ;  /* 0x0000000a09068220 */ /* 0x000fe20000410000 */
[----:B------:R-:W-:Y:S01]  /*46b0*/  @!P0 HADD2.F32 R24, -RZ, R25.H0_H0 ;  /* 0x20000019ff188230 */ /* 0x000fe20000004100 */
[----:B------:R-:W-:Y:S01]  /*46c0*/  @!P0 IMAD.MOV.U32 R61, RZ, RZ, R4 ;  /* 0x000000ffff3d8224 */ /* 0x000fe200078e0004 */
[--C-:B------:R-:W-:Y:S01]  /*46d0*/  @!P0 HADD2.F32 R52, -RZ, R54.reuse.H0_H0 ;  /* 0x20000036ff348230 */ /* 0x100fe20000004100 */
[----:B------:R-:W-:Y:S01]  /*46e0*/  @!P0 FFMA.FTZ R6, R48, R49, R6 ;  /* 0x0000003130068223 */ /* 0x000fe20000010006 */
[----:B------:R-:W-:Y:S01]  /*46f0*/  @!P0 MOV R60, R2 ;  /* 0x00000002003c8202 */ /* 0x000fe20000000f00 */
[----:B------:R-:W-:Y:S01]  /*4700*/  @!P0 FFMA.FTZ R7, R50, R51, R7 ;  /* 0x0000003332078223 */ /* 0x000fe20000010007 */
[----:B------:R-:W-:Y:S01]  /*4710*/  @!P0 HADD2.F32 R25, -RZ, R54.H1_H1 ;  /* 0x30000036ff198230 */ /* 0x000fe20000004100 */
[----:B------:R-:W-:Y:S01]  /*4720*/  @!P0 FMUL.FTZ R73, R52, R11 ;  /* 0x0000000b34498220 */ /* 0x000fe20000410000 */
[--C-:B------:R-:W-:Y:S02]  /*4730*/  @!P0 HADD2.F32 R10, -RZ, R8.reuse.H1_H1 ;  /* 0x30000008ff0a8230 */ /* 0x100fe40000004100 */
[----:B------:R-:W-:Y:S01]  /*4740*/  @!P0 F2FP.PACK_AB R6, R7, R6 ;  /* 0x000000060706823e */ /* 0x000fe200000000ff */
[----:B------:R-:W-:Y:S01]  /*4750*/  @!P0 HADD2.F32 R9, -RZ, R8.H0_H0 ;  /* 0x20000008ff098230 */ /* 0x000fe20000004100 */
[----:B------:R-:W-:Y:S01]  /*4760*/  @!P0 FMUL.FTZ R55, R25, R24 ;  /* 0x0000001819378220 */ /* 0x000fe20000410000 */
[----:B------:R-:W-:Y:S01]  /*4770*/  @!P0 HADD2.F32 R54, -RZ, R68.H0_H0 ;  /* 0x20000044ff368230 */ /* 0x000fe20000004100 */
[----:B------:R-:W-:Y:S02]  /*4780*/  @!P0 MOV R62, R6 ;  /* 0x00000006003e8202 */ /* 0x000fe40000000f00 */
[C---:B------:R-:W-:Y:S02]  /*4790*/  @!P0 FFMA.FTZ R73, R9.reuse, R53, -R73 ;  /* 0x0000003509498223 */ /* 0x040fe40000010849 */
[C---:B------:R-:W-:Y:S02]  /*47a0*/  @!P0 FFMA.FTZ R55, R10.reuse, R54, -R55 ;  /* 0x000000360a378223 */ /* 0x040fe40000010837 */
[----:B------:R-:W-:Y:S01]  /*47b0*/  @!P0 FMUL.FTZ R8, R9, R11 ;  /* 0x0000000b09088220 */ /* 0x000fe20000410000 */
[----:B------:R-:W-:Y:S01]  /*47c0*/  @!P0 F2FP.PACK_AB R11, R79, R78 ;  /* 0x0000004e4f0b823e */ /* 0x000fe200000000ff */
[----:B------:R-:W-:Y:S01]  /*47d0*/  @!P0 FMUL.FTZ R9, R10, R24 ;  /* 0x000000180a098220 */ /* 0x000fe20000410000 */
[----:B------:R-:W-:Y:S01]  /*47e0*/  @!P0 F2FP.PACK_AB R24, R82, R85 ;  /* 0x000000555218823e */ /* 0x000fe200000000ff */
[----:B------:R-:W-:Y:S01]  /*47f0*/  @!P0 FFMA.FTZ R8, R52, R53, R8 ;  /* 0x0000003534088223 */ /* 0x000fe20000010008 */
[----:B------:R-:W-:Y:S01]  /*4800*/  @!P0 F2FP.PACK_AB R10, R55, R73 ;  /* 0x00000049370a823e */ /* 0x000fe200000000ff */
[----:B------:R-:W-:Y:S01]  /*4810*/  @!P0 FFMA.FTZ R9, R25, R54, R9 ;  /* 0x0000003619098223 */ /* 0x000fe20000010009 */
[----:B------:R-:W-:Y:S01]  /*4820*/  @!P0 MOV R16, R24 ;  /* 0x0000001800108202 */ /* 0x000fe20000000f00 */
[----:B------:R-:W-:Y:S01]  /*4830*/  @!P0 IMAD.MOV.U32 R18, RZ, RZ, R11 ;  /* 0x000000ffff128224 */ /* 0x000fe200078e000b */
[----:B------:R-:W-:Y:S02]  /*4840*/  @!P0 MOV R19, R10 ;  /* 0x0000000a00138202 */ /* 0x000fe40000000f00 */
[----:B------:R-:W-:Y:S03]  /*4850*/  @!P0 F2FP.PACK_AB R8, R9, R8 ;  /* 0x000000080908823e */ /* 0x000fe600000000ff */
[----:B------:R1:W-:Y:S01]  /*4860*/  STG.E.128 [R76.64], R16 ;  /* 0x000000104c007986 */ /* 0x0003e2000c101d0c */
[----:B------:R-:W-:Y:S07]  /*4870*/  @!P0 MOV R63, R8 ;  /* 0x00000008003f8202 */ /* 0x000fee0000000f00 */
[----:B------:R1:W-:Y:S02]  /*4880*/  @!P2 STG.E.128 [R74.64], R60 ;  /* 0x0000003c4a00a986 */ /* 0x0003e4000c101d0c */
.L_x_386:
[----:B------:R-:W-:Y:S05]  /*4890*/  BSYNC B0 ;  /* 0x0000000000007941 */ /* 0x000fea0003800000 */
.L_x_385:
[----:B------:R-:W-:Y:S01]  /*48a0*/  ISETP.GE.AND P0, PT, R28, c[0x0][0x1d4], PT ;  /* 0x000075001c007a0c */ /* 0x000fe20003f06270 */
[----:B------:R-:W-:Y:S01]  /*48b0*/  @!UPT UIADD3 URZ, URZ, URZ, URZ ;  /* 0x0000003f3f3ff290 */ /* 0x000fe2000fffe03f */
[----:B------:R-:W-:Y:S11]  /*48c0*/  BSSY B0, `(.L_x_387) ;  /* 0x0000071000007945 */ /* 0x000ff60003800000 */
        /* <DEDUP_REMOVED lines=12> */
[----:B------:R-:W-:Y:S11]  /*4990*/  ISETP.GE.AND P0, PT, R28, c[0x0][0x27c], PT ;  /* 0x00009f001c007a0c */ /* 0x000ff60003f06270 */
[----:B------:R-:W-:Y:S02]  /*49a0*/  @!UPT UIADD3 URZ, URZ, URZ, URZ ;  /* 0x0000003f3f3ff290 */ /* 0x000fe4000fffe03f */
[----:B------:R-:W-:Y:S01]  /*49b0*/  @!P0 SHF.R.U64 R5, R12, 0x10, R13 ;  /* 0x000000100c058819 */ /* 0x000fe2000000120d */
[----:B------:R-:W-:Y:S01]  /*49c0*/  @!P0 HADD2.F32 R2, -RZ, R30.H0_H0 ;  /* 0x2000001eff028230 */ /* 0x000fe20000004100 */
[----:B------:R-:W-:Y:S01]  /*49d0*/  @!P0 SHF.R.U64 R12, R56, 0x10, R57 ;  /* 0x00000010380c8819 */ /* 0x000fe20000001239 */
[----:B------:R-:W-:Y:S01]  /*49e0*/  @!P0 HADD2.F32 R8, -RZ, R69.H0_H0 ;  /* 0x20000045ff088230 */ /* 0x000fe20000004100 */
[----:B--2---:R-:W-:Y:S01]  /*49f0*/  @!P0 MOV R9, R52 ;  /* 0x0000003400098202 */ /* 0x004fe20000000f00 */
[----:B------:R-:W-:Y:S01]  /*4a00*/  @!P0 HADD2.F32 R5, -RZ, R5.H0_H0 ;  /* 0x20000005ff058230 */ /* 0x000fe20000004100 */
[----:B-1----:R-:W-:Y:S01]  /*4a10*/  @!P0 MOV R4, R16 ;  /* 0x0000001000048202 */ /* 0x002fe20000000f00 */
[----:B------:R-:W-:Y:S01]  /*4a20*/  @!P0 HADD2.F32 R24, -RZ, R69.H1_H1 ;  /* 0x30000045ff188230 */ /* 0x000fe20000004100 */
[----:B------:R-:W-:Y:S01]  /*4a30*/  @!P0 SHF.R.U32.HI R6, RZ, 0x10, R13 ;  /* 0x00000010ff068819 */ /* 0x000fe2000001160d */
[--C-:B------:R-:W-:Y:S01]  /*4a40*/  @!P0 HADD2.F32 R7, -RZ, R9.reuse.H0_H0 ;  /* 0x20000009ff078230 */ /* 0x100fe20000004100 */
[----:B------:R-:W-:Y:S01]  /*4a50*/  @!P0 SHF.R.U64 R11, R14, 0x10, R15 ;  /* 0x000000100e0b8819 */ /* 0x000fe2000000120f */
[--C-:B------:R-:W-:Y:S01]  /*4a60*/  @!P0 HADD2.F32 R3, -RZ, R4.reuse.H0_H0 ;  /* 0x20000004ff038230 */ /* 0x100fe20000004100 */
[----:B------:R-:W-:Y:S01]  /*4a70*/  @!P0 MOV R43, R54 ;  /* 0x00000036002b8202 */ /* 0x000fe20000000f00 */
[----:B------:R-:W-:Y:S01]  /*4a80*/  @!P0 HADD2.F32 R13, -RZ, R9.H1_H1 ;  /* 0x30000009ff0d8230 */ /* 0x000fe20000004100 */
[----:B------:R-:W-:Y:S01]  /*4a90*/  @!P0 FMUL.FTZ R14, R7, R2 ;  /* 0x00000002070e8220 */ /* 0x000fe20000410000 */
[----:B------:R-:W-:Y:S01]  /*4aa0*/  @!P0 HADD2.F32 R4, -RZ, R4.H1_H1 ;  /* 0x30000004ff048230 */ /* 0x000fe20000004100 */
[----:B------:R-:W-:Y:S01]  /*4ab0*/  @!P0 IMAD.MOV.U32 R9, RZ, RZ, R53 ;  /* 0x000000ffff098224 */ /* 0x000fe200078e0035 */
[--C-:B------:R-:W-:Y:S01]  /*4ac0*/  @!P0 SHF.R.U32.HI R48, RZ, 0x10, R59.reuse ;  /* 0x00000010ff308819 */ /* 0x100fe2000001163b */
[----:B------:R-:W-:Y:S01]  /*4ad0*/  @!P0 FFMA.FTZ R68, R3, R8, -R14 ;  /* 0x0000000803448223 */ /* 0x000fe2000001080e */
[----:B------:R-:W-:Y:S01]  /*4ae0*/  @!P0 HADD2.F32 R14, -RZ, R12.H0_H0 ;  /* 0x2000000cff0e8230 */ /* 0x000fe20000004100 */
[-C--:B------:R-:W-:Y:S01]  /*4af0*/  @!P0 FMUL.FTZ R12, R13, R5.reuse ;  /* 0x000000050d0c8220 */ /* 0x080fe20000410000 */
[----:B------:R-:W-:Y:S01]  /*4b00*/  @!P0 SHF.R.U64 R44, R58, 0x10, R59 ;  /* 0x000000103a2c8819 */ /* 0x000fe2000000123b */
[----:B------:R-:W-:Y:S01]  /*4b10*/  @!P0 FMUL.FTZ R2, R3, R2 ;  /* 0x0000000203028220 */ /* 0x000fe20000410000 */
[----:B------:R-:W-:Y:S01]  /*4b20*/  @!P0 SHF.R.U32.HI R56, RZ, 0x10, R57 ;  /* 0x00000010ff388819 */ /* 0x000fe20000011639 */
[C---:B------:R-:W-:Y:S01]  /*4b30*/  @!P0 FMUL.FTZ R3, R4.reuse, R5 ;  /* 0x0000000504038220 */ /* 0x040fe20000410000 */
[----:B------:R-:W-:Y:S01]  /*4b40*/  @!P0 MOV R5, R17 ;  /* 0x0000001100058202 */ /* 0x000fe20000000f00 */
[----:B------:R-:W-:Y:S01]  /*4b50*/  @!P0 FFMA.FTZ R59, R4, R14, -R12 ;  /* 0x0000000e043b8223 */ /* 0x000fe2000001080c */
[----:B------:R-:W-:Y:S01]  /*4b60*/  @!P0 HADD2.F32 R4, -RZ, R30.H1_H1 ;  /* 0x3000001eff048230 */ /* 0x000fe20000004100 */
[----:B------:R-:W-:Y:S01]  /*4b70*/  @!P0 FFMA.FTZ R2, R7, R8, R2 ;  /* 0x0000000807028223 */ /* 0x000fe20000010002 */
[----:B------:R-:W-:Y:S01]  /*4b80*/  @!P0 SHF.R.U32.HI R10, RZ, 0x10, R15 ;  /* 0x00000010ff0a8819 */ /* 0x000fe2000001160f */
[----:B------:R-:W-:Y:S01]  /*4b90*/  @!P0 FFMA.FTZ R3, R13, R14, R3 ;  /* 0x0000000e0d038223 */ /* 0x000fe20000010003 */
[----:B------:R-:W-:Y:S02]  /*4ba0*/  @!P0 HADD2.F32 R15, -RZ, R9.H0_H0 ;  /* 0x20000009ff0f8230 */ /* 0x000fe40000004100 */
[----:B------:R-:W-:Y:S02]  /*4bb0*/  @!P0 HADD2.F32 R7, -RZ, R5.H0_H0 ;  /* 0x20000005ff078230 */ /* 0x000fe40000004100 */
[----:B------:R-:W-:Y:S01]  /*4bc0*/  @!P0 F2FP.PACK_AB R2, R3, R2 ;  /* 0x000000020302823e */ /* 0x000fe200000000ff */
[-C--:B------:R-:W-:Y:S01]  /*4bd0*/  @!P0 FMUL.FTZ R12, R15, R4.reuse ;  /* 0x000000040f0c8220 */ /* 0x080fe20000410000 */
[----:B------:R-:W-:Y:S01]  /*4be0*/  @!P0 HADD2.F32 R25, -RZ, R9.H1_H1 ;  /* 0x30000009ff198230 */ /* 0x000fe20000004100 */
[C---:B------:R-:W-:Y:S01]  /*4bf0*/  @!P0 FMUL.FTZ R4, R7.reuse, R4 ;  /* 0x0000000407048220 */ /* 0x040fe20000410000 */
[----:B------:R-:W-:Y:S01]  /*4c00*/  @!P0 HADD2.F32 R8, -RZ, R6.H0_H0 ;  /* 0x20000006ff088230 */ /* 0x000fe20000004100 */
[----:B------:R-:W-:Y:S01]  /*4c10*/  @!P0 FFMA.FTZ R58, R7, R24, -R12 ;  /* 0x00000018073a8223 */ /* 0x000fe2000001080c */
[----:B------:R-:W-:Y:S01]  /*4c20*/  @!P0 MOV R52, R2 ;  /* 0x0000000200348202 */ /* 0x000fe20000000f00 */
[----:B------:R-:W-:Y:S01]  /*4c30*/  @!P0 IMAD.MOV.U32 R12, RZ, RZ, R55 ;  /* 0x000000ffff0c8224 */ /* 0x000fe200078e0037 */
[----:B------:R-:W-:Y:S01]  /*4c40*/  @!P0 MOV R7, R19 ;  /* 0x0000001300078202 */ /* 0x000fe20000000f00 */
[----:B------:R-:W-:Y:S01]  /*4c50*/  @!P0 FMUL.FTZ R9, R25, R8 ;  /* 0x0000000819098220 */ /* 0x000fe20000410000 */
[----:B------:R-:W-:Y:S01]  /*4c60*/  @!P0 HADD2.F32 R30, -RZ, R56.H0_H0 ;  /* 0x20000038ff1e8230 */ /* 0x000fe20000004100 */
[----:B------:R-:W-:Y:S01]  /*4c70*/  @!P0 FFMA.FTZ R4, R15, R24, R4 ;  /* 0x000000180f048223 */ /* 0x000fe20000010004 */
[----:B------:R-:W-:Y:S02]  /*4c80*/  @!P0 HADD2.F32 R6, -RZ, R5.H1_H1 ;  /* 0x30000005ff068230 */ /* 0x000fe40000004100 */
[----:B------:R-:W-:Y:S02]  /*4c90*/  @!P0 HADD2.F32 R45, -RZ, R12.H0_H0 ;  /* 0x2000000cff2d8230 */ /* 0x000fe40000004100 */
[----:B------:R-:W-:Y:S01]  /*4ca0*/  @!P0 HADD2.F32 R10, -RZ, R10.H0_H0 ;  /* 0x2000000aff0a8230 */ /* 0x000fe20000004100 */
[C---:B------:R-:W-:Y:S01]  /*4cb0*/  @!P0 FMUL.FTZ R5, R6.reuse, R8 ;  /* 0x0000000806058220 */ /* 0x040fe20000410000 */
[----:B------:R-:W-:Y:S01]  /*4cc0*/  @!P0 HADD2.F32 R47, -RZ, R12.H1_H1 ;  /* 0x3000000cff2f8230 */ /* 0x000fe20000004100 */
[-C--:B------:R-:W-:Y:S01]  /*4cd0*/  @!P0 FFMA.FTZ R57, R6, R30.reuse, -R9 ;  /* 0x0000001e06398223 */ /* 0x080fe20000010809 */
[----:B------:R-:W-:Y:S01]  /*4ce0*/  @!P0 HADD2.F32 R9, -RZ, R7.H0_H0 ;  /* 0x20000007ff098230 */ /* 0x000fe20000004100 */
[----:B------:R-:W-:Y:S01]  /*4cf0*/  @!P0 FFMA.FTZ R5, R25, R30, R5 ;  /* 0x0000001e19058223 */ /* 0x000fe20000010005 */
[----:B------:R-:W-:Y:S02]  /*4d00*/  @!P0 HADD2.F32 R6, -RZ, R31.H0_H0 ;  /* 0x2000001fff068230 */ /* 0x000fe40000004100 */
[----:B------:R-:W-:Y:S01]  /*4d10*/  @!P0 HADD2.F32 R7, -RZ, R7.H1_H1 ;  /* 0x30000007ff078230 */ /* 0x000fe20000004100 */
[----:B------:R-:W-:Y:S01]  /*4d20*/  @!P0 F2FP.PACK_AB R13, R57, R58 ;  /* 0x0000003a390d823e */ /* 0x000fe200000000ff */
[----:B------:R-:W-:Y:S01]  /*4d30*/  @!P0 HADD2.F32 R46, -RZ, R70.H0_H0 ;  /* 0x20000046ff2e8230 */ /* 0x000fe20000004100 */
[-C--:B------:R-:W-:Y:S01]  /*4d40*/  @!P0 FMUL.FTZ R12, R45, R6.reuse ;  /* 0x000000062d0c8220 */ /* 0x080fe20000410000 */
[----:B------:R-:W-:Y:S01]  /*4d50*/  @!P0 HADD2.F32 R48, -RZ, R48.H0_H0 ;  /* 0x20000030ff308230 */ /* 0x000fe20000004100 */
[----:B------:R-:W-:Y:S01]  /*4d60*/  @!P0 FMUL.FTZ R8, R9, R6 ;  /* 0x0000000609088220 */ /* 0x000fe20000410000 */
[----:B------:R-:W-:Y:S01]  /*4d70*/  @!P0 MOV R17, R13 ;  /* 0x0000000d00118202 */ /* 0x000fe20000000f00 */
[----:B------:R-:W-:Y:S01]  /*4d80*/  @!P0 FMUL.FTZ R6, R47, R10 ;  /* 0x0000000a2f068220 */ /* 0x000fe20000410000 */
[----:B------:R-:W-:Y:S01]  /*4d90*/  @!P0 F2FP.PACK_AB R4, R5, R4 ;  /* 0x000000040504823e */ /* 0x000fe200000000ff */
[----:B------:R-:W-:Y:S01]  /*4da0*/  @!P0 FFMA.FTZ R56, R9, R46, -R12 ;  /* 0x0000002e09388223 */ /* 0x000fe2000001080c */
[----:B------:R-:W-:Y:S01]  /*4db0*/  @!P0 HADD2.F32 R12, -RZ, R11.H0_H0 ;  /* 0x2000000bff0c8230 */ /* 0x000fe20000004100 */
[C---:B------:R-:W-:Y:S01]  /*4dc0*/  @!P0 FMUL.FTZ R9, R7.reuse, R10 ;  /* 0x0000000a07098220 */ /* 0x040fe20000410000 */
[----:B------:R-:W-:Y:S01]  /*4dd0*/  @!P0 HADD2.F32 R42, -RZ, R70.H1_H1 ;  /* 0x30000046ff2a8230 */ /* 0x000fe20000004100 */
[----:B------:R-:W-:Y:S01]  /*4de0*/  @!P0 FFMA.FTZ R51, R7, R48, -R6 ;  /* 0x0000003007338223 */ /* 0x000fe20000010806 */
[----:B------:R-:W-:Y:S01]  /*4df0*/  @!P0 HADD2.F32 R6, -RZ, R31.H1_H1 ;  /* 0x3000001fff068230 */ /* 0x000fe20000004100 */
[----:B------:R-:W-:Y:S01]  /*4e00*/  @!P0 IMAD.MOV.U32 R7, RZ, RZ, R18 ;  /* 0x000000ffff078224 */ /* 0x000fe200078e0012 */
[--C-:B------:R-:W-:Y:S01]  /*4e10*/  @!P0 HADD2.F32 R31, -RZ, R43.reuse.H0_H0 ;  /* 0x2000002bff1f8230 */ /* 0x100fe20000004100 */
[----:B------:R-:W-:Y:S01]  /*4e20*/  @!P0 IMAD.MOV.U32 R53, RZ, RZ, R4 ;  /* 0x000000ffff358224 */ /* 0x000fe200078e0004 */
[----:B------:R-:W-:Y:S02]  /*4e30*/  @!P0 HADD2.F32 R43, -RZ, R43.H1_H1 ;  /* 0x3000002bff2b8230 */ /* 0x000fe40000004100 */
[--C-:B------:R-:W-:Y:S02]  /*4e40*/  @!P0 HADD2.F32 R11, -RZ, R7.reuse.H0_H0 ;  /* 0x20000007ff0b8230 */ /* 0x100fe40000004100 */
[----:B------:R-:W-:Y:S01]  /*4e50*/  @!P0 HADD2.F32 R10, -RZ, R7.H1_H1 ;  /* 0x30000007ff0a8230 */ /* 0x000fe20000004100 */
[----:B------:R-:W-:Y:S01]  /*4e60*/  @!P0 FMUL.FTZ R7, R31, R6 ;  /* 0x000000061f078220 */ /* 0x000fe20000410000 */
[----:B------:R-:W-:Y:S01]  /*4e70*/  @!P0 HADD2.F32 R44, -RZ, R44.H0_H0 ;  /* 0x2000002cff2c8230 */ /* 0x000fe20000004100 */
[----:B------:R-:W-:Y:S02]  /*4e80*/  @!P0 FMUL.FTZ R49, R43, R12 ;  /* 0x0000000c2b318220 */ /* 0x000fe40000410000 */
[C---:B------:R-:W-:Y:S02]  /*4e90*/  @!P0 FMUL.FTZ R6, R11.reuse, R6 ;  /* 0x000000060b068220 */ /* 0x040fe40000410000 */
[----:B------:R-:W-:Y:S01]  /*4ea0*/  @!P0 FFMA.FTZ R50, R11, R42, -R7 ;  /* 0x0000002a0b328223 */ /* 0x000fe20000010807 */
[----:B------:R-:W-:Y:S01]  /*4eb0*/  @!P0 F2FP.PACK_AB R11, R51, R56 ;  /* 0x00000038330b823e */ /* 0x000fe200000000ff */
[C---:B------:R-:W-:Y:S02]  /*4ec0*/  @!P0 FFMA.FTZ R49, R10.reuse, R44, -R49 ;  /* 0x0000002c0a318223 */ /* 0x040fe40000010831 */
[----:B------:R-:W-:Y:S01]  /*4ed0*/  @!P0 FMUL.FTZ R7, R10, R12 ;  /* 0x0000000c0a078220 */ /* 0x000fe20000410000 */
[----:B------:R-:W-:Y:S01]  /*4ee0*/  @!P0 F2FP.PACK_AB R12, R59, R68 ;  /* 0x000000443b0c823e */ /* 0x000fe200000000ff */
[----:B------:R-:W-:Y:S01]  /*4ef0*/  @!P0 FFMA.FTZ R6, R31, R42, R6 ;  /* 0x0000002a1f068223 */ /* 0x000fe20000010006 */
[----:B------:R-:W-:Y:S01]  /*4f00*/  @!P0 F2FP.PACK_AB R10, R49, R50 ;  /* 0x00000032310a823e */ /* 0x000fe200000000ff */
[----:B------:R-:W-:Y:S01]  /*4f10*/  @!P0 FFMA.FTZ R7, R43, R44, R7 ;  /* 0x0000002c2b078223 */ /* 0x000fe20000010007 */
[----:B------:R-:W-:Y:S01]  /*4f20*/  @!P0 MOV R16, R12 ;  /* 0x0000000c00108202 */ /* 0x000fe20000000f00 */
        /* <DEDUP_REMOVED lines=10> */
.L_x_388:
[----:B------:R-:W-:Y:S05]  /*4fd0*/  BSYNC B0 ;  /* 0x0000000000007941 */ /* 0x000fea0003800000 */
.L_x_387:
[----:B------:R-:W-:Y:S11]  /*4fe0*/  ISETP.GE.AND P0, PT, R29, c[0x0][0x1d4], PT ;  /* 0x000075001d007a0c */ /* 0x000ff60003f06270 */
[----:B------:R-:W-:Y:S02]  /*4ff0*/  @!UPT UIADD3 URZ, URZ, URZ, URZ ;  /* 0x0000003f3f3ff290 */ /* 0x000fe4000fffe03f */
[----:B------:R-:W-:-:S05]  /*5000*/  @P0 BRA `(.L_x_372) ;  /* 0x000008f000000947 */ /* 0x000fca0003800000 */
[----:B------:R-:W-:Y:S01]  /*5010*/  LDS.128 R44, [R123+0x3c80] ;  /* 0x003c80007b2c7984 */ /* 0x000fe20000000c00 */
[----:B------:R-:W-:Y:S04]  /*5020*/  IADD3 R2, P1, P0, R90, R81, R120 ;  /* 0x000000515a027210 */ /* 0x000fe8000783e078 */
[----:B------:R-:W-:Y:S02]  /*5030*/  IADD3.X R3, R92, R80, R130, P1, P0 ;  /* 0x000000505c037210 */ /* 0x000fe40000fe0482 */
[C---:B-1----:R-:W-:Y:S01]  /*5040*/  LEA R52, P0, R2.reuse, c[0x0][0x1c8], 0x1 ;  /* 0x0000720002347a11 */ /* 0x042fe200078008ff */
[----:B------:R-:W1:Y:S03]  /*5050*/  LDS.128 R12, [R126+0x3c80] ;  /* 0x003c80007e0c7984 */ /* 0x000e660000000c00 */
[----:B------:R-:W-:Y:S02]  /*5060*/  LEA.HI.X R53, R2, c[0x0][0x1cc], R3, 0x1, P0 ;  /* 0x0000730002357a11 */ /* 0x000fe400000f0c03 */
[----:B------:R-:W-:Y:S11]  /*5070*/  ISETP.GE.AND P0, PT, R29, c[0x0][0x27c], PT ;  /* 0x00009f001d007a0c */ /* 0x000ff60003f06270 */
[----:B------:R-:W-:Y:S02]  /*5080*/  @!UPT UIADD3 URZ, URZ, URZ, URZ ;  /* 0x0000003f3f3ff290 */ /* 0x000fe4000fffe03f */
[--C-:B------:R-:W-:Y:S01]  /*5090*/  @!P0 SHF.R.U64 R11, R22, 0x10, R23.reuse ;  /* 0x00000010160b8819 */ /* 0x100fe20000001217 */
[--C-:B------:R-:W-:Y:S01]  /*50a0*/  @!P0 HADD2.F32 R2, -RZ, R32.reuse.H0_H0 ;  /* 0x20000020ff028230 */ /* 0x100fe20000004100 */
[----:B------:R-:W-:Y:S01]  /*50b0*/  @!P0 SHF.R.U32.HI R10, RZ, 0x10, R23 ;  /* 0x00000010ff0a8819 */ /* 0x000fe20000011617 */
[----:B------:R-:W-:Y:S01]  /*50c0*/  @!P0 HADD2.F32 R3, -RZ, R32.H1_H1 ;  /* 0x30000020ff038230 */ /* 0x000fe20000004100 */
[--C-:B------:R-:W-:Y:S01]  /*50d0*/  @!P0 SHF.R.U32.HI R8, RZ, 0x10, R21.reuse ;  /* 0x00000010ff088819 */ /* 0x100fe20000011615 */
[--C-:B------:R-:W-:Y:S01]  /*50e0*/  @!P0 HADD2.F32 R17, -RZ, R71.reuse.H0_H0 ;  /* 0x20000047ff118230 */ /* 0x100fe20000004100 */
[----:B------:R-:W-:Y:S01]  /*50f0*/  @!P0 SHF.R.U64 R9, R20, 0x10, R21 ;  /* 0x0000001014098819 */ /* 0x000fe20000001215 */
[----:B------:R-:W-:Y:S01]  /*5100*/  @!P0 HADD2.F32 R20, -RZ, R71.H1_H1 ;  /* 0x30000047ff148230 */ /* 0x000fe20000004100 */
[--C-:B------:R-:W-:Y:S01]  /*5110*/  @!P0 SHF.R.U32.HI R24, RZ, 0x10, R65.reuse ;  /* 0x00000010ff188819 */ /* 0x100fe20000011641 */
[----:B------:R-:W-:Y:S01]  /*5120*/  @!P0 HADD2.F32 R10, -RZ, R10.H0_H0 ;  /* 0x2000000aff0a8230 */ /* 0x000fe20000004100 */
[----:B------:R-:W-:Y:S01]  /*5130*/  @!P0 SHF.R.U64 R64, R64, 0x10, R65 ;  /* 0x0000001040408819 */ /* 0x000fe20000001241 */
[----:B------:R-:W-:Y:S01]  /*5140*/  @!P0 HADD2.F32 R9, -RZ, R9.H0_H0 ;  /* 0x20000009ff098230 */ /* 0x000fe20000004100 */
[--C-:B------:R-:W-:Y:S01]  /*5150*/  @!P0 SHF.R.U32.HI R43, RZ, 0x10, R67.reuse ;  /* 0x00000010ff2b8819 */ /* 0x100fe20000011643 */
[----:B------:R-:W-:Y:S01]  /*5160*/  @!P0 HADD2.F32 R32, -RZ, R72.H0_H0 ;  /* 0x20000048ff208230 */ /* 0x000fe20000004100 */
[----:B------:R-:W-:Y:S03]  /*5170*/  @!P0 SHF.R.U64 R30, R66, 0x10, R67 ;  /* 0x00000010421e8819 */ /* 0x000fe60000001243 */
[----:B------:R-:W-:Y:S02]  /*5180*/  @!P0 HADD2.F32 R43, -RZ, R43.H0_H0 ;  /* 0x2000002bff2b8230 */ /* 0x000fe40000004100 */
[----:B------:R-:W-:Y:S01]  /*5190*/  @!P0 HADD2.F32 R30, -RZ, R30.H0_H0 ;  /* 0x2000001eff1e8230 */ /* 0x000fe20000004100 */
[----:B-1----:R-:W-:Y:S02]  /*51a0*/  @!P0 MOV R7, R12 ;  /* 0x0000000c00078202 */ /* 0x002fe40000000f00 */
[----:B------:R-:W-:Y:S02]  /*51b0*/  @!P0 MOV R23, R44 ;  /* 0x0000002c00178202 */ /* 0x000fe40000000f00 */
[----:B------:R-:W-:Y:S01]  /*51c0*/  @!P0 MOV R18, R45 ;  /* 0x0000002d00128202 */ /* 0x000fe20000000f00 */
[----:B------:R-:W-:Y:S01]  /*51d0*/  @!P0 HADD2.F32 R4, -RZ, R7.H0_H0 ;  /* 0x20000007ff048230 */ /* 0x000fe20000004100 */
[----:B------:R-:W-:Y:S01]  /*51e0*/  @!P0 MOV R6, R13 ;  /* 0x0000000d00068202 */ /* 0x000fe20000000f00 */
[--C-:B------:R-:W-:Y:S01]  /*51f0*/  @!P0 HADD2.F32 R16, -RZ, R23.reuse.H0_H0 ;  /* 0x20000017ff108230 */ /* 0x100fe20000004100 */
[----:B------:R-:W-:Y:S01]  /*5200*/  @!P0 MOV R25, R46 ;  /* 0x0000002e00198202 */ /* 0x000fe20000000f00 */
[----:B------:R-:W-:Y:S02]  /*5210*/  @!P0 HADD2.F32 R19, -RZ, R18.H0_H0 ;  /* 0x20000012ff138230 */ /* 0x000fe40000004100 */
[----:B------:R-:W-:Y:S01]  /*5220*/  @!P0 HADD2.F32 R5, -RZ, R6.H0_H0 ;  /* 0x20000006ff058230 */ /* 0x000fe20000004100 */
[-C--:B------:R-:W-:Y:S02]  /*5230*/  @!P0 FMUL.FTZ R22, R16, R2.reuse ;  /* 0x0000000210168220 */ /* 0x080fe40000410000 */
[C---:B------:R-:W-:Y:S02]  /*5240*/  @!P0 FMUL.FTZ R2, R4.reuse, R2 ;  /* 0x0000000204028220 */ /* 0x040fe40000410000 */
[----:B------:R-:W-:Y:S02]  /*5250*/  @!P0 FMUL.FTZ R21, R19, R3 ;  /* 0x0000000313158220 */ /* 0x000fe40000410000 */
[-C--:B------:R-:W-:Y:S01]  /*5260*/  @!P0 FFMA.FTZ R56, R4, R17.reuse, -R22 ;  /* 0x0000001104388223 */ /* 0x080fe20000010816 */
[----:B------:R-:W-:Y:S01]  /*5270*/  @!P0 HADD2.F32 R22, -RZ, R24.H0_H0 ;  /* 0x20000018ff168230 */ /* 0x000fe20000004100 */
[----:B------:R-:W-:Y:S01]  /*5280*/  @!P0 FFMA.FTZ R2, R16, R17, R2 ;  /* 0x0000001110028223 */ /* 0x000fe20000010002 */
[----:B------:R-:W-:Y:S01]  /*5290*/  @!P0 HADD2.F32 R17, -RZ, R23.H1_H1 ;  /* 0x30000017ff118230 */ /* 0x000fe20000004100 */
[C---:B------:R-:W-:Y:S01]  /*52a0*/  @!P0 FMUL.FTZ R4, R5.reuse, R3 ;  /* 0x0000000305048220 */ /* 0x040fe20000410000 */
[----:B------:R-:W-:Y:S01]  /*52b0*/  @!P0 HADD2.F32 R3, -RZ, R6.H1_H1 ;  /* 0x30000006ff038230 */ /* 0x000fe20000004100 */
[----:B------:R-:W-:Y:S01]  /*52c0*/  @!P0 FFMA.FTZ R55, R5, R20, -R21 ;  /* 0x0000001405378223 */ /* 0x000fe20000010815 */
[----:B------:R-:W-:Y:S02]  /*52d0*/  @!P0 HADD2.F32 R5, -RZ, R8.H0_H0 ;  /* 0x20000008ff058230 */ /* 0x000fe40000004100 */
[----:B------:R-:W-:Y:S02]  /*52e0*/  @!P0 HADD2.F32 R21, -RZ, R18.H1_H1 ;  /* 0x30000012ff158230 */ /* 0x000fe40000004100 */
[----:B------:R-:W-:Y:S02]  /*52f0*/  @!P0 HADD2.F32 R18, -RZ, R64.H0_H0 ;  /* 0x20000040ff128230 */ /* 0x000fe40000004100 */
[----:B------:R-:W-:Y:S01]  /*5300*/  @!P0 HADD2.F32 R6, -RZ, R7.H1_H1 ;  /* 0x30000007ff068230 */ /* 0x000fe20000004100 */
[----:B------:R-:W-:Y:S01]  /*5310*/  @!P0 FMUL.FTZ R8, R21, R5 ;  /* 0x0000000515088220 */ /* 0x000fe20000410000 */
[----:B------:R-:W-:Y:S01]  /*5320*/  @!P0 HADD2.F32 R24, -RZ, R72.H1_H1 ;  /* 0x30000048ff188230 */ /* 0x000fe20000004100 */
[----:B------:R-:W-:Y:S01]  /*5330*/  @!P0 FMUL.FTZ R7, R17, R9 ;  /* 0x0000000911078220 */ /* 0x000fe20000410000 */
[--C-:B------:R-:W-:Y:S01]  /*5340*/  @!P0 HADD2.F32 R23, -RZ, R25.reuse.H0_H0 ;  /* 0x20000019ff178230 */ /* 0x100fe20000004100 */
[C---:B------:R-:W-:Y:S01]  /*5350*/  @!P0 FFMA.FTZ R54, R3.reuse, R22, -R8 ;  /* 0x0000001603368223 */ /* 0x040fe20000010808 */
[----:B------:R-:W-:Y:S01]  /*5360*/  @!P0 HADD2.F32 R25, -RZ, R25.H1_H1 ;  /* 0x30000019ff198230 */ /* 0x000fe20000004100 */
[----:B------:R-:W-:Y:S02]  /*5370*/  @!P0 IMAD.MOV.U32 R8, RZ, RZ, R47 ;  /* 0x000000ffff088224 */ /* 0x000fe400078e002f */
[CC--:B------:R-:W-:Y:S01]  /*5380*/  @!P0 FFMA.FTZ R51, R6.reuse, R18.reuse, -R7 ;  /* 0x0000001206338223 */ /* 0x0c0fe20000010807 */
[----:B------:R-:W-:Y:S01]  /*5390*/  @!P0 MOV R7, R15 ;  /* 0x0000000f00078202 */ /* 0x000fe20000000f00 */
[----:B------:R-:W-:Y:S01]  /*53a0*/  @!P0 FMUL.FTZ R5, R3, R5 ;  /* 0x0000000503058220 */ /* 0x000fe20000410000 */
[--C-:B------:R-:W-:Y:S01]  /*53b0*/  @!P0 HADD2.F32 R31, -RZ, R8.reuse.H0_H0 ;  /* 0x20000008ff1f8230 */ /* 0x100fe20000004100 */
[----:B------:R-:W-:Y:S01]  /*53c0*/  @!P0 FMUL.FTZ R3, R6, R9 ;  /* 0x0000000906038220 */ /* 0x000fe20000410000 */
[----:B------:R-:W-:Y:S02]  /*53d0*/  @!P0 HADD2.F32 R6, -RZ, R33.H0_H0 ;  /* 0x20000021ff068230 */ /* 0x000fe40000004100 */
[--C-:B------:R-:W-:Y:S01]  /*53e0*/  @!P0 HADD2.F32 R9, -RZ, R7.reuse.H0_H0 ;  /* 0x20000007ff098230 */ /* 0x100fe20000004100 */
[----:B------:R-:W-:Y:S01]  /*53f0*/  @!P0 FFMA.FTZ R3, R17, R18, R3 ;  /* 0x0000001211038223 */ /* 0x000fe20000010003 */
[----:B------:R-:W-:Y:S01]  /*5400*/  @!P0 HADD2.F32 R42, -RZ, R8.H1_H1 ;  /* 0x30000008ff2a8230 */ /* 0x000fe20000004100 */
[-C--:B------:R-:W-:Y:S01]  /*5410*/  @!P0 FMUL.FTZ R16, R31, R6.reuse ;  /* 0x000000061f108220 */ /* 0x080fe20000410000 */
[----:B------:R-:W-:Y:S01]  /*5420*/  @!P0 HADD2.F32 R7, -RZ, R7.H1_H1 ;  /* 0x30000007ff078230 */ /* 0x000fe20000004100 */
[----:B------:R-:W-:Y:S01]  /*5430*/  @!P0 FMUL.FTZ R8, R9, R6 ;  /* 0x0000000609088220 */ /* 0x000fe20000410000 */
[----:B------:R-:W-:Y:S01]  /*5440*/  @!P0 F2FP.PACK_AB R17, R54, R55 ;  /* 0x000000373611823e */ /* 0x000fe200000000ff */
[----:B------:R-:W-:Y:S01]  /*5450*/  @!P0 FMUL.FTZ R6, R42, R10 ;  /* 0x0000000a2a068220 */ /* 0x000fe20000410000 */
[----:B------:R-:W-:Y:S01]  /*5460*/  @!P0 F2FP.PACK_AB R2, R3, R2 ;  /* 0x000000020302823e */ /* 0x000fe200000000ff */
[----:B------:R-:W-:Y:S01]  /*5470*/  @!P0 FFMA.FTZ R50, R9, R32, -R16 ;  /* 0x0000002009328223 */ /* 0x000fe20000010810 */
[----:B------:R-:W-:Y:S01]  /*5480*/  @!P0 MOV R13, R17 ;  /* 0x00000011000d8202 */ /* 0x000fe20000000f00 */
[C---:B------:R-:W-:Y:S01]  /*5490*/  @!P0 FMUL.FTZ R9, R7.reuse, R10 ;  /* 0x0000000a07098220 */ /* 0x040fe20000410000 */
[----:B------:R-:W-:Y:S01]  /*54a0*/  @!P0 HADD2.F32 R16, -RZ, R11.H0_H0 ;  /* 0x2000000bff108230 */ /* 0x000fe20000004100 */
[----:B------:R-:W-:Y:S01]  /*54b0*/  @!P0 FFMA.FTZ R49, R7, R43, -R6 ;  /* 0x0000002b07318223 */ /* 0x000fe20000010806 */
[----:B------:R-:W-:Y:S01]  /*54c0*/  @!P0 MOV R7, R14 ;  /* 0x0000000e00078202 */ /* 0x000fe20000000f00 */
[----:B------:R-:W-:Y:S01]  /*54d0*/  @!P0 FFMA.FTZ R4, R19, R20, R4 ;  /* 0x0000001413048223 */ /* 0x000fe20000010004 */
[----:B------:R-:W-:Y:S01]  /*54e0*/  @!P0 HADD2.F32 R6, -RZ, R33.H1_H1 ;  /* 0x30000021ff068230 */ /* 0x000fe20000004100 */
[----:B------:R-:W-:Y:S02]  /*54f0*/  @!P0 FMUL.FTZ R33, R25, R16 ;  /* 0x0000001019218220 */ /* 0x000fe40000410000 */
[--C-:B------:R-:W-:Y:S01]  /*5500*/  @!P0 HADD2.F32 R11, -RZ, R7.reuse.H0_H0 ;  /* 0x20000007ff0b8230 */ /* 0x100fe20000004100 */
[----:B------:R-:W-:Y:S01]  /*5510*/  @!P0 FFMA.FTZ R5, R21, R22, R5 ;  /* 0x0000001615058223 */ /* 0x000fe20000010005 */
[----:B------:R-:W-:Y:S01]  /*5520*/  @!P0 HADD2.F32 R10, -RZ, R7.H1_H1 ;  /* 0x30000007ff0a8230 */ /* 0x000fe20000004100 */
[-C--:B------:R-:W-:Y:S02]  /*5530*/  @!P0 FMUL.FTZ R7, R23, R6.reuse ;  /* 0x0000000617078220 */ /* 0x080fe40000410000 */
[----:B------:R-:W-:Y:S01]  /*5540*/  @!P0 FMUL.FTZ R6, R11, R6 ;  /* 0x000000060b068220 */ /* 0x000fe20000410000 */
[----:B------:R-:W-:Y:S01]  /*5550*/  @!P0 F2FP.PACK_AB R4, R5, R4 ;  /* 0x000000040504823e */ /* 0x000fe200000000ff */
[----:B------:R-:W-:Y:S01]  /*5560*/  @!P0 FFMA.FTZ R48, R11, R24, -R7 ;  /* 0x000000180b308223 */ /* 0x000fe20000010807 */
[----:B------:R-:W-:Y:S01]  /*5570*/  @!P0 F2FP.PACK_AB R11, R49, R50 ;  /* 0x00000032310b823e */ /* 0x000fe200000000ff */
[C---:B------:R-:W-:Y:S01]  /*5580*/  @!P0 FFMA.FTZ R33, R10.reuse, R30, -R33 ;  /* 0x0000001e0a218223 */ /* 0x040fe20000010821 */
[----:B------:R-:W-:Y:S01]  /*5590*/  @!P0 MOV R45, R4 ;  /* 0x00000004002d8202 */ /* 0x000fe20000000f00 */
        /* <DEDUP_REMOVED lines=8> */
[----:B------:R-:W-:Y:S01]  /*5620*/  @!P0 IMAD.MOV.U32 R12, RZ, RZ, R16 ;  /* 0x000000ffff0c8224 */ /* 0x000fe200078e0010 */
[----:B------:R-:W-:Y:S01]  /*5630*/  @!P0 F2FP.PACK_AB R6, R7, R6 ;  /* 0x000000060706823e */ /* 0x000fe200000000ff */
[----:B------:R-:W-:Y:S02]  /*5640*/  @!P0 FFMA.FTZ R9, R42, R43, R9 ;  /* 0x0000002b2a098223 */ /* 0x000fe40000010009 */
[----:B------:R-:W-:Y:S01]  /*5650*/  @!P0 IMAD.MOV.U32 R44, RZ, RZ, R2 ;  /* 0x000000ffff2c8224 */ /* 0x000fe200078e0002 */
[----:B------:R1:W-:Y:S01]  /*5660*/  STG.E.128 [R52.64], R12 ;  /* 0x0000000c34007986 */ /* 0x0003e2000c101d0c */
[----:B------:R-:W-:Y:S02]  /*5670*/  @!P0 MOV R46, R6 ;  /* 0x00000006002e8202 */ /* 0x000fe40000000f00 */
[----:B------:R-:W-:Y:S04]  /*5680*/  @!P0 F2FP.PACK_AB R8, R9, R8 ;  /* 0x000000080908823e */ /* 0x000fe800000000ff */
[----:B------:R-:W-:Y:S02]  /*5690*/  @!P0 MOV R47, R8 ;  /* 0x00000008002f8202 */ /* 0x000fe40000000f00 */
[----:B------:R-:W-:Y:S11]  /*56a0*/  ISETP.GE.AND P0, PT, R103, c[0x0][0x1d4], PT ;  /* 0x0000750067007a0c */ /* 0x000ff60003f06270 */
[----:B------:R-:W-:Y:S02]  /*56b0*/  @!UPT UIADD3 URZ, URZ, URZ, URZ ;  /* 0x0000003f3f3ff290 */ /* 0x000fe4000fffe03f */
[----:B------:R-:W-:-:S05]  /*56c0*/  @P0 BRA `(.L_x_372) ;  /* 0x0000023000000947 */ /* 0x000fca0003800000 */
[----:B------:R-:W-:Y:S04]  /*56d0*/  IADD3 R3, P1, P0, R90, R81, R103 ;  /* 0x000000515a037210 */ /* 0x000fe8000783e067 */
[----:B------:R-:W-:Y:S02]  /*56e0*/  IADD3.X R4, R92, R80, R127, P1, P0 ;  /* 0x000000505c047210 */ /* 0x000fe40000fe047f */
[C---:B------:R-:W-:Y:S04]  /*56f0*/  LEA R2, P0, R3.reuse, c[0x0][0x1c8], 0x1 ;  /* 0x0000720003027a11 */ /* 0x040fe800078008ff */
[----:B------:R-:W-:Y:S05]  /*5700*/  LEA.HI.X R3, R3, c[0x0][0x1cc], R4, 0x1, P0 ;  /* 0x0000730003037a11 */ /* 0x000fea00000f0c04 */
[----:B------:R2:W-:Y:S01]  /*5710*/  STG.E.128 [R2.64], R44 ;  /* 0x0000002c02007986 */ /* 0x0005e2000c101d0c */
[----:B------:R-:W-:-:S05]  /*5720*/  BRA `(.L_x_372) ;  /* 0x000001d000007947 */ /* 0x000fca0003800000 */
.L_x_368:
[----:B------:R-:W-:Y:S05]  /*5730*/  IMAD R2, R41, -0x30, R0 ;  /* 0xffffffd029027824 */ /* 0x000fea00078e0200 */
[----:B------:R-:W-:Y:S04]  /*5740*/  IMNMX R89, R2, 0x30, PT ;  /* 0x0000003002597817 */ /* 0x000fe80003800200 */
[----:B------:R-:W-:Y:S11]  /*5750*/  ISETP.GE.AND P0, PT, R94, R89, PT ;  /* 0x000000595e00720c */ /* 0x000ff60003f06270 */
[----:B------:R-:W-:Y:S02]  /*5760*/  @!UPT UIADD3 URZ, URZ, URZ, URZ ;  /* 0x0000003f3f3ff290 */ /* 0x000fe4000fffe03f */
[----:B------:R-:W-:-:S05]  /*5770*/  @P0 BRA `(.L_x_372) ;  /* 0x0000018000000947 */ /* 0x000fca0003800000 */
[----:B------:R-:W-:Y:S11]  /*5780*/  ISETP.GE.AND P0, PT, R26, c[0x0][0x1d4], PT ;  /* 0x000075001a007a0c */ /* 0x000ff60003f06270 */
[----:B------:R-:W-:Y:S02]  /*5790*/  @!UPT UIADD3 URZ, URZ, URZ, URZ ;  /* 0x0000003f3f3ff290 */ /* 0x000fe4000fffe03f */
[----:B------:R-:W1:Y:S04]  /*57a0*/  @!P0 LDS.128 R4, [R87+0x2400] ;  /* 0x0024000057048984 */ /* 0x000e680000000c00 */
[----:B-1----:R-:W-:Y:S01]  /*57b0*/  @!P0 STG.E.128 [R62.64], R4 ;  /* 0x000000043e008986 */ /* 0x002fe2000c101d0c */
[----:B------:R-:W-:Y:S11]  /*57c0*/  ISETP.GE.AND P0, PT, R28, c[0x0][0x1d4], PT ;  /* 0x000075001c007a0c */ /* 0x000ff60003f06270 */
[----:B------:R-:W-:Y:S02]  /*57d0*/  @!UPT UIADD3 URZ, URZ, URZ, URZ ;  /* 0x0000003f3f3ff290 */ /* 0x000fe4000fffe03f */
[----:B------:R-:W1:Y:S04]  /*57e0*/  @!P0 LDS.128 R4, [R88+0x2400] ;  /* 0x0024000058048984 */ /* 0x000e680000000c00 */
[----:B-1----:R-:W-:Y:S01]  /*57f0*/  @!P0 STG.E.128 [R62.64+0x20], R4 ;  /* 0x000020043e008986 */ /* 0x002fe2000c101d0c */
        /* <DEDUP_REMOVED lines=15> */
[----:B-1----:R1:W-:Y:S02]  /*58f0*/  @!P0 STG.E.128 [R62.64+0xa0], R4 ;  /* 0x0000a0043e008986 */ /* 0x0023e4000c101d0c */
.L_x_372:
[----:B------:R-:W-:Y:S05]  /*5900*/  BSYNC B1 ;  /* 0x0000000000017941 */ /* 0x000fea0003800000 */
.L_x_367:
[----:B-1----:R-:W-:Y:S01]  /*5910*/  IMAD.WIDE.U32 R8, R41, 0x30, RZ ;  /* 0x0000003029087825 */ /* 0x002fe200078e00ff */
[-C--:B--2--5:R-:W-:Y:S01]  /*5920*/  IADD3 R3, -R105, R89.reuse, RZ ;  /* 0x0000005969037210 */ /* 0x0a4fe20007ffe1ff */
[----:B------:R-:W-:Y:S02]  /*5930*/  BSSY B0, `(.L_x_389) ;  /* 0x000004b000007945 */ /* 0x000fe40003800000 */
[----:B------:R-:W-:Y:S01]  /*5940*/  IMAD R2, R93, 0x30, RZ ;  /* 0x000000305d027824 */ /* 0x000fe200078e02ff */
[----:B------:R-:W-:Y:S03]  /*5950*/  IADD3 R4, P0, R142, R8, RZ ;  /* 0x000000088e047210 */ /* 0x000fe60007f1e0ff */
[----:B------:R-:W-:Y:S04]  /*5960*/  IMAD.IADD R11, R9, 0x1, R2 ;  /* 0x00000001090b7824 */ /* 0x000fe800078e0202 */
[----:B------:R-:W-:Y:S01]  /*5970*/  IMAD.X R2, R11, 0x1, R148, P0 ;  /* 0x000000010b027824 */ /* 0x000fe200000e0694 */
[C---:B------:R-:W-:Y:S11]  /*5980*/  ISETP.GE.AND P0, PT, R3.reuse, 0x21, PT ;  /* 0x000000210300780c */ /* 0x040ff60003f06270 */
[----:B------:R-:W-:Y:S02]  /*5990*/  @!UPT UIADD3 URZ, URZ, URZ, URZ ;  /* 0x0000003f3f3ff290 */ /* 0x000fe4000fffe03f */
[----:B------:R-:W-:Y:S02]  /*59a0*/  @P0 IADD3 R10, P1, R4, 0x20, RZ ;  /* 0x00000020040a0810 */ /* 0x000fe40007f3e0ff */
[----:B------:R-:W-:Y:S03]  /*59b0*/  @P0 MOV R7, R104 ;  /* 0x0000006800070202 */ /* 0x000fe60000000f00 */
[----:B------:R-:W-:Y:S01]  /*59c0*/  @P0 IMAD.X R6, RZ, RZ, R2, P1 ;  /* 0x000000ffff060224 */ /* 0x000fe200008e0602 */
[----:B------:R-:W-:Y:S11]  /*59d0*/  ISETP.GE.AND P1, PT, R3, 0x1, PT ;  /* 0x000000010300780c */ /* 0x000ff60003f26270 */
[----:B------:R-:W-:Y:S02]  /*59e0*/  @!UPT UIADD3 URZ, URZ, URZ, URZ ;  /* 0x0000003f3f3ff290 */ /* 0x000fe4000fffe03f */
[----:B------:R-:W-:Y:S01]  /*59f0*/  @P1 IMAD R5, R2, c[0x0][0x258], RZ ;  /* 0x0000960002051a24 */ /* 0x000fe200078e02ff */
[----:B------:R-:W-:Y:S01]  /*5a00*/  @P1 MOV R2, R100 ;  /* 0x0000006400021202 */ /* 0x000fe20000000f00 */
[----:B------:R-:W-:Y:S04]  /*5a10*/  @P1 IMAD.MOV.U32 R3, RZ, RZ, R104 ;  /* 0x000000ffff031224 */ /* 0x000fe800078e0068 */
[C---:B------:R-:W-:Y:S04]  /*5a20*/  @P1 IMAD.WIDE.U32 R2, R4.reuse, c[0x0][0x258], R2 ;  /* 0x0000960004021a25 */ /* 0x040fe800078e0002 */
[----:B------:R-:W-:Y:S05]  /*5a30*/  @P1 IMAD R4, R4, c[0x0][0x25c], R5 ;  /* 0x0000970004041a24 */ /* 0x000fea00078e0205 */
[----:B------:R-:W-:Y:S02]  /*5a40*/  @P1 IADD3 R3, R3, R4, RZ ;  /* 0x0000000403031210 */ /* 0x000fe40007ffe0ff */
[C---:B------:R-:W-:Y:S04]  /*5a50*/  @P1 LEA R4, P2, R2.reuse, c[0x0][0x250], 0x1 ;  /* 0x0000940002041a11 */ /* 0x040fe800078408ff */
[----:B------:R-:W-:Y:S01]  /*5a60*/  @P1 LEA.HI.X R5, R2, c[0x0][0x254], R3, 0x1, P2 ;  /* 0x0000950002051a11 */ /* 0x000fe200010f0c03 */
[----:B------:R-:W-:Y:S02]  /*5a70*/  @P0 IMAD R2, R6, c[0x0][0x258], RZ ;  /* 0x0000960006020a24 */ /* 0x000fe400078e02ff */
[----:B------:R-:W-:Y:S02]  /*5a80*/  @P0 IMAD.MOV.U32 R6, RZ, RZ, R100 ;  /* 0x000000ffff060224 */ /* 0x000fe400078e0064 */
[----:B------:R-:W-:Y:S01]  /*5a90*/  @!PT LDS RZ, [RZ] ;  /* 0x00000000fffff984 */ /* 0x000fe20000000800 */
[----:B------:R-:W-:Y:S01]  /*5aa0*/  @!PT LDS RZ, [RZ] ;  /* 0x00000000fffff984 */ /* 0x000fe20000000800 */
[----:B------:R-:W-:Y:S01]  /*5ab0*/  @!PT LDS RZ, [RZ] ;  /* 0x00000000fffff984 */ /* 0x000fe20000000800 */
[----:B------:R1:W-:Y:S01]  /*5ac0*/  @P1 LDGSTS.E.BYPASS.LTC128B.128 [R86+0x1880], [R4.64], !P6 ;  /* 0x0188000004561fae */ /* 0x0003e2000f101d4c */
[C---:B------:R-:W-:Y:S02]  /*5ad0*/  @P0 IMAD R2, R10.reuse, c[0x0][0x25c], R2 ;  /* 0x000097000a020a24 */ /* 0x040fe400078e0202 */
[----:B------:R-:W-:Y:S01]  /*5ae0*/  @P0 IMAD.WIDE.U32 R6, R10, c[0x0][0x258], R6 ;  /* 0x000096000a060a25 */ /* 0x000fe200078e0006 */
[----:B------:R1:W-:Y:S04]  /*5af0*/  @P1 LDGSTS.E.BYPASS.LTC128B.128 [R86+0x2480], [R4.64+0x40], !P5 ;  /* 0x0248004004561fae */ /* 0x0003e8000e901d4c */
[----:B------:R1:W-:Y:S01]  /*5b00*/  @P1 LDGSTS.E.BYPASS.LTC128B.128 [R86+0x3080], [R4.64+0x80], !P4 ;  /* 0x0308008004561fae */ /* 0x0003e2000e101d4c */
[----:B------:R-:W-:Y:S02]  /*5b10*/  @P0 IADD3 R3, R7, R2, RZ ;  /* 0x0000000207030210 */ /* 0x000fe40007ffe0ff */
[C---:B------:R-:W-:Y:S04]  /*5b20*/  @P0 LEA R2, P2, R6.reuse, c[0x0][0x250], 0x1 ;  /* 0x0000940006020a11 */ /* 0x040fe800078408ff */
[----:B------:R-:W-:Y:S05]  /*5b30*/  @P0 LEA.HI.X R3, R6, c[0x0][0x254], R3, 0x1, P2 ;  /* 0x0000950006030a11 */ /* 0x000fea00010f0c03 */
[----:B------:R1:W-:Y:S04]  /*5b40*/  @P0 LDGSTS.E.BYPASS.LTC128B.128 [R86+0x2080], [R2.64], !P6 ;  /* 0x0208000002560fae */ /* 0x0003e8000f101d4c */
        /* <DEDUP_REMOVED lines=8> */
[----:B------:R-:W-:Y:S02]  /*5bd0*/  IMAD.MOV.U32 R4, RZ, RZ, R116 ;  /* 0x000000ffff047224 */ /* 0x000fe400078e0074 */
[----:B------:R-:W-:Y:S02]  /*5be0*/  IMAD.MOV.U32 R5, RZ, RZ, R134 ;  /* 0x000000ffff057224 */ /* 0x000fe400078e0086 */
[----:B------:R-:W-:Y:S02]  /*5bf0*/  IMAD.X R3, R11, 0x1, R144, P0 ;  /* 0x000000010b037824 */ /* 0x000fe400000e0690 */
[C---:B------:R-:W-:Y:S04]  /*5c00*/  IMAD.WIDE.U32 R4, R2.reuse, c[0x0][0x208], R4 ;  /* 0x0000820002047a25 */ /* 0x040fe800078e0004 */
[----:B------:R-:W-:Y:S04]  /*5c10*/  IMAD R3, R3, c[0x0][0x208], RZ ;  /* 0x0000820003037a24 */ /* 0x000fe800078e02ff */
[----:B------:R-:W-:Y:S04]  /*5c20*/  IMAD R2, R2, c[0x0][0x20c], R3 ;  /* 0x0000830002027a24 */ /* 0x000fe800078e0203 */
[----:B------:R-:W-:Y:S01]  /*5c30*/  IMAD.IADD R3, R5, 0x1, R2 ;  /* 0x0000000105037824 */ /* 0x000fe200078e0202 */
[C---:B------:R-:W-:Y:S04]  /*5c40*/  LEA R2, P0, R4.reuse, c[0x0][0x1f8], 0x1 ;  /* 0x00007e0004027a11 */ /* 0x040fe800078008ff */
[----:B------:R-:W-:Y:S02]  /*5c50*/  LEA.HI.X R3, R4, c[0x0][0x1fc], R3, 0x1, P0 ;  /* 0x00007f0004037a11 */ /* 0x000fe400000f0c03 */
[----:B------:R-:W-:Y:S11]  /*5c60*/  ISETP.GE.AND P0, PT, R26, c[0x0][0x1d4], PT ;  /* 0x000075001a007a0c */ /* 0x000ff60003f06270 */
[----:B------:R-:W-:Y:S02]  /*5c70*/  @!UPT UIADD3 URZ, URZ, URZ, URZ ;  /* 0x0000003f3f3ff290 */ /* 0x000fe4000fffe03f */
[----:B------:R-:W1:Y:S04]  /*5c80*/  @!P0 LDS.128 R4, [R87] ;  /* 0x0000000057048984 */ /* 0x000e680000000c00 */
[----:B-1----:R-:W-:Y:S01]  /*5c90*/  @!P0 STG.E.128 [R2.64], R4 ;  /* 0x0000000402008986 */ /* 0x002fe2000c101d0c */
[----:B------:R-:W-:Y:S11]  /*5ca0*/  ISETP.GE.AND P0, PT, R28, c[0x0][0x1d4], PT ;  /* 0x000075001c007a0c */ /* 0x000ff60003f06270 */
[----:B------:R-:W-:Y:S02]  /*5cb0*/  @!UPT UIADD3 URZ, URZ, URZ, URZ ;  /* 0x0000003f3f3ff290 */ /* 0x000fe4000fffe03f */
[----:B------:R-:W1:Y:S04]  /*5cc0*/  @!P0 LDS.128 R4, [R88] ;  /* 0x0000000058048984 */ /* 0x000e680000000c00 */
        /* <DEDUP_REMOVED lines=17> */
.L_x_390:
[----:B-1----:R-:W-:Y:S05]  /*5de0*/  BSYNC B0 ;  /* 0x0000000000007941 */ /* 0x002fea0003800000 */
.L_x_389:
[----:B------:R-:W-:Y:S11]  /*5df0*/  ISETP.GT.AND P3, PT, R41, R143, PT ;  /* 0x0000008f2900720c */ /* 0x000ff60003f64270 */
[----:B------:R-:W-:Y:S02]  /*5e00*/  @!UPT UIADD3 URZ, URZ, URZ, URZ ;  /* 0x0000003f3f3ff290 */ /* 0x000fe4000fffe03f */
[----:B------:R-:W-:-:S05]  /*5e10*/  @!P3 BRA `(.L_x_391) ;  /* 0x000001900000b947 */ /* 0x000fca0003800000 */
[----:B------:R-:W-:Y:S01]  /*5e20*/  IADD3 R4, R41, -0x1, RZ ;  /* 0xffffffff29047810 */ /* 0x000fe20007ffe0ff */
[----:B------:R-:W-:Y:S01]  /*5e30*/  IMAD.MOV.U32 R2, RZ, RZ, R118 ;  /* 0x000000ffff027224 */ /* 0x000fe200078e0076 */
[----:B------:R-:W-:Y:S01]  /*5e40*/  ISETP.GE.AND P1, PT, R98, 0x1, PT ;  /* 0x000000016200780c */ /* 0x000fe20003f26270 */
[----:B------:R-:W-:Y:S01]  /*5e50*/  IMAD.MOV.U32 R3, RZ, RZ, R109 ;  /* 0x000000ffff037224 */ /* 0x000fe200078e006d */
[----:B------:R-:W-:Y:S01]  /*5e60*/  SHF.R.S32.HI R6, RZ, 0x1f, R4 ;  /* 0x0000001fff067819 */ /* 0x000fe20000011404 */
[C---:B------:R-:W-:Y:S02]  /*5e70*/  IMAD R5, R4.reuse, UR7, RZ ;  /* 0x0000000704057c24 */ /* 0x040fe4000f8e02ff */
[----:B------:R-:W-:Y:S04]  /*5e80*/  IMAD.WIDE.U32 R2, R4, UR8, R2 ;  /* 0x0000000804027c25 */ /* 0x000fe8000f8e0002 */
[----:B------:R-:W-:Y:S04]  /*5e90*/  IMAD R4, R6, UR8, R5 ;  /* 0x0000000806047c24 */ /* 0x000fe8000f8e0205 */
[----:B------:R-:W-:Y:S01]  /*5ea0*/  IMAD.IADD R3, R3, 0x1, R4 ;  /* 0x0000000103037824 */ /* 0x000fe200078e0204 */
[C---:B------:R-:W-:Y:S04]  /*5eb0*/  @P1 LEA R4, P0, R2.reuse, c[0x0][0x220], 0x1 ;  /* 0x0000880002041a11 */ /* 0x040fe800078008ff */
[----:B------:R-:W-:Y:S02]  /*5ec0*/  @P1 LEA.HI.X R5, R2, c[0x0][0x224], R3, 0x1, P0 ;  /* 0x0000890002051a11 */ /* 0x000fe400000f0c03 */
[----:B------:R-:W-:Y:S03]  /*5ed0*/  ISETP.GE.AND P0, PT, R98, 0x21, PT ;  /* 0x000000216200780c */ /* 0x000fe60003f06270 */
[----:B------:R-:W-:Y:S01]  /*5ee0*/  @!PT LDS RZ, [RZ] ;  /* 0x00000000fffff984 */ /* 0x000fe20000000800 */
[----:B------:R-:W-:Y:S01]  /*5ef0*/  @!PT LDS RZ, [RZ] ;  /* 0x00000000fffff984 */ /* 0x000fe20000000800 */
[----:B------:R-:W-:Y:S01]  /*5f00*/  @!PT LDS RZ, [RZ] ;  /* 0x00000000fffff984 */ /* 0x000fe20000000800 */
[----:B------:R1:W-:Y:S04]  /*5f10*/  @P1 LDGSTS.E.BYPASS.LTC128B.128 [R86+0x3c80], [R4.64], !P6 ;  /* 0x03c8000004561fae */ /* 0x0003e8000f101d4c */
[----:B------:R1:W-:Y:S04]  /*5f20*/  @P1 LDGSTS.E.BYPASS.LTC128B.128 [R86+0x4880], [R4.64+0x40], !P5 ;  /* 0x0488004004561fae */ /* 0x0003e8000e901d4c */
[----:B------:R1:W-:Y:S02]  /*5f30*/  @P1 LDGSTS.E.BYPASS.LTC128B.128 [R86+0x5480], [R4.64+0x80], !P4 ;  /* 0x0548008004561fae */ /* 0x0003e4000e101d4c */
[----:B------:R-:W-:Y:S04]  /*5f40*/  @P0 IADD3 R6, P2, R2, UR11, RZ ;  /* 0x0000000b02060c10 */ /* 0x000fe8000ff5e0ff */
[----:B------:R-:W-:Y:S02]  /*5f50*/  @P0 IADD3.X R3, R3, UR10, RZ, P2, !PT ;  /* 0x0000000a03030c10 */ /* 0x000fe400097fe4ff */
[C---:B------:R-:W-:Y:S04]  /*5f60*/  @P0 LEA R2, P2, R6.reuse, c[0x0][0x220], 0x1 ;  /* 0x0000880006020a11 */ /* 0x040fe800078408ff */
[----:B------:R-:W-:Y:S05]  /*5f70*/  @P0 LEA.HI.X R3, R6, c[0x0][0x224], R3, 0x1, P2 ;  /* 0x0000890006030a11 */ /* 0x000fea00010f0c03 */
[----:B------:R1:W-:Y:S04]  /*5f80*/  @P0 LDGSTS.E.BYPASS.LTC128B.128 [R86+0x4480], [R2.64], !P6 ;  /* 0x0448000002560fae */ /* 0x0003e8000f101d4c */
[----:B------:R1:W-:Y:S04]  /*5f90*/  @P0 LDGSTS.E.BYPASS.LTC128B.128 [R86+0x5080], [R2.64+0x40], !P5 ;  /* 0x0508004002560fae */ /* 0x0003e8000e901d4c */
[----:B------:R1:W-:Y:S02]  /*5fa0*/  @P0 LDGSTS.E.BYPASS.LTC128B.128 [R86+0x5c80], [R2.64+0x80], !P4 ;  /* 0x05c8008002560fae */ /* 0x0003e4000e101d4c */
.L_x_391:
[----:B------:R-:W0:Y:S01]  /*5fb0*/  LDGDEPBAR ;  /* 0x00000000000079af */ /* 0x000e220000000000 */
[----:B------:R-:W-:Y:S01]  /*5fc0*/  IADD3 R41, R41, -0x1, RZ ;  /* 0xffffffff29297810 */ /* 0x000fe20007ffe0ff */
[----:B------:R-:W-:-:S05]  /*5fd0*/  @P3 BRA `(.L_x_392) ;  /* 0xffffbfa000003947 */ /* 0x000fca000383ffff */
[----:B------:R-:W-:Y:S06]  /*5fe0*/  BAR.SYNC.DEFER_BLOCKING 0x0 ;  /* 0x0000000000007b1d */ /* 0x000fec0000010000 */
.L_x_366:
[----:B------:R-:W-:Y:S02]  /*5ff0*/  IMAD.MOV.U32 R0, RZ, RZ, c[0x0][0x2c4] ;  /* 0x0000b100ff007624 */ /* 0x000fe400078e00ff */
[----:B------:R-:W-:-:S02]  /*6000*/  IMAD.MOV.U32 R250, RZ, RZ, c[0x0][0x32c] ;  /* 0x0000cb00fffa7624 */ /* 0x000fc400078e00ff */
[----:B------:R-:W-:Y:S01]  /*6010*/  IMAD.IADD R6, R150, 0x1, R151 ;  /* 0x0000000196067824 */ /* 0x000fe200078e0297 */
[----:B------:R-:W-:Y:S02]  /*6020*/  ISETP.NE.AND P6, PT, R0, 0x1, PT ;  /* 0x000000010000780c */ /* 0x000fe40003fc5270 */
[----:B------:R-:W-:Y:S02]  /*6030*/  IADD3 R0, R196, 0x7f, RZ ;  /* 0x0000007fc4007810 */ /* 0x000fe40007ffe0ff */
[----:B------:R-:W-:-:S09]  /*6040*/  ISETP.GE.AND P5, PT, R250, 0x1, PT ;  /* 0x00000001fa00780c */ /* 0x000fd20003fa6270 */
[----:B-1----:R-:W-:-:S05]  /*6050*/  @P6 IMAD.HI.U32 R2, R0, c[0x0][0x2c8], RZ ;  /* 0x0000b20000026a27 */ /* 0x002fca00078e00ff */
[----:B------:R-:W-:-:S05]  /*6060*/  @P6 SHF.R.U32.HI R0, RZ, c[0x0][0x2cc], R2 ;  /* 0x0000b300ff006a19 */ /* 0x000fca0000011602 */
[----:B------:R-:W-:-:S05]  /*6070*/  IMAD.IADD R0, R152, 0x1, R0 ;  /* 0x0000000198007824 */ /* 0x000fca00078e0200 */
[----:B------:R-:W-:Y:S01]  /*6080*/  IADD3 R3, R0, c[0x0][0x328], RZ ;  /* 0x0000ca0000037a10 */ /* 0x000fe20007ffe0ff */
[----:B------:R-:W-:Y:S05]  /*6090*/  @!P5 BRA `(.L_x_393) ;  /* 0x000000f00000d947 */ /* 0x000fea0003800000 */
[C---:B------:R-:W-:Y:S01]  /*60a0*/  ISETP.GT.AND P0, PT, R0.reuse, RZ, PT ;  /* 0x000000ff0000720c */ /* 0x040fe20003f04270 */
        /* <DEDUP_REMOVED lines=9> */
.L_x_394:
[----:B------:R-:W-:-:S13]  /*6140*/  ISETP.NE.AND P0, PT, R4, 0x1, PT ;  /* 0x000000010400780c */ /* 0x000fda0003f05270 */
[----:B------:R-:W-:-:S05]  /*6150*/  @P0 IMAD.HI.U32 R0, R2, c[0x0][0x330], RZ ;  /* 0x0000cc0002000a27 */ /* 0x000fca00078e00ff */
[----:B------:R-:W-:-:S05]  /*6160*/  @P0 SHF.R.U32.HI R2, RZ, c[0x0][0x334], R0 ;  /* 0x0000cd00ff020a19 */ /* 0x000fca0000011600 */
.L_x_395:
[----:B------:R-:W-:-:S05]  /*6170*/  IMAD R2, R2, R4, c[0x0][0x32c] ;  /* 0x0000cb0002027624 */ /* 0x000fca00078e0204 */
[----:B------:R-:W-:-:S04]  /*6180*/  IMNMX R3, R3, R2, PT ;  /* 0x0000000203037217 */ /* 0x000fc80003800200 */
.L_x_393:
[----:B------:R-:W-:Y:S01]  /*6190*/  IADD3 R3, R3, 0x2f, RZ ;  /* 0x0000002f03037810 */ /* 0x000fe20007ffe0ff */
[----:B------:R-:W-:-:S04]  /*61a0*/  @P6 IMAD.HI.U32 R2, R196, c[0x0][0x2c8], RZ ;  /* 0x0000b200c4026a27 */ /* 0x000fc800078e00ff */
[----:B------:R-:W-:-:S04]  /*61b0*/  IMAD.HI R3, R3, 0x2aaaaaab, RZ ;  /* 0x2aaaaaab03037827 */ /* 0x000fc800078e02ff */
[----:B------:R-:W-:Y:S01]  /*61c0*/  IMAD.MOV.U32 R0, RZ, RZ, R196 ;  /* 0x000000ffff007224 */ /* 0x000fe200078e00c4 */
[----:B------:R-:W-:Y:S02]  /*61d0*/  @P6 SHF.R.U32.HI R0, RZ, c[0x0][0x2cc], R2 ;  /* 0x0000b300ff006a19 */ /* 0x000fe40000011602 */
[----:B------:R-:W-:-:S03]  /*61e0*/  SHF.R.U32.HI R2, RZ, 0x1f, R3 ;  /* 0x0000001fff027819 */ /* 0x000fc60000011603 */
[----:B------:R-:W-:Y:S01]  /*61f0*/  IMAD.IADD R0, R240, 0x1, R0 ;  /* 0x00000001f0007824 */ /* 0x000fe200078e0200 */
[----:B------:R-:W-:-:S04]  /*6200*/  LEA.HI.SX32 R2, R3, R2, 0x1d ;  /* 0x0000000203027211 */ /* 0x000fc800078feaff */
[----:B------:R-:W-:Y:S02]  /*6210*/  IADD3 R3, R0, -c[0x0][0x324], RZ ;  /* 0x8000c90000037a10 */ /* 0x000fe40007ffe0ff */
[----:B------:R-:W-:Y:S01]  /*6220*/  IMNMX R239, R2, R154, PT ;  /* 0x0000009a02ef7217 */ /* 0x000fe20003800200 */
        /* <DEDUP_REMOVED lines=10> */
.L_x_397:
[----:B------:R-:W-:-:S04]  /*62d0*/  MOV R2, c[0x0][0x32c] ;  /* 0x0000cb0000027a02 */ /* 0x000fc80000000f00 */
[----:B------:R-:W-:-:S13]  /*62e0*/  ISETP.NE.AND P0, PT, R2, 0x1, PT ;  /* 0x000000010200780c */ /* 0x000fda0003f05270 */
[----:B------:R-:W-:-:S05]  /*62f0*/  @P0 IMAD.HI.U32 R2, R0, c[0x0][0x330], RZ ;  /* 0x0000cc0000020a27 */ /* 0x000fca00078e00ff */
[----:B------:R-:W-:-:S05]  /*6300*/  @P0 SHF.R.U32.HI R0, RZ, c[0x0][0x334], R2 ;  /* 0x0000cd00ff000a19 */ /* 0x000fca0000011602 */
.L_x_398:
[----:B------:R-:W-:-:S05]  /*6310*/  IMAD R0, R0, c[0x0][0x32c], RZ ;  /* 0x0000cb0000007a24 */ /* 0x000fca00078e02ff */
[----:B------:R-:W-:-:S05]  /*6320*/  IMNMX R3, R3, R0, !PT ;  /* 0x0000000003037217 */ /* 0x000fca0007800200 */
.L_x_396:
        /* <DEDUP_REMOVED lines=11> */
[----:B------:R-:W-:Y:S01]  /*63e0*/  MOV R90, RZ ;  /* 0x000000ff005a7202 */ /* 0x000fe20000000f00 */
[----:B------:R-:W-:Y:S01]  /*63f0*/  CS2R R86, SRZ ;  /* 0x0000000000567805 */ /* 0x000fe2000001ff00 */
[----:B------:R-:W-:Y:S01]  /*6400*/  IMNMX R241, RZ, R0, !PT ;  /* 0x00000000fff17217 */ /* 0x000fe20007800200 */
[----:B------:R-:W-:Y:S01]  /*6410*/  CS2R R84, SRZ ;  /* 0x0000000000547805 */ /* 0x000fe2000001ff00 */
[----:B------:R-:W-:Y:S01]  /*6420*/  CS2R R14, SRZ ;  /* 0x00000000000e7805 */ /* 0x000fe2000001ff00 */
[----:B------:R-:W-:Y:S01]  /*6430*/  IMAD.MOV.U32 R78, RZ, RZ, RZ ;  /* 0x000000ffff4e7224 */ /* 0x000fe200078e00ff */
[----:B------:R-:W-:Y:S01]  /*6440*/  ISETP.GT.AND P0, PT, R239, R241, PT ;  /* 0x000000f1ef00720c */ /* 0x000fe20003f04270 */
[----:B------:R1:W-:Y:S01]  /*6450*/  STL [R1+0x48], R241 ;  /* 0x000048f101007387 */ /* 0x0003e20000100800 */
        /* <DEDUP_REMOVED lines=57> */
[----:B-1----:R-:W2:Y:S01]  /*67f0*/  LDL R48, [R1+0x64] ;  /* 0x0000640001307983 */ /* 0x002ea20000100800 */
[----:B------:R-:W-:-:S03]  /*6800*/  ISETP.NE.U32.AND P0, PT, RZ, c[0x0][0x340], PT ;  /* 0x0000d000ff007a0c */ /* 0x000fc60003f05070 */
[----:B------:R-:W3:Y:S01]  /*6810*/  LDL.LU R29, [R1+0x20] ;  /* 0x00002000011d7983 */ /* 0x000ee20000300800 */
[----:B------:R-:W-:-:S03]  /*6820*/  ISETP.NE.AND.EX P1, PT, RZ, c[0x0][0x344], PT, P0 ;  /* 0x0000d100ff007a0c */ /* 0x000fc60003f25300 */
[----:B------:R-:W4:Y:S04]  /*6830*/  LDL R129, [R1+0x24] ;  /* 0x0000240001817983 */ /* 0x000f280000100800 */
[----:B------:R-:W1:Y:S06]  /*6840*/  S2R R131, SR_TID.X ;  /* 0x0000000000837919 */ /* 0x000e6c0000002100 */
[----:B------:R-:W-:Y:S01]  /*6850*/  @P1 IMAD.MOV.U32 R2, RZ, RZ, 0x4 ;  /* 0x00000004ff021424 */ /* 0x000fe200078e00ff */
[----:B------:R-:W1:Y:S01]  /*6860*/  S2R R5, SR_CTAID.Y ;  /* 0x0000000000057919 */ /* 0x000e620000002600 */
[----:B------:R-:W-:-:S03]  /*6870*/  SHF.R.S32.HI R0, RZ, 0x1f, R153 ;  /* 0x0000001fff007819 */ /* 0x000fc60000011499 */
[----:B------:R-:W2:Y:S02]  /*6880*/  S2R R49, SR_CTAID.Y ;  /* 0x0000000000317919 */ /* 0x000ea40000002600 */
[----:B------:R-:W-:Y:S01]  /*6890*/  IMAD R0, R0, c[0x0][0x178], RZ ;  /* 0x00005e0000007a24 */ /* 0x000fe200078e02ff */
[----:B-1----:R-:W-:-:S04]  /*68a0*/  SHF.R.S32.HI R11, RZ, 0x1f, R131 ;  /* 0x0000001fff0b7819 */ /* 0x002fc80000011483 */
[CC--:B------:R-:W-:Y:S02]  /*68b0*/  LEA.HI R114, R11.reuse, R131.reuse, RZ, 0x3 ;  /* 0x000000830b727211 */ /* 0x0c0fe400078f18ff */
[----:B------:R-:W-:Y:S02]  /*68c0*/  LEA.HI R10, R11, R131, RZ, 0x2 ;  /* 0x000000830b0a7211 */ /* 0x000fe400078f10ff */
[----:B------:R-:W-:Y:S01]  /*68d0*/  SHF.R.S32.HI R112, RZ, 0x3, R114 ;  /* 0x00000003ff707819 */ /* 0x000fe20000011472 */
[----:B------:R-:W-:-:S04]  /*68e0*/  IMAD R4, R153, c[0x0][0x17c], R0 ;  /* 0x00005f0099047a24 */ /* 0x000fc800078e0200 */
[----:B------:R-:W-:Y:S01]  /*68f0*/  IMAD.SHL.U32 R0, R112, 0x40, RZ ;  /* 0x0000004070007824 */ /* 0x000fe200078e00ff */
[----:B------:R-:W-:Y:S02]  /*6900*/  SHF.R.S32.HI R52, RZ, 0x1f, R5 ;  /* 0x0000001fff347819 */ /* 0x000fe40000011405 */
[----:B------:R-:W-:Y:S02]  /*6910*/  SHF.R.S32.HI R132, RZ, 0x2, R10 ;  /* 0x00000002ff847819 */ /* 0x000fe4000001140a */
[----:B------:R-:W-:Y:S01]  /*6920*/  LOP3.LUT R0, R0, 0xc0, RZ, 0xc0, !PT ;  /* 0x000000c000007812 */ /* 0x000fe200078ec0ff */
[----:B--2---:R-:W-:-:S05]  /*6930*/  @P1 IMAD.WIDE R2, R48, R2, c[0x0][0x340] ;  /* 0x0000d00030021625 */ /* 0x004fca00078e0202 */
[----:B------:R1:W2:Y:S01]  /*6940*/  @P1 LDG.E R21, [R2.64] ;  /* 0x0000000c02151981 */ /* 0x0002a2000c1e1900 */
[----:B------:R-:W-:Y:S01]  /*6950*/  IMAD R5, R52, c[0x0][0x1b8], RZ ;  /* 0x00006e0034057a24 */ /* 0x000fe200078e02ff */
[----:B------:R-:W-:Y:S01]  /*6960*/  SHF.R.S32.HI R18, RZ, 0x1f, R48 ;  /* 0x0000001fff127819 */ /* 0x000fe20000011430 */
[----:B----4-:R-:W-:Y:S01]  /*6970*/  IMAD R44, R129, c[0x0][0x2c4], RZ ;  /* 0x0000b100812c7a24 */ /* 0x010fe200078e02ff */
[----:B------:R-:W-:Y:S01]  /*6980*/  LEA.HI R124, R11, R131, RZ, 0x5 ;  /* 0x000000830b7c7211 */ /* 0x000fe200078f28ff */
[----:B------:R-:W-:Y:S01]  /*6990*/  BSSY B0, `(.L_x_400) ;  /* 0x000008a000007945 */ /* 0x000fe20003800000 */
[----:B---3--:R-:W-:Y:S02]  /*69a0*/  LOP3.LUT R29, R29, 0xfffffdff, RZ, 0xc0, !PT ;  /* 0xfffffdff1d1d7812 */ /* 0x008fe400078ec0ff */
[----:B------:R-:W-:Y:S02]  /*69b0*/  SHF.R.S32.HI R123, RZ, 0x5, R124 ;  /* 0x00000005ff7b7819 */ /* 0x000fe4000001147c */
[----:B-1----:R-:W-:-:S05]  /*69c0*/  LOP3.LUT R2, R10, 0xfffffffc, RZ, 0xc0, !PT ;  /* 0xfffffffc0a027812 */ /* 0x002fca00078ec0ff */
[----:B------:R-:W-:Y:S02]  /*69d0*/  IMAD.IADD R120, R131, 0x1, -R2 ;  /* 0x0000000183787824 */ /* 0x000fe400078e0a02 */
[----:B------:R-:W-:-:S03]  /*69e0*/  IMAD.WIDE.U32 R2, R153, c[0x0][0x178], RZ ;  /* 0x00005e0099027a25 */ /* 0x000fc600078e00ff */
[C---:B------:R-:W-:Y:S01]  /*69f0*/  LEA R8, R120.reuse, R132, 0x5 ;  /* 0x0000008478087211 */ /* 0x040fe200078e28ff */
[----:B------:R-:W-:Y:S02]  /*6a00*/  IMAD.SHL.U32 R12, R120, 0x8, RZ ;  /* 0x00000008780c7824 */ /* 0x000fe400078e00ff */
[----:B------:R-:W-:Y:S02]  /*6a10*/  IMAD.IADD R3, R3, 0x1, R4 ;  /* 0x0000000103037824 */ /* 0x000fe400078e0204 */
[----:B------:R-:W-:Y:S01]  /*6a20*/  IMAD.IADD R8, R196, 0x1, R8 ;  /* 0x00000001c4087824 */ /* 0x000fe200078e0208 */
[----:B------:R-:W-:Y:S01]  /*6a30*/  LOP3.LUT R4, R0, 0x18, R12, 0xf8, !PT ;  /* 0x0000001800047812 */ /* 0x000fe200078ef80c */
[----:B------:R-:W-:Y:S01]  /*6a40*/  IMAD.WIDE.U32 R2, R49, c[0x0][0x1b8], R2 ;  /* 0x00006e0031027a25 */ /* 0x000fe200078e0002 */
[----:B------:R-:W-:Y:S02]  /*6a50*/  SHF.R.U32.HI R0, RZ, 0x3, R0 ;  /* 0x00000003ff007819 */ /* 0x000fe40000011600 */
[----:B------:R-:W-:-:S02]  /*6a60*/  IADD3 R7, R12, 0x40, RZ ;  /* 0x000000400c077810 */ /* 0x000fc40007ffe0ff */
[----:B------:R-:W-:Y:S01]  /*6a70*/  LOP3.LUT R9, R4, R0, RZ, 0x3c, !PT ;  /* 0x0000000004097212 */ /* 0x000fe200078e3cff */
[----:B------:R-:W-:Y:S01]  /*6a80*/  IMAD R4, R49, c[0x0][0x1bc], R5 ;  /* 0x00006f0031047a24 */ /* 0x000fe200078e0205 */
[----:B------:R-:W-:Y:S02]  /*6a90*/  SHF.R.S32.HI R5, RZ, 0x1f, R6 ;  /* 0x0000001fff057819 */ /* 0x000fe40000011406 */
[----:B------:R-:W-:Y:S01]  /*6aa0*/  IADD3 R0, P0, R132, R6, RZ ;  /* 0x0000000684007210 */ /* 0x000fe20007f1e0ff */
[----:B------:R-:W-:Y:S01]  /*6ab0*/  @P6 IMAD.HI.U32 R6, R8, c[0x0][0x2c8], RZ ;  /* 0x0000b20008066a27 */ /* 0x000fe200078e00ff */
[----:B------:R-:W-:Y:S02]  /*6ac0*/  ISETP.GE.AND P2, PT, R7, c[0x0][0x1d4], PT ;  /* 0x0000750007007a0c */ /* 0x000fe40003f46270 */
[----:B------:R-:W-:Y:S01]  /*6ad0*/  LEA.HI.X.SX32 R5, R132, R5, 0x1, P0 ;  /* 0x0000000584057211 */ /* 0x000fe200000f0eff */
[----:B------:R-:W-:Y:S01]  /*6ae0*/  IMAD.IADD R3, R3, 0x1, R4 ;  /* 0x0000000103037824 */ /* 0x000fe200078e0204 */
[----:B------:R-:W-:Y:S01]  /*6af0*/  ISETP.NE.U32.AND P0, PT, RZ, c[0x0][0x348], PT ;  /* 0x0000d200ff007a0c */ /* 0x000fe20003f05070 */
[----:B------:R-:W-:Y:S01]  /*6b00*/  IMAD.MOV.U32 R4, RZ, RZ, R8 ;  /* 0x000000ffff047224 */ /* 0x000fe200078e0008 */
[----:B------:R-:W-:Y:S01]  /*6b10*/  @P6 SHF.R.U32.HI R4, RZ, c[0x0][0x2cc], R6 ;  /* 0x0000b300ff046a19 */ /* 0x000fe20000011606 */
[----:B------:R-:W-:Y:S01]  /*6b20*/  IMAD R6, R5, c[0x0][0x1e0], RZ ;  /* 0x0000780005067a24 */ /* 0x000fe200078e02ff */
[----:B------:R-:W-:Y:S01]  /*6b30*/  LEA.HI R7, R11, R131, RZ, 0x4 ;  /* 0x000000830b077211 */ /* 0x000fe200078f20ff */
[----:B------:R-:W-:Y:S01]  /*6b40*/  IMAD R5, R5, c[0x0][0x208], RZ ;  /* 0x0000820005057a24 */ /* 0x000fe200078e02ff */
[----:B------:R-:W-:Y:S01]  /*6b50*/  ISETP.NE.AND.EX P0, PT, RZ, c[0x0][0x34c], PT, P0 ;  /* 0x0000d300ff007a0c */ /* 0x000fe20003f05300 */
[C---:B------:R-:W-:Y:S01]  /*6b60*/  IMAD R19, R0.reuse, c[0x0][0x1e4], R6 ;  /* 0x0000790000137a24 */ /* 0x040fe200078e0206 */
[----:B------:R-:W-:Y:S01]  /*6b70*/  SHF.R.S32.HI R13, RZ, 0x1f, R12 ;  /* 0x0000001fff0d7819 */ /* 0x000fe2000001140c */
[----:B------:R-:W-:Y:S01]  /*6b80*/  IMAD R20, R0, c[0x0][0x20c], R5 ;  /* 0x0000830000147a24 */ /* 0x000fe200078e0205 */
[----:B------:R-:W-:-:S02]  /*6b90*/  LOP3.LUT R6, R7, 0xfffffff0, RZ, 0xc0, !PT ;  /* 0xfffffff007067812 */ /* 0x000fc400078ec0ff */
[----:B------:R-:W-:Y:S01]  /*6ba0*/  SEL R7, R18, RZ, !P0 ;  /* 0x000000ff12077207 */ /* 0x000fe20004000000 */
[--C-:B------:R-:W-:Y:S01]  /*6bb0*/  IMAD.WIDE.U32 R16, R0, c[0x0][0x1e0], R12.reuse ;  /* 0x0000780000107a25 */ /* 0x100fe200078e000c */
[----:B------:R-:W-:Y:S02]  /*6bc0*/  LEA.HI R5, R10, R132, RZ, 0x1 ;  /* 0x000000840a057211 */ /* 0x000fe400078f08ff */
[----:B------:R-:W-:Y:S01]  /*6bd0*/  @P2 LOP3.LUT R29, R29, 0x200, RZ, 0xfc, !PT ;  /* 0x000002001d1d2812 */ /* 0x000fe200078efcff */
[----:B------:R-:W-:Y:S01]  /*6be0*/  IMAD.WIDE.U32 R14, R0, c[0x0][0x208], R12 ;  /* 0x00008200000e7a25 */ /* 0x000fe200078e000c */
[----:B------:R-:W-:Y:S02]  /*6bf0*/  SEL R0, R48, RZ, !P0 ;  /* 0x000000ff30007207 */ /* 0x000fe40004000000 */
[----:B------:R-:W-:Y:S01]  /*6c00*/  LOP3.LUT R5, R5, 0x7fffffe, RZ, 0xc0, !PT ;  /* 0x07fffffe05057812 */ /* 0x000fe200078ec0ff */
[----:B------:R-:W-:Y:S01]  /*6c10*/  IMAD.IADD R104, R131, 0x1, -R6 ;  /* 0x0000000183687824 */ /* 0x000fe200078e0a06 */
[----:B------:R-:W-:Y:S01]  /*6c20*/  ISETP.NE.U32.AND P0, PT, RZ, c[0x0][0x350], PT ;  /* 0x0000d400ff007a0c */ /* 0x000fe20003f05070 */
[----:B------:R-:W-:Y:S01]  /*6c30*/  IMAD R6, R7, c[0x0][0x1c0], RZ ;  /* 0x0000700007067a24 */ /* 0x000fe200078e02ff */
[----:B------:R-:W-:Y:S01]  /*6c40*/  IADD3 R5, R132, -R5, RZ ;  /* 0x8000000584057210 */ /* 0x000fe20007ffe0ff */
[----:B------:R-:W-:Y:S01]  /*6c50*/  IMAD.WIDE.U32 R2, R0, c[0x0][0x1c0], R2 ;  /* 0x0000700000027a25 */ /* 0x000fe200078e0002 */
[----:B------:R-:W-:-:S02]  /*6c60*/  LEA.HI R109, R104, R104, RZ, 0x1 ;  /* 0x00000068686d7211 */ /* 0x000fc400078f08ff */
[----:B------:R-:W-:Y:S01]  /*6c70*/  LOP3.LUT R29, R29, 0xfffffeff, RZ, 0xc0, !PT ;  /* 0xfffffeff1d1d7812 */ /* 0x000fe200078ec0ff */
[----:B------:R-:W-:Y:S01]  /*6c80*/  IMAD R6, R0, c[0x0][0x1c4], R6 ;  /* 0x0000710000067a24 */ /* 0x000fe200078e0206 */
[--C-:B------:R-:W-:Y:S01]  /*6c90*/  SHF.R.S32.HI R0, RZ, 0x1f, R4.reuse ;  /* 0x0000001fff007819 */ /* 0x100fe20000011404 */
[----:B------:R-:W-:Y:S01]  /*6ca0*/  IMAD.MOV R10, RZ, RZ, -R4 ;  /* 0x000000ffff0a7224 */ /* 0x000fe200078e0a04 */
[----:B------:R-:W-:Y:S01]  /*6cb0*/  SHF.R.S32.HI R11, RZ, 0x1, R109 ;  /* 0x00000001ff0b7819 */ /* 0x000fe2000001146d */
[----:B------:R-:W-:Y:S01]  /*6cc0*/  IMAD R5, R123, 0x8, R5 ;  /* 0x000000087b057824 */ /* 0x000fe200078e0205 */
[----:B------:R-:W-:Y:S01]  /*6cd0*/  SHF.R.S32.HI R7, RZ, 0x1f, R109 ;  /* 0x0000001fff077819 */ /* 0x000fe2000001146d */
[----:B------:R-:W-:Y:S02]  /*6ce0*/  IMAD R0, R0, c[0x0][0x1b0], RZ ;  /* 0x00006c0000007a24 */ /* 0x000fe400078e02ff */
[----:B------:R-:W-:Y:S01]  /*6cf0*/  IMAD R10, R10, c[0x0][0x2c4], R8 ;  /* 0x0000b1000a0a7a24 */ /* 0x000fe200078e0208 */
[----:B------:R-:W-:Y:S01]  /*6d00*/  MOV R8, R14 ;  /* 0x0000000e00087202 */ /* 0x000fe20000000f00 */
[----:B------:R-:W-:-:S02]  /*6d10*/  IMAD.IADD R3, R3, 0x1, R6 ;  /* 0x0000000103037824 */ /* 0x000fc400078e0206 */
[----:B------:R-:W-:Y:S01]  /*6d20*/  IMAD.U32 R222, R5, 0x20, R9 ;  /* 0x0000002005de7824 */ /* 0x000fe200078e0009 */
[----:B------:R-:W-:Y:S01]  /*6d30*/  LEA.HI R5, R7, R11, RZ, 0x2 ;  /* 0x0000000b07057211 */ /* 0x000fe200078f10ff */
[C---:B------:R-:W-:Y:S01]  /*6d40*/  IMAD R6, R4.reuse, c[0x0][0x1b4], R0 ;  /* 0x00006d0004067a24 */ /* 0x040fe200078e0200 */
[----:B------:R-:W-:Y:S01]  /*6d50*/  SHF.R.S32.HI R0, RZ, 0x1f, R10 ;  /* 0x0000001fff007819 */ /* 0x000fe2000001140a */
[----:B------:R-:W-:Y:S01]  /*6d60*/  IMAD.WIDE.U32 R2, R4, c[0x0][0x1b0], R2 ;  /* 0x00006c0004027a25 */ /* 0x000fe200078e0002 */
[----:B------:R-:W-:Y:S02]  /*6d70*/  LOP3.LUT R4, R5, 0xfffffffc, RZ, 0xc0, !PT ;  /* 0xfffffffc05047812 */ /* 0x000fe400078ec0ff */
[----:B------:R-:W-:Y:S01]  /*6d80*/  IADD3 R5, R17, R19, RZ ;  /* 0x0000001311057210 */ /* 0x000fe20007ffe0ff */
[----:B------:R-:W-:Y:S02]  /*6d90*/  IMAD R0, R0, c[0x0][0x1a8], RZ ;  /* 0x00006a0000007a24 */ /* 0x000fe400078e02ff */
[----:B------:R-:W-:-:S02]  /*6da0*/  IMAD.IADD R3, R3, 0x1, R6 ;  /* 0x0000000103037824 */ /* 0x000fc400078e0206 */
[----:B------:R-:W-:Y:S02]  /*6db0*/  IMAD.IADD R111, R11, 0x1, -R4 ;  /* 0x000000010b6f7824 */ /* 0x000fe400078e0a04 */
[----:B------:R-:W-:Y:S02]  /*6dc0*/  IMAD R14, R10, c[0x0][0x1ac], R0 ;  /* 0x00006b000a0e7a24 */ /* 0x000fe400078e0200 */
[----:B------:R-:W-:Y:S02]  /*6dd0*/  IMAD.IADD R9, R15, 0x1, R20 ;  /* 0x000000010f097824 */ /* 0x000fe400078e0214 */
[----:B------:R-:W-:Y:S02]  /*6de0*/  IMAD.MOV.U32 R4, RZ, RZ, R16 ;  /* 0x000000ffff047224 */ /* 0x000fe400078e0010 */
[C---:B------:R-:W-:Y:S02]  /*6df0*/  IMAD R6, R52.reuse, c[0x0][0x1e8], RZ ;  /* 0x00007a0034067a24 */ /* 0x040fe400078e02ff */
[----:B------:R-:W-:-:S02]  /*6e00*/  IMAD R0, R52, c[0x0][0x210], RZ ;  /* 0x0000840034007a24 */ /* 0x000fc400078e02ff */
[----:B------:R-:W-:-:S04]  /*6e10*/  IMAD.WIDE.U32 R10, R10, c[0x0][0x1a8], R2 ;  /* 0x00006a000a0a7a25 */ /* 0x000fc800078e0002 */
[C---:B------:R-:W-:Y:S02]  /*6e20*/  IMAD R6, R49.reuse, c[0x0][0x1ec], R6 ;  /* 0x00007b0031067a24 */ /* 0x040fe400078e0206 */
[C---:B------:R-:W-:Y:S02]  /*6e30*/  IMAD R0, R49.reuse, c[0x0][0x214], R0 ;  /* 0x0000850031007a24 */ /* 0x040fe400078e0200 */
[----:B------:R-:W-:-:S04]  /*6e40*/  IMAD.WIDE.U32 R4, R49, c[0x0][0x1e8], R4 ;  /* 0x00007a0031047a25 */ /* 0x000fc800078e0004 */
[----:B------:R-:W-:-:S04]  /*6e50*/  IMAD.WIDE.U32 R8, R49, c[0x0][0x210], R8 ;  /* 0x0000840031087a25 */ /* 0x000fc800078e0008 */
[----:B------:R-:W-:Y:S01]  /*6e60*/  IMAD.IADD R7, R6, 0x1, R5 ;  /* 0x0000000106077824 */ /* 0x000fe200078e0205 */
[----:B------:R-:W-:Y:S01]  /*6e70*/  IADD3 R5, R0, R9, RZ ;  /* 0x0000000900057210 */ /* 0x000fe20007ffe0ff */
[----:B------:R-:W-:Y:S02]  /*6e80*/  IMAD.IADD R9, R11, 0x1, R14 ;  /* 0x000000010b097824 */ /* 0x000fe400078e020e */
[----:B------:R-:W-:Y:S02]  /*6e90*/  IMAD.MOV.U32 R6, RZ, RZ, R4 ;  /* 0x000000ffff067224 */ /* 0x000fe400078e0004 */
[----:B------:R-:W-:Y:S02]  /*6ea0*/  IMAD.MOV.U32 R4, RZ, RZ, R8 ;  /* 0x000000ffff047224 */ /* 0x000fe400078e0008 */
[----:B------:R-:W-:Y:S02]  /*6eb0*/  IMAD.IADD R14, R196, 0x1, R132 ;  /* 0x00000001c40e7824 */ /* 0x000fe400078e0284 */
[----:B------:R-:W-:-:S03]  /*6ec0*/  IMAD.SHL.U32 R11, R120, 0x8, RZ ;  /* 0x00000008780b7824 */ /* 0x000fc600078e00ff */
[----:B------:R-:W-:Y:S02]  /*6ed0*/  ISETP.GE.AND P4, PT, R14, R44, PT ;  /* 0x0000002c0e00720c */ /* 0x000fe40003f86270 */
[----:B------:R-:W-:Y:S02]  /*6ee0*/  ISETP.GE.AND P3, PT, R11, c[0x0][0x198], PT ;  /* 0x000066000b007a0c */ /* 0x000fe40003f66270 */
[--C-:B--2---:R-:W-:Y:S01]  /*6ef0*/  @P1 SHF.R.S32.HI R3, RZ, 0x1f, R21.reuse ;  /* 0x0000001fff031819 */ /* 0x104fe20000011415 */
[----:B------:R-:W-:Y:S02]  /*6f00*/  @P1 IMAD.MOV.U32 R2, RZ, RZ, R21 ;  /* 0x000000ffff021224 */ /* 0x000fe400078e0015 */
[----:B------:R-:W-:Y:S02]  /*6f10*/  @!P1 IMAD.MOV.U32 R2, RZ, RZ, R48 ;  /* 0x000000ffff029224 */ /* 0x000fe400078e0030 */
[----:B------:R-:W-:Y:S01]  /*6f20*/  @!P1 IMAD.MOV.U32 R3, RZ, RZ, R18 ;  /* 0x000000ffff039224 */ /* 0x000fe200078e0012 */
[----:B------:R-:W-:-:S02]  /*6f30*/  ISETP.NE.AND.EX P1, PT, RZ, c[0x0][0x354], PT, P0 ;  /* 0x0000d500ff007a0c */ /* 0x000fc40003f25300 */
[----:B------:R-:W-:Y:S02]  /*6f40*/  LEA R16, P0, R10, c[0x0][0x160], 0x1 ;  /* 0x000058000a107a11 */ /* 0x000fe400078008ff */
[----:B------:R-:W-:Y:S02]  /*6f50*/  SEL R0, R3, RZ, !P1 ;  /* 0x000000ff03007207 */ /* 0x000fe40004800000 */
[----:B------:R-:W-:Y:S02]  /*6f60*/  SEL R2, R2, RZ, !P1 ;  /* 0x000000ff02027207 */ /* 0x000fe40004800000 */
[----:B------:R-:W-:Y:S01]  /*6f70*/  ISETP.GE.AND P1, PT, R12, c[0x0][0x1d4], PT ;  /* 0x000075000c007a0c */ /* 0x000fe20003f26270 */
[----:B------:R-:W-:Y:S01]  /*6f80*/  IMAD R3, R0, c[0x0][0x1f0], RZ ;  /* 0x00007c0000037a24 */ /* 0x000fe200078e02ff */
[----:B------:R-:W-:Y:S01]  /*6f90*/  LEA.HI.X R15, R10, c[0x0][0x164], R9, 0x1, P0 ;  /* 0x000059000a0f7a11 */ /* 0x000fe200000f0c09 */
[----:B------:R-:W-:Y:S01]  /*6fa0*/  IMAD R0, R0, c[0x0][0x218], RZ ;  /* 0x0000860000007a24 */ /* 0x000fe200078e02ff */
[----:B------:R-:W-:Y:S01]  /*6fb0*/  LOP3.LUT P0, RZ, R111, 0x2, RZ, 0xc0, !PT ;  /* 0x000000026fff7812 */ /* 0x000fe2000780c0ff */
[----:B------:R-:W-:Y:S01]  /*6fc0*/  IMAD R9, R2, c[0x0][0x1f4], R3 ;  /* 0x00007d0002097a24 */ /* 0x000fe200078e0203 */
[----:B------:R-:W-:Y:S01]  /*6fd0*/  IADD3 R3, R12, 0x20, RZ ;  /* 0x000000200c037810 */ /* 0x000fe20007ffe0ff */
[C---:B------:R-:W-:Y:S01]  /*6fe0*/  IMAD R8, R2.reuse, c[0x0][0x21c], R0 ;  /* 0x0000870002087a24 */ /* 0x040fe200078e0200 */
[----:B------:R-:W-:Y:S01]  /*6ff0*/  IADD3 R0, R11, 0x40, RZ ;  /* 0x000000400b007810 */ /* 0x000fe20007ffe0ff */
[----:B------:R-:W-:-:S03]  /*7000*/  IMAD.WIDE.U32 R248, R2, c[0x0][0x1f0], R6 ;  /* 0x00007c0002f87a25 */ /* 0x000fc600078e0006 */
[----:B------:R-:W-:Y:S01]  /*7010*/  ISETP.GE.AND P2, PT, R0, c[0x0][0x198], PT ;  /* 0x0000660000007a0c */ /* 0x000fe20003f46270 */
[----:B------:R-:W-:Y:S01]  /*7020*/  IMAD.WIDE.U32 R246, R2, c[0x0][0x218], R4 ;  /* 0x0000860002f67a25 */ /* 0x000fe200078e0004 */
[----:B------:R-:W-:Y:S01]  /*7030*/  MOV R2, 0x10 ;  /* 0x0000001000027802 */ /* 0x000fe20000000f00 */
[----:B------:R1:W-:Y:S01]  /*7040*/  STL.64 [R1+0x30], R248 ;  /* 0x000030f801007387 */ /* 0x0003e20000100a00 */
[----:B------:R-:W-:Y:S01]  /*7050*/  @P1 LOP3.LUT R29, R29, 0x100, RZ, 0xfc, !PT ;  /* 0x000001001d1d1812 */ /* 0x000fe200078efcff */
[----:B------:R-:W-:Y:S01]  /*7060*/  IMAD.IADD R21, R249, 0x1, R9 ;  /* 0x00000001f9157824 */ /* 0x000fe200078e0209 */
[----:B------:R-:W-:Y:S01]  /*7070*/  SEL R2, R2, 0xfffffff0, !P0 ;  /* 0xfffffff002027807 */ /* 0x000fe20004000000 */
[----:B------:R-:W-:Y:S01]  /*7080*/  IMAD.IADD R119, R247, 0x1, R8 ;  /* 0x00000001f7777824 */ /* 0x000fe200078e0208 */
[----:B------:R-:W-:Y:S01]  /*7090*/  ISETP.GE.AND P0, PT, R3, c[0x0][0x1d4], PT ;  /* 0x0000750003007a0c */ /* 0x000fe20003f06270 */
[----:B------:R1:W-:Y:S01]  /*70a0*/  STL.64 [R1+0x40], R246 ;  /* 0x000040f601007387 */ /* 0x0003e20000100a00 */
[----:B------:R-:W-:-:S02]  /*70b0*/  LOP3.LUT R29, R29, 0xffffff7f, RZ, 0xc0, !PT ;  /* 0xffffff7f1d1d7812 */ /* 0x000fc400078ec0ff */
[----:B------:R-:W-:Y:S01]  /*70c0*/  ISETP.GE.AND P1, PT, R3, c[0x0][0x198], PT ;  /* 0x0000660003007a0c */ /* 0x000fe20003f26270 */
[----:B------:R1:W-:Y:S04]  /*70d0*/  STL [R1+0x2c], R21 ;  /* 0x00002c1501007387 */ /* 0x0003e80000100800 */
[----:B------:R1:W-:Y:S04]  /*70e0*/  STL [R1+0x3c], R119 ;  /* 0x00003c7701007387 */ /* 0x0003e80000100800 */
[----:B------:R-:W-:Y:S01]  /*70f0*/  @P0 LOP3.LUT R29, R29, 0x80, RZ, 0xfc, !PT ;  /* 0x000000801d1d0812 */ /* 0x000fe200078efcff */
[----:B------:R1:W2:Y:S04]  /*7100*/  SHFL.IDX PT, R4, R16, RZ, 0x1c1f ;  /* 0x001c1fff10047589 */ /* 0x0002a800000e0000 */
[----:B------:R1:W-:Y:S04]  /*7110*/  STL [R1+0x20], R29 ;  /* 0x0000201d01007387 */ /* 0x0003e80000100800 */
[----:B------:R1:W3:Y:S01]  /*7120*/  SHFL.IDX PT, R5, R15, RZ, 0x1c1f ;  /* 0x001c1fff0f057589 */ /* 0x0002e200000e0000 */
[----:B------:R-:W-:Y:S05]  /*7130*/  @P4 BRA `(.L_x_401) ;  /* 0x000000f000004947 */ /* 0x000fea0003800000 */
[----:B------:R-:W-:Y:S02]  /*7140*/  SHF.R.S32.HI R8, RZ, 0x1f, R3 ;  /* 0x0000001fff087819 */ /* 0x000fe40000011403 */
[----:B------:R-:W-:-:S02]  /*7150*/  SHF.R.S32.HI R9, RZ, 0x1f, R0 ;  /* 0x0000001fff097819 */ /* 0x000fc40000011400 */
[----:B------:R-:W-:Y:S02]  /*7160*/  LEA.HI R8, R8, R3, RZ, 0x3 ;  /* 0x0000000308087211 */ /* 0x000fe400078f18ff */
[----:B------:R-:W-:Y:S02]  /*7170*/  LEA.HI R0, R9, R0, RZ, 0x3 ;  /* 0x0000000009007211 */ /* 0x000fe400078f18ff */
[C---:B--2---:R-:W-:Y:S02]  /*7180*/  LEA R6, P0, R11.reuse, R4, 0x1 ;  /* 0x000000040b067211 */ /* 0x044fe400078008ff */
        /* <DEDUP_REMOVED lines=10> */
.L_x_401:
[----:B------:R-:W-:Y:S05]  /*7230*/  BSYNC B0 ;  /* 0x0000000000007941 */ /* 0x000fea0003800000 */
.L_x_400:
[----:B--2---:R-:W-:Y:S01]  /*7240*/  IADD3 R0, R14, 0x20, RZ ;  /* 0x000000200e007810 */ /* 0x004fe20007ffe0ff */
        /* <DEDUP_REMOVED lines=21> */
.L_x_403:
[----:B------:R-:W-:Y:S05]  /*73a0*/  BSYNC B0 ;  /* 0x0000000000007941 */ /* 0x000fea0003800000 */
.L_x_402:
        /* <DEDUP_REMOVED lines=22> */
.L_x_405:
[----:B------:R-:W-:Y:S05]  /*7510*/  BSYNC B0 ;  /* 0x0000000000007941 */ /* 0x000fea0003800000 */
.L_x_404:
[----:B--2---:R-:W2:Y:S01]  /*7520*/  LDL R128, [R1+0x1c] ;  /* 0x00001c0001807983 */ /* 0x004ea20000100800 */
[----:B------:R-:W-:-:S03]  /*7530*/  IMAD.MOV.U32 R130, RZ, RZ, R29 ;  /* 0x000000ffff827224 */ /* 0x000fc600078e001d */
[----:B-1--4-:R-:W1:Y:S01]  /*7540*/  SHFL.IDX PT, R4, R16, 0x3, 0x1c1f ;  /* 0x007c1f0010047f89 */ /* 0x012e6200000e0000 */
[----:B------:R-:W-:Y:S01]  /*7550*/  IADD3 R0, R14, 0x60, RZ ;  /* 0x000000600e007810 */ /* 0x000fe20007ffe0ff */
[----:B------:R-:W-:Y:S02]  /*7560*/  IMAD.MOV.U32 R242, RZ, RZ, R20 ;  /* 0x000000fffff27224 */ /* 0x000fe400078e0014 */
[----:B------:R-:W4:Y:S01]  /*7570*/  SHFL.IDX PT, R5, R15, 0x3, 0x1c1f ;  /* 0x007c1f000f057f89 */ /* 0x000f2200000e0000 */
[----:B------:R-:W-:Y:S01]  /*7580*/  ISETP.GE.AND P0, PT, R0, R44, PT ;  /* 0x0000002c0000720c */ /* 0x000fe20003f06270 */
[----:B------:R-:W-:Y:S01]  /*7590*/  IMAD.MOV.U32 R243, RZ, RZ, R21 ;  /* 0x000000fffff37224 */ /* 0x000fe200078e0015 */
[----:B------:R-:W-:Y:S01]  /*75a0*/  IADD3 R121, R239, -0x1, RZ ;  /* 0xffffffffef797810 */ /* 0x000fe20007ffe0ff */
[----:B------:R-:W-:-:S10]  /*75b0*/  ULDC.64 UR4, c[0x0][0x1e0] ;  /* 0x0000780000047ab9 */ /* 0x000fd40000000a00 */
[----:B------:R-:W-:Y:S01]  /*75c0*/  @!P0 IMAD.SHL.U32 R8, R222, 0x2, RZ ;  /* 0x00000002de088824 */ /* 0x000fe200078e00ff */
[----:B-1----:R-:W-:-:S04]  /*75d0*/  @!P0 LEA R6, P4, R11, R4, 0x1 ;  /* 0x000000040b068211 */ /* 0x002fc800078808ff */
[----:B----4-:R-:W-:-:S05]  /*75e0*/  @!P0 LEA.HI.X R7, R11, R5, R13, 0x1, P4 ;  /* 0x000000050b078211 */ /* 0x010fca00020f0c0d */
[----:B------:R-:W-:Y:S01]  /*75f0*/  @!PT LDS RZ, [RZ] ;  /* 0x00000000fffff984 */ /* 0x000fe20000000800 */
[----:B------:R1:W-:Y:S01]  /*7600*/  @!P0 LDGSTS.E.BYPASS.LTC128B.128 [R8+0x7880], [R6.64], !P3 ;  /* 0x0788000006088fae */ /* 0x0003e2000d901d4c */
[----:B------:R-:W-:Y:S02]  /*7610*/  @!P0 IADD3 R0, R11, 0x40, RZ ;  /* 0x000000400b008810 */ /* 0x000fe40007ffe0ff */
[----:B-1----:R-:W-:-:S04]  /*7620*/  @!P0 SHF.R.S32.HI R6, RZ, 0x1f, R3 ;  /* 0x0000001fff068819 */ /* 0x002fc80000011403 */
[----:B------:R-:W-:-:S04]  /*7630*/  @!P0 LEA.HI R6, R6, R3, RZ, 0x3 ;  /* 0x0000000306068211 */ /* 0x000fc800078f18ff */
[----:B------:R-:W-:-:S05]  /*7640*/  @!P0 LOP3.LUT R6, R6, 0xfffffff8, RZ, 0xc0, !PT ;  /* 0xfffffff806068812 */ /* 0x000fca00078ec0ff */
[----:B------:R-:W-:-:S05]  /*7650*/  @!P0 IMAD.WIDE R6, R6, 0x2, R4 ;  /* 0x0000000206068825 */ /* 0x000fca00078e0204 */
[----:B------:R1:W-:Y:S01]  /*7660*/  @!P0 LDGSTS.E.BYPASS.LTC128B.128 [R8+0x9880], [R6.64], !P1 ;  /* 0x0988000006088fae */ /* 0x0003e2000c901d4c */
[----:B------:R-:W-:-:S04]  /*7670*/  @!P0 SHF.R.S32.HI R3, RZ, 0x1f, R0 ;  /* 0x0000001fff038819 */ /* 0x000fc80000011400 */
[----:B------:R-:W-:Y:S01]  /*7680*/  @!P0 LEA.HI R0, R3, R0, RZ, 0x3 ;  /* 0x0000000003008211 */ /* 0x000fe200078f18ff */
[----:B-1----:R-:W-:-:S04]  /*7690*/  IMAD.MOV.U32 R6, RZ, RZ, 0x30 ;  /* 0x00000030ff067424 */ /* 0x002fc800078e00ff */
[----:B------:R-:W-:Y:S01]  /*76a0*/  IMAD R116, R239, -0x30, R6 ;  /* 0xffffffd0ef747824 */ /* 0x000fe200078e0206 */
[----:B------:R-:W-:Y:S01]  /*76b0*/  @!P0 LOP3.LUT R0, R0, 0xfffffff8, RZ, 0xc0, !PT ;  /* 0xfffffff800008812 */ /* 0x000fe200078ec0ff */
[C---:B------:R-:W-:Y:S02]  /*76c0*/  IMAD R7, R6.reuse, c[0x0][0x1e4], RZ ;  /* 0x0000790006077a24 */ /* 0x040fe400078e02ff */
[----:B------:R-:W-:Y:S01]  /*76d0*/  IMAD.WIDE.U32 R126, R6, c[0x0][0x1e0], RZ ;  /* 0x00007800067e7a25 */ /* 0x000fe200078e00ff */
[----:B------:R-:W-:-:S03]  /*76e0*/  SHF.R.S32.HI R110, RZ, 0x1f, R121 ;  /* 0x0000001fff6e7819 */ /* 0x000fc60000011479 */
[----:B------:R-:W-:Y:S02]  /*76f0*/  IMAD.IADD R125, R127, 0x1, R7 ;  /* 0x000000017f7d7824 */ /* 0x000fe400078e0207 */
[----:B------:R-:W-:-:S04]  /*7700*/  @!P0 IMAD.WIDE R4, R0, 0x2, R4 ;  /* 0x0000000200048825 */ /* 0x000fc800078e0204 */
[----:B------:R-:W-:Y:S01]  /*7710*/  IMAD R0, R125, R121, RZ ;  /* 0x000000797d007224 */ /* 0x000fe200078e02ff */
[----:B------:R1:W-:Y:S01]  /*7720*/  @!P0 LDGSTS.E.BYPASS.LTC128B.128 [R8+0xb880], [R4.64], !P2 ;  /* 0x0b88000004088fae */ /* 0x0003e2000d101d4c */
[----:B------:R-:W-:Y:S02]  /*7730*/  IMAD.MOV.U32 R242, RZ, RZ, R248 ;  /* 0x000000fffff27224 */ /* 0x000fe400078e00f8 */
[-C--:B------:R-:W-:Y:S01]  /*7740*/  IMAD R0, R110, R126.reuse, R0 ;  /* 0x0000007e6e007224 */ /* 0x080fe200078e0200 */
[----:B------:R-:W-:Y:S01]  /*7750*/  USHF.L.U32 UR6, UR4, 0x5, URZ ;  /* 0x0000000504067899 */ /* 0x000fe2000800063f */
[----:B------:R-:W0:Y:S01]  /*7760*/  LDGDEPBAR ;  /* 0x00000000000079af */ /* 0x000e220000000000 */
[----:B------:R-:W-:Y:S01]  /*7770*/  UMOV UR7, 0x5 ;  /* 0x0000000500077882 */ /* 0x000fe20000000000 */
[----:B-1----:R-:W-:-:S04]  /*7780*/  IMAD.WIDE.U32 R4, R121, R126, R242 ;  /* 0x0000007e79047225 */ /* 0x002fc800078e00f2 */
[----:B------:R-:W-:Y:S01]  /*7790*/  IMAD.IADD R0, R5, 0x1, R0 ;  /* 0x0000000105007824 */ /* 0x000fe200078e0200 */
[----:B------:R-:W-:Y:S01]  /*77a0*/  USHF.L.U64.HI UR7, UR4, UR7, UR5 ;  /* 0x0000000704077299 */ /* 0x000fe20008010205 */
[----:B------:R-:W-:Y:S01]  /*77b0*/  BAR.SYNC.DEFER_BLOCKING 0x0 ;  /* 0x0000000000007b1d */ /* 0x000fe20000010000 */
[C---:B------:R-:W-:Y:S02]  /*77c0*/  LOP3.LUT P3, RZ, R130.reuse, 0x80, RZ, 0xc0, !PT ;  /* 0x0000008082ff7812 */ /* 0x040fe4000786c0ff */
[----:B------:R-:W-:-:S03]  /*77d0*/  LOP3.LUT P4, RZ, R130, 0x200, RZ, 0xc0, !PT ;  /* 0x0000020082ff7812 */ /* 0x000fc6000788c0ff */
[----:B------:R1:W-:Y:S01]  /*77e0*/  STL.64 [R1+0x28], R242 ;  /* 0x000028f201007387 */ /* 0x0003e20000100a00 */
[----:B--2---:R-:W-:-:S05]  /*77f0*/  IMAD.IADD R122, R128, 0x1, R116 ;  /* 0x00000001807a7824 */ /* 0x004fca00078e0274 */
[----:B------:R-:W-:-:S05]  /*7800*/  IMNMX R3, R122, 0x30, PT ;  /* 0x000000307a037817 */ /* 0x000fca0003800200 */
[----:B------:R-:W-:-:S05]  /*7810*/  IMAD.IADD R3, R3, 0x1, -R132 ;  /* 0x0000000103037824 */ /* 0x000fca00078e0a84 */
[----:B------:R-:W-:-:S13]  /*7820*/  ISETP.GE.AND P1, PT, R3, 0x1, PT ;  /* 0x000000010300780c */ /* 0x000fda0003f26270 */
[----:B------:R-:W-:-:S04]  /*7830*/  @P1 LEA R6, P0, R4, c[0x0][0x1c8], 0x1 ;  /* 0x0000720004061a11 */ /* 0x000fc800078008ff */
[----:B------:R-:W-:Y:S02]  /*7840*/  @P1 LEA.HI.X R7, R4, c[0x0][0x1cc], R0, 0x1, P0 ;  /* 0x0000730004071a11 */ /* 0x000fe400000f0c00 */
[----:B------:R-:W-:-:S13]  /*7850*/  ISETP.GE.AND P0, PT, R3, 0x21, PT ;  /* 0x000000210300780c */ /* 0x000fda0003f06270 */
[----:B------:R-:W-:-:S04]  /*7860*/  @P0 IADD3 R5, P2, R4, UR6, RZ ;  /* 0x0000000604050c10 */ /* 0x000fc8000ff5e0ff */
[----:B------:R-:W-:Y:S02]  /*7870*/  @P0 IADD3.X R0, R0, UR7, RZ, P2, !PT ;  /* 0x0000000700000c10 */ /* 0x000fe400097fe4ff */
[----:B------:R-:W-:-:S04]  /*7880*/  @P0 LEA R4, P2, R5, c[0x0][0x1c8], 0x1 ;  /* 0x0000720005040a11 */ /* 0x000fc800078408ff */
[----:B------:R-:W-:Y:S02]  /*7890*/  @P0 LEA.HI.X R5, R5, c[0x0][0x1cc], R0, 0x1, P2 ;  /* 0x0000730005050a11 */ /* 0x000fe400010f0c00 */
[----:B------:R-:W-:Y:S01]  /*78a0*/  LOP3.LUT P2, RZ, R130, 0x100, RZ, 0xc0, !PT ;  /* 0x0000010082ff7812 */ /* 0x000fe2000784c0ff */
[C---:B------:R-:W-:Y:S02]  /*78b0*/  @P1 IMAD.SHL.U32 R3, R222.reuse, 0x2, RZ ;  /* 0x00000002de031824 */ /* 0x040fe400078e00ff */
[----:B------:R-:W-:-:S10]  /*78c0*/  @P0 IMAD.SHL.U32 R0, R222, 0x2, RZ ;  /* 0x00000002de000824 */ /* 0x000fd400078e00ff */
        /* <DEDUP_REMOVED lines=11> */
[----:B------:R-:W-:Y:S02]  /*7980*/  SEL R113, RZ, 0x1, P2 ;  /* 0x00000001ff717807 */ /* 0x000fe40001000000 */
[----:B--2---:R-:W-:-:S04]  /*7990*/  SHF.R.S32.HI R0, RZ, 0x1f, R131 ;  /* 0x0000001fff007819 */ /* 0x004fc80000011483 */
[----:B------:R-:W-:-:S04]  /*79a0*/  LEA.HI R0, R0, R131, RZ, 0x4 ;  /* 0x0000008300007211 */ /* 0x000fc800078f20ff */
[----:B------:R-:W-:Y:S01]  /*79b0*/  SHF.R.S32.HI R92, RZ, 0x4, R0 ;  /* 0x00000004ff5c7819 */ /* 0x000fe20000011400 */
[----:B------:R-:W-:Y:S05]  /*79c0*/  @P0 BRA `(.L_x_406) ;  /* 0x0000002000000947 */ /* 0x000fea0003800000 */
[----:B-1----:R-:W-:-:S04]  /*79d0*/  DEPBAR.LE SB0, 0x1 ;  /* 0x000080400000791a */ /* 0x002fc80000000000 */
[----:B------:R-:W-:Y:S05]  /*79e0*/  BRA `(.L_x_407) ;  /* 0x000070c000007947 */ /* 0x000fea0003800000 */
.L_x_406:
[----:B-1----:R-:W-:Y:S01]  /*79f0*/  ULDC.U8 UR4, c[0x0][0x298] ;  /* 0x0000a60000047ab9 */ /* 0x002fe20000000000 */
[----:B-----5:R-:W-:Y:S01]  /*7a00*/  SHF.R.S32.HI R0, RZ, 0x1f, R149 ;  /* 0x0000001fff007819 */ /* 0x020fe20000011495 */
[----:B------:R-:W-:Y:S01]  /*7a10*/  IMAD.WIDE.U32 R10, R149, c[0x0][0x280], RZ ;  /* 0x0000a000950a7a25 */ /* 0x000fe200078e00ff */
[----:B------:R-:W-:Y:S01]  /*7a20*/  ISETP.NE.AND P0, PT, RZ, UR4, PT ;  /* 0x00000004ff007c0c */ /* 0x000fe2000bf05270 */
[----:B------:R-:W-:Y:S01]  /*7a30*/  BSSY B2, `(.L_x_407) ;  /* 0x0000707000027945 */ /* 0x000fe20003800000 */
[-C--:B------:R-:W-:Y:S01]  /*7a40*/  LEA.HI R4, R131, R131.reuse, RZ, 0x1 ;  /* 0x0000008383047211 */ /* 0x080fe200078f08ff */
[C---:B------:R-:W-:Y:S02]  /*7a50*/  IMAD R3, R0.reuse, c[0x0][0x280], RZ ;  /* 0x0000a00000037a24 */ /* 0x040fe400078e02ff */
[----:B------:R-:W-:Y:S01]  /*7a60*/  IMAD R0, R0, c[0x0][0x290], RZ ;  /* 0x0000a40000007a24 */ /* 0x000fe200078e02ff */
[----:B------:R-:W-:Y:S01]  /*7a70*/  SHF.R.S32.HI R60, RZ, 0x1, R4 ;  /* 0x00000001ff3c7819 */ /* 0x000fe20000011404 */
[C---:B------:R-:W-:Y:S01]  /*7a80*/  IMAD R3, R149.reuse, c[0x0][0x284], R3 ;  /* 0x0000a10095037a24 */ /* 0x040fe200078e0203 */
[----:B------:R-:W-:Y:S01]  /*7a90*/  LOP3.LUT R4, R4, 0xfffffffe, RZ, 0xc0, !PT ;  /* 0xfffffffe04047812 */ /* 0x000fe200078ec0ff */
[C---:B------:R-:W-:Y:S01]  /*7aa0*/  IMAD R0, R149.reuse, c[0x0][0x294], R0 ;  /* 0x0000a50095007a24 */ /* 0x040fe200078e0200 */
[----:B------:R-:W-:Y:S01]  /*7ab0*/  IADD3 R24, R196, R60, RZ ;  /* 0x0000003cc4187210 */ /* 0x000fe20007ffe0ff */
[----:B------:R-:W-:Y:S01]  /*7ac0*/  IMAD.WIDE.U32 R8, R149, c[0x0][0x290], RZ ;  /* 0x0000a40095087a25 */ /* 0x000fe200078e00ff */
[----:B------:R-:W-:-:S02]  /*7ad0*/  IADD3 R48, -R4, R131, RZ ;  /* 0x0000008304307210 */ /* 0x000fc40007ffe1ff */
[----:B------:R-:W-:Y:S01]  /*7ae0*/  IADD3 R7, R3, R11, RZ ;  /* 0x0000000b03077210 */ /* 0x000fe20007ffe0ff */
[----:B------:R-:W-:Y:S01]  /*7af0*/  IMAD.IADD R5, R0, 0x1, R9 ;  /* 0x0000000100057824 */ /* 0x000fe200078e0209 */
[C---:B------:R-:W-:Y:S01]  /*7b00*/  SHF.L.U32 R61, R48.reuse, 0x3, RZ ;  /* 0x00000003303d7819 */ /* 0x040fe200000006ff */
[----:B------:R-:W-:Y:S01]  /*7b10*/  IMAD R0, R48, 0x40, R24 ;  /* 0x0000004030007824 */ /* 0x000fe200078e0218 */
[----:B------:R-:W-:Y:S05]  /*7b20*/  @!P0 BRA `(.L_x_408) ;  /* 0x0000358000008947 */ /* 0x000fea0003800000 */
[----:B------:R-:W-:Y:S01]  /*7b30*/  @P6 IMAD.HI.U32 R3, R0, c[0x0][0x2c8], RZ ;  /* 0x0000b20000036a27 */ /* 0x000fe200078e00ff */
[----:B------:R-:W-:Y:S01]  /*7b40*/  MOV R6, R10 ;  /* 0x0000000a00067202 */ /* 0x000fe20000000f00 */
[----:B------:R-:W-:Y:S01]  /*7b50*/  BSSY B0, `(.L_x_409) ;  /* 0x0000062000007945 */ /* 0x000fe20003800000 */
[----:B------:R-:W-:Y:S01]  /*7b60*/  MOV R4, R8 ;  /* 0x0000000800047202 */ /* 0x000fe20000000f00 */
[----:B---3--:R-:W-:Y:S01]  /*7b70*/  IMAD.SHL.U32 R16, R48, 0x4, RZ ;  /* 0x0000000430107824 */ /* 0x008fe200078e00ff */
[----:B------:R-:W-:Y:S01]  /*7b80*/  @P6 SHF.R.U32.HI R0, RZ, c[0x0][0x2cc], R3 ;  /* 0x0000b300ff006a19 */ /* 0x000fe20000011603 */
[----:B------:R-:W-:Y:S01]  /*7b90*/  CS2R R68, SRZ ;  /* 0x0000000000447805 */ /* 0x000fe2000001ff00 */
[----:B------:R-:W-:Y:S01]  /*7ba0*/  CS2R R40, SRZ ;  /* 0x0000000000287805 */ /* 0x000fe2000001ff00 */
[----:B------:R-:W-:Y:S01]  /*7bb0*/  CS2R R36, SRZ ;  /* 0x0000000000247805 */ /* 0x000fe2000001ff00 */
[----:B------:R-:W-:Y:S01]  /*7bc0*/  SHF.R.S32.HI R3, RZ, 0x1f, R0 ;  /* 0x0000001fff037819 */ /* 0x000fe20000011400 */
[----:B------:R-:W-:Y:S01]  /*7bd0*/  IMAD.WIDE.U32 R6, R0, c[0x0][0x280], R6 ;  /* 0x0000a00000067a25 */ /* 0x000fe200078e0006 */
[----:B------:R-:W-:Y:S01]  /*7be0*/  CS2R R32, SRZ ;  /* 0x0000000000207805 */ /* 0x000fe2000001ff00 */
[----:B------:R-:W-:Y:S01]  /*7bf0*/  CS2R R30, SRZ ;  /* 0x00000000001e7805 */ /* 0x000fe2000001ff00 */
[----:B------:R-:W-:Y:S01]  /*7c00*/  CS2R R20, SRZ ;  /* 0x0000000000147805 */ /* 0x000fe2000001ff00 */
[C---:B------:R-:W-:Y:S01]  /*7c10*/  IMAD R9, R3.reuse, c[0x0][0x280], RZ ;  /* 0x0000a00003097a24 */ /* 0x040fe200078e02ff */
[----:B------:R-:W-:Y:S01]  /*7c20*/  LEA R26, P1, R6, c[0x0][0x270], 0x1 ;  /* 0x00009c00061a7a11 */ /* 0x000fe200078208ff */
[----:B------:R-:W-:Y:S01]  /*7c30*/  IMAD R8, R3, c[0x0][0x290], RZ ;  /* 0x0000a40003087a24 */ /* 0x000fe200078e02ff */
[----:B------:R-:W-:Y:S01]  /*7c40*/  CS2R R14, SRZ ;  /* 0x00000000000e7805 */ /* 0x000fe2000001ff00 */
[C---:B------:R-:W-:Y:S01]  /*7c50*/  IMAD.WIDE.U32 R4, R0.reuse, c[0x0][0x290], R4 ;  /* 0x0000a40000047a25 */ /* 0x040fe200078e0004 */
[----:B------:R-:W-:Y:S01]  /*7c60*/  CS2R R42, SRZ ;  /* 0x00000000002a7805 */ /* 0x000fe2000001ff00 */
[----:B------:R-:W-:Y:S01]  /*7c70*/  CS2R R38, SRZ ;  /* 0x0000000000267805 */ /* 0x000fe2000001ff00 */
[----:B------:R-:W-:Y:S01]  /*7c80*/  CS2R R34, SRZ ;  /* 0x0000000000227805 */ /* 0x000fe2000001ff00 */
[----:B------:R-:W-:Y:S01]  /*7c90*/  IMAD R3, R0, c[0x0][0x284], R9 ;  /* 0x0000a10000037a24 */ /* 0x000fe200078e0209 */
[----:B------:R-:W-:Y:S01]  /*7ca0*/  LEA R27, P0, R4, c[0x0][0x288], 0x1 ;  /* 0x0000a200041b7a11 */ /* 0x000fe200078008ff */
[----:B------:R-:W-:Y:S01]  /*7cb0*/  IMAD R0, R0, c[0x0][0x294], R8 ;  /* 0x0000a50000007a24 */ /* 0x000fe200078e0208 */
[----:B------:R-:W-:Y:S01]  /*7cc0*/  CS2R R28, SRZ ;  /* 0x00000000001c7805 */ /* 0x000fe2000001ff00 */
[----:B------:R-:W-:Y:S01]  /*7cd0*/  IMAD.IADD R3, R7, 0x1, R3 ;  /* 0x0000000107037824 */ /* 0x000fe200078e0203 */
[----:B------:R-:W-:Y:S01]  /*7ce0*/  CS2R R22, SRZ ;  /* 0x0000000000167805 */ /* 0x000fe2000001ff00 */
[----:B------:R-:W-:Y:S01]  /*7cf0*/  CS2R R18, SRZ ;  /* 0x0000000000127805 */ /* 0x000fe2000001ff00 */
[----:B------:R-:W-:-:S02]  /*7d00*/  IADD3 R0, R5, R0, RZ ;  /* 0x0000000005007210 */ /* 0x000fc40007ffe0ff */
[----:B------:R-:W-:Y:S02]  /*7d10*/  LEA.HI.X R25, R6, c[0x0][0x274], R3, 0x1, P1 ;  /* 0x00009d0006197a11 */ /* 0x000fe400008f0c03 */
[----:B------:R-:W-:Y:S01]  /*7d20*/  LEA.HI.X R17, R4, c[0x0][0x28c], R0, 0x1, P0 ;  /* 0x0000a30004117a11 */ /* 0x000fe200000f0c00 */
[----:B------:R1:W2:Y:S01]  /*7d30*/  SHFL.IDX PT, R6, R27, RZ, 0x1e1f ;  /* 0x001e1fff1b067589 */ /* 0x0002a200000e0000 */
[----:B------:R-:W-:-:S03]  /*7d40*/  ISETP.GE.AND P0, PT, R24, R44, PT ;  /* 0x0000002c1800720c */ /* 0x000fc60003f06270 */
[----:B------:R1:W3:Y:S04]  /*7d50*/  SHFL.IDX PT, R4, R26, RZ, 0x1e1f ;  /* 0x001e1fff1a047589 */ /* 0x0002e800000e0000 */
[----:B------:R1:W4:Y:S04]  /*7d60*/  SHFL.IDX PT, R5, R25, RZ, 0x1e1f ;  /* 0x001e1fff19057589 */ /* 0x00032800000e0000 */
[----:B------:R1:W1:Y:S02]  /*7d70*/  SHFL.IDX PT, R7, R17, RZ, 0x1e1f ;  /* 0x001e1fff11077589 */ /* 0x00026400000e0000 */
[----:B------:R-:W-:Y:S05]  /*7d80*/  @P0 BRA `(.L_x_410) ;  /* 0x000003e000000947 */ /* 0x000fea0003800000 */
[C---:B------:R-:W-:Y:S01]  /*7d90*/  IADD3 R3, R16.reuse, 0x8, RZ ;  /* 0x0000000810037810 */ /* 0x040fe20007ffe0ff */
[----:B------:R-:W-:Y:S01]  /*7da0*/  CS2R R14, SRZ ;  /* 0x00000000000e7805 */ /* 0x000fe2000001ff00 */
[----:B------:R-:W-:Y:S01]  /*7db0*/  ISETP.GE.AND P0, PT, R16, c[0x0][0x27c], PT ;  /* 0x00009f0010007a0c */ /* 0x000fe20003f06270 */
[----:B------:R-:W-:Y:S01]  /*7dc0*/  CS2R R18, SRZ ;  /* 0x0000000000127805 */ /* 0x000fe2000001ff00 */
[----:B------:R-:W-:-:S02]  /*7dd0*/  ISETP.GE.AND P2, PT, R3, c[0x0][0x27c], PT ;  /* 0x00009f0003007a0c */ /* 0x000fc40003f46270 */
[----:B------:R-:W-:-:S09]  /*7de0*/  IADD3 R12, R16, 0x18, RZ ;  /* 0x00000018100c7810 */ /* 0x000fd20007ffe0ff */
[C---:B---34-:R-:W-:Y:S02]  /*7df0*/  @!P0 IMAD.WIDE R10, R16.reuse, 0x2, R4 ;  /* 0x00000002100a8825 */ /* 0x058fe400078e0204 */
[----:B------:R-:W-:Y:S02]  /*7e00*/  @!P2 SHF.R.S32.HI R0, RZ, 0x1f, R3 ;  /* 0x0000001fff00a819 */ /* 0x000fe40000011403 */
[----:B-12---:R-:W-:Y:S01]  /*7e10*/  @!P0 IMAD.WIDE R8, R16, 0x2, R6 ;  /* 0x0000000210088825 */ /* 0x006fe200078e0206 */
[----:B------:R1:W5:Y:S01]  /*7e20*/  @!P0 LD.E.64 R14, [R10.64] ;  /* 0x0000000c0a0e8980 */ /* 0x000362000c101b00 */
[----:B------:R-:W-:Y:S02]  /*7e30*/  @!P2 LEA.HI R0, R0, R3, RZ, 0x2 ;  /* 0x000000030000a211 */ /* 0x000fe400078f10ff */
[----:B------:R-:W-:Y:S01]  /*7e40*/  IADD3 R3, R16, 0x10, RZ ;  /* 0x0000001010037810 */ /* 0x000fe20007ffe0ff */
[----:B------:R2:W5:Y:S03]  /*7e50*/  @!P0 LD.E.64 R18, [R8.64] ;  /* 0x0000000c08128980 */ /* 0x000566000c101b00 */
[----:B------:R-:W-:-:S02]  /*7e60*/  ISETP.GE.AND P1, PT, R3, c[0x0][0x27c], PT ;  /* 0x00009f0003007a0c */ /* 0x000fc40003f26270 */
[----:B------:R-:W-:Y:S01]  /*7e70*/  ISETP.GE.AND P0, PT, R12, c[0x0][0x27c], PT ;  /* 0x00009f000c007a0c */ /* 0x000fe20003f06270 */
[----:B------:R-:W-:Y:S01]  /*7e80*/  CS2R R22, SRZ ;  /* 0x0000000000167805 */ /* 0x000fe2000001ff00 */
[----:B------:R-:W-:Y:S01]  /*7e90*/  CS2R R30, SRZ ;  /* 0x00000000001e7805 */ /* 0x000fe2000001ff00 */
[----:B--2---:R-:W-:-:S08]  /*7ea0*/  @!P2 LOP3.LUT R8, R0, 0xfffffffc, RZ, 0xc0, !PT ;  /* 0xfffffffc0008a812 */ /* 0x004fd000078ec0ff */
[----:B------:R-:W-:-:S04]  /*7eb0*/  @!P1 SHF.R.S32.HI R0, RZ, 0x1f, R3 ;  /* 0x0000001fff009819 */ /* 0x000fc80000011403 */
[----:B------:R-:W-:Y:S01]  /*7ec0*/  @!P1 LEA.HI R0, R0, R3, RZ, 0x2 ;  /* 0x0000000300009211 */ /* 0x000fe200078f10ff */
[----:B-1----:R-:W-:-:S03]  /*7ed0*/  @!P2 IMAD.WIDE R10, R8, 0x2, R4 ;  /* 0x00000002080aa825 */ /* 0x002fc600078e0204 */
[----:B------:R-:W-:Y:S01]  /*7ee0*/  @!P1 LOP3.LUT R0, R0, 0xfffffffc, RZ, 0xc0, !PT ;  /* 0xfffffffc00009812 */ /* 0x000fe200078ec0ff */
[----:B------:R-:W-:Y:S01]  /*7ef0*/  @!P2 IMAD.WIDE R8, R8, 0x2, R6 ;  /* 0x000000020808a825 */ /* 0x000fe200078e0206 */
[----:B------:R-:W-:-:S04]  /*7f00*/  @!P0 SHF.R.S32.HI R3, RZ, 0x1f, R12 ;  /* 0x0000001fff038819 */ /* 0x000fc8000001140c */
[----:B------:R1:W5:Y:S01]  /*7f10*/  @!P2 LD.E.64 R22, [R8.64] ;  /* 0x0000000c0816a980 */ /* 0x000362000c101b00 */
[----:B------:R-:W-:Y:S01]  /*7f20*/  @!P0 LEA.HI R3, R3, R12, RZ, 0x2 ;  /* 0x0000000c03038211 */ /* 0x000fe200078f10ff */
[----:B------:R-:W-:Y:S01]  /*7f30*/  CS2R R20, SRZ ;  /* 0x0000000000147805 */ /* 0x000fe2000001ff00 */
[----:B------:R-:W-:Y:S01]  /*7f40*/  CS2R R28, SRZ ;  /* 0x00000000001c7805 */ /* 0x000fe2000001ff00 */
[C---:B------:R-:W-:Y:S01]  /*7f50*/  @!P1 IMAD.WIDE R12, R0.reuse, 0x2, R6 ;  /* 0x00000002000c9825 */ /* 0x040fe200078e0206 */
[----:B------:R-:W-:Y:S01]  /*7f60*/  CS2R R32, SRZ ;  /* 0x0000000000207805 */ /* 0x000fe2000001ff00 */
[----:B------:R-:W-:Y:S02]  /*7f70*/  CS2R R34, SRZ ;  /* 0x0000000000227805 */ /* 0x000fe4000001ff00 */
[----:B------:R2:W5:Y:S04]  /*7f80*/  @!P2 LD.E.64 R20, [R10.64] ;  /* 0x0000000c0a14a980 */ /* 0x000568000c101b00 */
[----:B------:R3:W5:Y:S01]  /*7f90*/  @!P1 LD.E.64 R28, [R12.64] ;  /* 0x0000000c0c1c9980 */ /* 0x000762000c101b00 */
[----:B-1----:R-:W-:-:S05]  /*7fa0*/  @!P1 IMAD.WIDE R8, R0, 0x2, R4 ;  /* 0x0000000200089825 */ /* 0x002fca00078e0204 */
[----:B------:R1:W5:Y:S01]  /*7fb0*/  @!P1 LD.E.64 R30, [R8.64] ;  /* 0x0000000c081e9980 */ /* 0x000362000c101b00 */
[C---:B---3--:R-:W-:Y:S02]  /*7fc0*/  IADD3 R12, R16.reuse, 0x20, RZ ;  /* 0x00000020100c7810 */ /* 0x048fe40007ffe0ff */
[----:B------:R-:W-:Y:S02]  /*7fd0*/  IADD3 R13, R16, 0x28, RZ ;  /* 0x00000028100d7810 */ /* 0x000fe40007ffe0ff */
[----:B------:R-:W-:Y:S02]  /*7fe0*/  ISETP.GE.AND P1, PT, R12, c[0x0][0x27c], PT ;  /* 0x00009f000c007a0c */ /* 0x000fe40003f26270 */
[----:B-1----:R-:W-:-:S05]  /*7ff0*/  @!P0 LOP3.LUT R8, R3, 0xfffffffc, RZ, 0xc0, !PT ;  /* 0xfffffffc03088812 */ /* 0x002fca00078ec0ff */
[----:B--2---:R-:W-:-:S04]  /*8000*/  @!P0 IMAD.WIDE R10, R8, 0x2, R4 ;  /* 0x00000002080a8825 */ /* 0x004fc800078e0204 */
[----:B------:R-:W-:Y:S01]  /*8010*/  @!P0 IMAD.WIDE R8, R8, 0x2, R6 ;  /* 0x0000000208088825 */ /* 0x000fe200078e0206 */
[----:B------:R1:W5:Y:S04]  /*8020*/  @!P0 LD.E.64 R32, [R10.64] ;  /* 0x0000000c0a208980 */ /* 0x000368000c101b00 */
[----:B------:R2:W5:Y:S01]  /*8030*/  @!P0 LD.E.64 R34, [R8.64] ;  /* 0x0000000c08228980 */ /* 0x000562000c101b00 */
[----:B------:R-:W-:Y:S02]  /*8040*/  ISETP.GE.AND P0, PT, R13, c[0x0][0x27c], PT ;  /* 0x00009f000d007a0c */ /* 0x000fe40003f06270 */
[----:B------:R-:W-:-:S11]  /*8050*/  @!P1 SHF.R.S32.HI R3, RZ, 0x1f, R12 ;  /* 0x0000001fff039819 */ /* 0x000fd6000001140c */
[----:B------:R-:W-:Y:S02]  /*8060*/  @!P0 SHF.R.S32.HI R0, RZ, 0x1f, R13 ;  /* 0x0000001fff008819 */ /* 0x000fe4000001140d */
[----:B--2---:R-:W-:Y:S02]  /*8070*/  @!P1 LEA.HI R8, R3, R12, RZ, 0x2 ;  /* 0x0000000c03089211 */ /* 0x004fe400078f10ff */
[----:B------:R-:W-:Y:S02]  /*8080*/  @!P0 LEA.HI R3, R0, R13, RZ, 0x2 ;  /* 0x0000000d00038211 */ /* 0x000fe400078f10ff */
[----:B------:R-:W-:Y:S02]  /*8090*/  @!P1 LOP3.LUT R0, R8, 0xfffffffc, RZ, 0xc0, !PT ;  /* 0xfffffffc08009812 */ /* 0x000fe400078ec0ff */
[----:B------:R-:W-:Y:S01]  /*80a0*/  @!P0 LOP3.LUT R3, R3, 0xfffffffc, RZ, 0xc0, !PT ;  /* 0xfffffffc03038812 */ /* 0x000fe200078ec0ff */
[----:B------:R-:W-:Y:S01]  /*80b0*/  CS2R R36, SRZ ;  /* 0x0000000000247805 */ /* 0x000fe2000001ff00 */
[----:B------:R-:W-:Y:S01]  /*80c0*/  CS2R R40, SRZ ;  /* 0x0000000000287805 */ /* 0x000fe2000001ff00 */
[----:B-1----:R-:W-:Y:S01]  /*80d0*/  @!P1 IMAD.WIDE R10, R0, 0x2, R4 ;  /* 0x00000002000a9825 */ /* 0x002fe200078e0204 */
[----:B------:R-:W-:Y:S01]  /*80e0*/  CS2R R38, SRZ ;  /* 0x0000000000267805 */ /* 0x000fe2000001ff00 */
[----:B------:R-:W-:-:S02]  /*80f0*/  CS2R R42, SRZ ;  /* 0x00000000002a7805 */ /* 0x000fc4000001ff00 */
[C---:B------:R-:W-:Y:S01]  /*8100*/  @!P0 IMAD.WIDE R8, R3.reuse, 0x2, R4 ;  /* 0x0000000203088825 */ /* 0x040fe200078e0204 */
[----:B------:R1:W5:Y:S03]  /*8110*/  @!P1 LD.E.64 R36, [R10.64] ;  /* 0x0000000c0a249980 */ /* 0x000366000c101b00 */
[--C-:B------:R-:W-:Y:S01]  /*8120*/  @!P1 IMAD.WIDE R4, R0, 0x2, R6.reuse ;  /* 0x0000000200049825 */ /* 0x100fe200078e0206 */
[----:B------:R1:W5:Y:S03]  /*8130*/  @!P0 LD.E.64 R40, [R8.64] ;  /* 0x0000000c08288980 */ /* 0x000366000c101b00 */
[----:B------:R-:W-:Y:S01]  /*8140*/  @!P0 IMAD.WIDE R6, R3, 0x2, R6 ;  /* 0x0000000203068825 */ /* 0x000fe200078e0206 */
[----:B------:R1:W5:Y:S04]  /*8150*/  @!P1 LD.E.64 R38, [R4.64] ;  /* 0x0000000c04269980 */ /* 0x000368000c101b00 */
[----:B------:R1:W5:Y:S02]  /*8160*/  @!P0 LD.E.64 R42, [R6.64] ;  /* 0x0000000c062a8980 */ /* 0x000364000c101b00 */
.L_x_410:
[----:B------:R-:W-:Y:S05]  /*8170*/  BSYNC B0 ;  /* 0x0000000000007941 */ /* 0x000fea0003800000 */
.L_x_409:
[----:B------:R-:W-:Y:S01]  /*8180*/  IADD3 R3, R24, 0x40, RZ ;  /* 0x0000004018037810 */ /* 0x000fe20007ffe0ff */
[----:B-----5:R-:W-:Y:S01]  /*8190*/  IMAD.MOV.U32 R0, RZ, RZ, R40 ;  /* 0x000000ffff007224 */ /* 0x020fe200078e0028 */
[----:B-1----:R-:W-:Y:S01]  /*81a0*/  MOV R9, R22 ;  /* 0x0000001600097202 */ /* 0x002fe20000000f00 */
[----:B---3--:R-:W-:Y:S01]  /*81b0*/  IMAD.MOV.U32 R4, RZ, RZ, R36 ;  /* 0x000000ffff047224 */ /* 0x008fe200078e0024 */
[----:B------:R-:W-:Y:S01]  /*81c0*/  ISETP.GE.AND P0, PT, R3, R44, PT ;  /* 0x0000002c0300720c */ /* 0x000fe20003f06270 */
[----:B------:R-:W-:Y:S01]  /*81d0*/  IMAD.MOV.U32 R3, RZ, RZ, R37 ;  /* 0x000000ffff037224 */ /* 0x000fe200078e0025 */
[----:B------:R-:W-:Y:S01]  /*81e0*/  PRMT R82, R0, 0x7610, R82 ;  /* 0x0000761000527816 */ /* 0x000fe20000000052 */
[----:B------:R-:W-:Y:S01]  /*81f0*/  IMAD.MOV.U32 R0, RZ, RZ, R32 ;  /* 0x000000ffff007224 */ /* 0x000fe200078e0020 */
[----:B------:R-:W-:Y:S01]  /*8200*/  PRMT R78, R4, 0x7610, R78 ;  /* 0x00007610044e7816 */ /* 0x000fe2000000004e */
[----:B------:R-:W-:Y:S01]  /*8210*/  IMAD.MOV.U32 R4, RZ, RZ, R30 ;  /* 0x000000ffff047224 */ /* 0x000fe200078e001e */
[----:B------:R-:W-:Y:S01]  /*8220*/  PRMT R79, R3, 0x7610, R79 ;  /* 0x00007610034f7816 */ /* 0x000fe2000000004f */
[----:B------:R-:W-:Y:S01]  /*8230*/  IMAD.MOV.U32 R3, RZ, RZ, R31 ;  /* 0x000000ffff037224 */ /* 0x000fe200078e001f */
[----:B------:R-:W-:Y:S01]  /*8240*/  PRMT R76, R0, 0x7610, R76 ;  /* 0x00007610004c7816 */ /* 0x000fe2000000004c */
[----:B----4-:R-:W-:Y:S01]  /*8250*/  IMAD.MOV.U32 R5, RZ, RZ, R41 ;  /* 0x000000ffff057224 */ /* 0x010fe200078e0029 */
[----:B------:R-:W-:Y:S01]  /*8260*/  MOV R0, R20 ;  /* 0x0000001400007202 */ /* 0x000fe20000000f00 */
[----:B------:R-:W-:Y:S01]  /*8270*/  IMAD.MOV.U32 R8, RZ, RZ, R35 ;  /* 0x000000ffff087224 */ /* 0x000fe200078e0023 */
[----:B------:R-:W-:Y:S01]  /*8280*/  PRMT R74, R4, 0x5410, R3 ;  /* 0x00005410044a7816 */ /* 0x000fe20000000003 */
[----:B------:R-:W-:Y:S01]  /*8290*/  IMAD.MOV.U32 R4, RZ, RZ, R14 ;  /* 0x000000ffff047224 */ /* 0x000fe200078e000e */
[----:B------:R-:W-:Y:S01]  /*82a0*/  PRMT R72, R0, 0x7610, R72 ;  /* 0x0000761000487816 */ /* 0x000fe20000000048 */
[----:B------:R-:W-:Y:S01]  /*82b0*/  IMAD.MOV.U32 R3, RZ, RZ, R15 ;  /* 0x000000ffff037224 */ /* 0x000fe200078e000f */
[----:B------:R-:W-:Y:S01]  /*82c0*/  PRMT R83, R5, 0x7610, R83 ;  /* 0x0000761005537816 */ /* 0x000fe20000000053 */
[----:B------:R-:W-:Y:S01]  /*82d0*/  IMAD.MOV.U32 R0, RZ, RZ, R42 ;  /* 0x000000ffff007224 */ /* 0x000fe200078e002a */
[----:B------:R-:W1:Y:S01]  /*82e0*/  SHFL.IDX PT, R7, R17, 0x1, 0x1e1f ;  /* 0x003e1f0011077f89 */ /* 0x000e6200000e0000 */
[----:B------:R-:W-:Y:S01]  /*82f0*/  IMAD.MOV.U32 R5, RZ, RZ, R33 ;  /* 0x000000ffff057224 */ /* 0x000fe200078e0021 */
[----:B------:R-:W-:Y:S01]  /*8300*/  PRMT R70, R4, 0x5410, R3 ;  /* 0x0000541004467816 */ /* 0x000fe20000000003 */
[----:B------:R-:W-:Y:S01]  /*8310*/  IMAD.MOV.U32 R3, RZ, RZ, R39 ;  /* 0x000000ffff037224 */ /* 0x000fe200078e0027 */
[----:B------:R-:W-:Y:S01]  /*8320*/  PRMT R81, R0, 0x7610, R81 ;  /* 0x0000761000517816 */ /* 0x000fe20000000051 */
[----:B------:R-:W-:Y:S01]  /*8330*/  IMAD.MOV.U32 R0, RZ, RZ, R34 ;  /* 0x000000ffff007224 */ /* 0x000fe200078e0022 */
[----:B------:R-:W-:Y:S01]  /*8340*/  PRMT R76, R76, 0x5410, R5 ;  /* 0x000054104c4c7816 */ /* 0x000fe20000000005 */
[----:B------:R-:W-:Y:S01]  /*8350*/  IMAD.MOV.U32 R5, RZ, RZ, R21 ;  /* 0x000000ffff057224 */ /* 0x000fe200078e0015 */
[----:B------:R-:W-:Y:S01]  /*8360*/  MOV R4, R38 ;  /* 0x0000002600047202 */ /* 0x000fe20000000f00 */
[----:B--2---:R-:W2:Y:S01]  /*8370*/  SHFL.IDX PT, R6, R27, 0x1, 0x1e1f ;  /* 0x003e1f001b067f89 */ /* 0x004ea200000e0000 */
[----:B------:R-:W-:Y:S01]  /*8380*/  PRMT R75, R0, 0x7610, R75 ;  /* 0x00007610004b7816 */ /* 0x000fe2000000004b */
        /* <DEDUP_REMOVED lines=11> */
[----:B------:R-:W3:Y:S01]  /*8440*/  SHFL.IDX PT, R5, R25, 0x1, 0x1e1f ;  /* 0x003e1f0019057f89 */ /* 0x000ee200000e0000 */
[----:B------:R-:W-:Y:S01]  /*8450*/  BSSY B0, `(.L_x_411) ;  /* 0x000004e000007945 */ /* 0x000fe20003800000 */
[----:B------:R-:W-:Y:S01]  /*8460*/  PRMT R71, R9, 0x5410, R8 ;  /* 0x0000541009477816 */ /* 0x000fe20000000008 */
[----:B------:R-:W-:Y:S01]  /*8470*/  CS2R R62, SRZ ;  /* 0x00000000003e7805 */ /* 0x000fe2000001ff00 */
[----:B------:R4:W1:Y:S01]  /*8480*/  SHFL.IDX PT, R4, R26, 0x1, 0x1e1f ;  /* 0x003e1f001a047f89 */ /* 0x00086200000e0000 */
[----:B------:R-:W-:Y:S01]  /*8490*/  PRMT R45, R3, 0x5410, R0 ;  /* 0x00005410032d7816 */ /* 0x000fe20000000000 */
        /* <DEDUP_REMOVED lines=9> */
[----:B----4-:R-:W-:Y:S01]  /*8530*/  CS2R R26, SRZ ;  /* 0x00000000001a7805 */ /* 0x010fe2000001ff00 */
[----:B------:R-:W-:Y:S05]  /*8540*/  @P0 BRA `(.L_x_412) ;  /* 0x000003e000000947 */ /* 0x000fea0003800000 */
[C---:B-123--:R-:W-:Y:S01]  /*8550*/  IADD3 R3, R16.reuse, 0x8, RZ ;  /* 0x0000000810037810 */ /* 0x04efe20007ffe0ff */
[----:B------:R-:W-:Y:S01]  /*8560*/  CS2R R26, SRZ ;  /* 0x00000000001a7805 */ /* 0x000fe2000001ff00 */
[----:B------:R-:W-:Y:S01]  /*8570*/  ISETP.GE.AND P0, PT, R16, c[0x0][0x27c], PT ;  /* 0x00009f0010007a0c */ /* 0x000fe20003f06270 */
[----:B------:R-:W-:Y:S01]  /*8580*/  CS2R R46, SRZ ;  /* 0x00000000002e7805 */ /* 0x000fe2000001ff00 */
[----:B------:R-:W-:-:S02]  /*8590*/  ISETP.GE.AND P2, PT, R3, c[0x0][0x27c], PT ;  /* 0x00009f0003007a0c */ /* 0x000fc40003f46270 */
[----:B------:R-:W-:-:S09]  /*85a0*/  IADD3 R12, R16, 0x18, RZ ;  /* 0x00000018100c7810 */ /* 0x000fd20007ffe0ff */
[C---:B------:R-:W-:Y:S02]  /*85b0*/  @!P0 IMAD.WIDE R10, R16.reuse, 0x2, R4 ;  /* 0x00000002100a8825 */ /* 0x040fe400078e0204 */
[----:B------:R-:W-:Y:S02]  /*85c0*/  @!P2 SHF.R.S32.HI R0, RZ, 0x1f, R3 ;  /* 0x0000001fff00a819 */ /* 0x000fe40000011403 */
[----:B------:R-:W-:Y:S01]  /*85d0*/  @!P0 IMAD.WIDE R8, R16, 0x2, R6 ;  /* 0x0000000210088825 */ /* 0x000fe200078e0206 */
[----:B------:R1:W5:Y:S01]  /*85e0*/  @!P0 LD.E.64 R26, [R10.64] ;  /* 0x0000000c0a1a8980 */ /* 0x000362000c101b00 */
[----:B------:R-:W-:Y:S02]  /*85f0*/  @!P2 LEA.HI R0, R0, R3, RZ, 0x2 ;  /* 0x000000030000a211 */ /* 0x000fe400078f10ff */
[----:B------:R-:W-:Y:S01]  /*8600*/  IADD3 R3, R16, 0x10, RZ ;  /* 0x0000001010037810 */ /* 0x000fe20007ffe0ff */
[----:B------:R2:W5:Y:S03]  /*8610*/  @!P0 LD.E.64 R46, [R8.64] ;  /* 0x0000000c082e8980 */ /* 0x000566000c101b00 */
[----:B------:R-:W-:-:S02]  /*8620*/  ISETP.GE.AND P1, PT, R3, c[0x0][0x27c], PT ;  /* 0x00009f0003007a0c */ /* 0x000fc40003f26270 */
[----:B------:R-:W-:Y:S02]  /*8630*/  @!P2 LOP3.LUT R0, R0, 0xfffffffc, RZ, 0xc0, !PT ;  /* 0xfffffffc0000a812 */ /* 0x000fe400078ec0ff */
[----:B------:R-:W-:Y:S01]  /*8640*/  ISETP.GE.AND P0, PT, R12, c[0x0][0x27c], PT ;  /* 0x00009f000c007a0c */ /* 0x000fe20003f06270 */
[----:B------:R-:W-:Y:S02]  /*8650*/  CS2R R50, SRZ ;  /* 0x0000000000327805 */ /* 0x000fe4000001ff00 */
[----:B-1----:R-:W-:-:S04]  /*8660*/  @!P2 IMAD.WIDE R10, R0, 0x2, R4 ;  /* 0x00000002000aa825 */ /* 0x002fc800078e0204 */
[----:B--2---:R-:W-:Y:S02]  /*8670*/  @!P2 IMAD.WIDE R8, R0, 0x2, R6 ;  /* 0x000000020008a825 */ /* 0x004fe400078e0206 */
[----:B------:R-:W-:-:S04]  /*8680*/  @!P1 SHF.R.S32.HI R0, RZ, 0x1f, R3 ;  /* 0x0000001fff009819 */ /* 0x000fc80000011403 */
[----:B------:R-:W-:Y:S01]  /*8690*/  @!P1 LEA.HI R0, R0, R3, RZ, 0x2 ;  /* 0x0000000300009211 */ /* 0x000fe200078f10ff */
[----:B------:R1:W5:Y:S03]  /*86a0*/  @!P2 LD.E.64 R50, [R8.64] ;  /* 0x0000000c0832a980 */ /* 0x000366000c101b00 */
[----:B------:R-:W-:Y:S01]  /*86b0*/  @!P1 LOP3.LUT R0, R0, 0xfffffffc, RZ, 0xc0, !PT ;  /* 0xfffffffc00009812 */ /* 0x000fe200078ec0ff */
[----:B------:R-:W-:Y:S01]  /*86c0*/  CS2R R54, SRZ ;  /* 0x0000000000367805 */ /* 0x000fe2000001ff00 */
[----:B------:R-:W-:Y:S01]  /*86d0*/  @!P0 SHF.R.S32.HI R3, RZ, 0x1f, R12 ;  /* 0x0000001fff038819 */ /* 0x000fe2000001140c */
[----:B------:R-:W-:-:S03]  /*86e0*/  CS2R R48, SRZ ;  /* 0x0000000000307805 */ /* 0x000fc6000001ff00 */
[----:B------:R-:W-:Y:S01]  /*86f0*/  @!P0 LEA.HI R3, R3, R12, RZ, 0x2 ;  /* 0x0000000c03038211 */ /* 0x000fe200078f10ff */
[----:B------:R-:W-:Y:S01]  /*8700*/  CS2R R52, SRZ ;  /* 0x0000000000347805 */ /* 0x000fe2000001ff00 */
[C---:B------:R-:W-:Y:S01]  /*8710*/  @!P1 IMAD.WIDE R12, R0.reuse, 0x2, R6 ;  /* 0x00000002000c9825 */ /* 0x040fe200078e0206 */
[----:B------:R2:W5:Y:S01]  /*8720*/  @!P2 LD.E.64 R48, [R10.64] ;  /* 0x0000000c0a30a980 */ /* 0x000562000c101b00 */
[----:B------:R-:W-:Y:S01]  /*8730*/  CS2R R56, SRZ ;  /* 0x0000000000387805 */ /* 0x000fe2000001ff00 */
[----:B------:R-:W-:Y:S02]  /*8740*/  CS2R R58, SRZ ;  /* 0x00000000003a7805 */ /* 0x000fe4000001ff00 */
[----:B------:R3:W5:Y:S01]  /*8750*/  @!P1 LD.E.64 R52, [R12.64] ;  /* 0x0000000c0c349980 */ /* 0x000762000c101b00 */
[----:B-1----:R-:W-:-:S05]  /*8760*/  @!P1 IMAD.WIDE R8, R0, 0x2, R4 ;  /* 0x0000000200089825 */ /* 0x002fca00078e0204 */
[----:B------:R1:W5:Y:S01]  /*8770*/  @!P1 LD.E.64 R54, [R8.64] ;  /* 0x0000000c08369980 */ /* 0x000362000c101b00 */
[C---:B---3--:R-:W-:Y:S02]  /*8780*/  IADD3 R12, R16.reuse, 0x20, RZ ;  /* 0x00000020100c7810 */ /* 0x048fe40007ffe0ff */
[----:B------:R-:W-:Y:S02]  /*8790*/  IADD3 R13, R16, 0x28, RZ ;  /* 0x00000028100d7810 */ /* 0x000fe40007ffe0ff */
[----:B-1----:R-:W-:-:S05]  /*87a0*/  @!P0 LOP3.LUT R8, R3, 0xfffffffc, RZ, 0xc0, !PT ;  /* 0xfffffffc03088812 */ /* 0x002fca00078ec0ff */
[----:B--2---:R-:W-:-:S04]  /*87b0*/  @!P0 IMAD.WIDE R10, R8, 0x2, R4 ;  /* 0x00000002080a8825 */ /* 0x004fc800078e0204 */
[----:B------:R-:W-:Y:S01]  /*87c0*/  @!P0 IMAD.WIDE R8, R8, 0x2, R6 ;  /* 0x0000000208088825 */ /* 0x000fe200078e0206 */
[----:B------:R1:W5:Y:S01]  /*87d0*/  @!P0 LD.E.64 R56, [R10.64] ;  /* 0x0000000c0a388980 */ /* 0x000362000c101b00 */
[----:B------:R-:W-:-:S03]  /*87e0*/  ISETP.GE.AND P1, PT, R12, c[0x0][0x27c], PT ;  /* 0x00009f000c007a0c */ /* 0x000fc60003f26270 */
[----:B------:R2:W5:Y:S01]  /*87f0*/  @!P0 LD.E.64 R58, [R8.64] ;  /* 0x0000000c083a8980 */ /* 0x000562000c101b00 */
[----:B------:R-:W-:-:S09]  /*8800*/  ISETP.GE.AND P0, PT, R13, c[0x0][0x27c], PT ;  /* 0x00009f000d007a0c */ /* 0x000fd20003f06270 */
[----:B------:R-:W-:-:S04]  /*8810*/  @!P1 SHF.R.S32.HI R3, RZ, 0x1f, R12 ;  /* 0x0000001fff039819 */ /* 0x000fc8000001140c */
        /* <DEDUP_REMOVED lines=17> */
.L_x_412:
[----:B-123--:R-:W-:Y:S05]  /*8930*/  BSYNC B0 ;  /* 0x0000000000007941 */ /* 0x00efea0003800000 */
.L_x_411:
[----:B-----5:R-:W-:Y:S01]  /*8940*/  IMAD.MOV.U32 R0, RZ, RZ, R68 ;  /* 0x000000ffff007224 */ /* 0x020fe200078e0044 */
[----:B------:R-:W-:Y:S01]  /*8950*/  LEA.HI R7, R60, R60, RZ, 0x1 ;  /* 0x0000003c3c077211 */ /* 0x000fe200078f08ff */
[----:B------:R-:W-:Y:S01]  /*8960*/  IMAD.MOV.U32 R5, RZ, RZ, R69 ;  /* 0x000000ffff057224 */ /* 0x000fe200078e0045 */
[----:B------:R-:W-:-:S04]  /*8970*/  DEPBAR.LE SB0, 0x1 ;  /* 0x000080400000791a */ /* 0x000fc80000000000 */
[----:B------:R-:W-:Y:S01]  /*8980*/  PRMT R91, R0, 0x5410, R5 ;  /* 0x00005410005b7816 */ /* 0x000fe20000000005 */
[----:B------:R-:W-:Y:S01]  /*8990*/  IMAD.MOV.U32 R0, RZ, RZ, R56 ;  /* 0x000000ffff007224 */ /* 0x000fe200078e0038 */
[----:B------:R-:W-:Y:S01]  /*89a0*/  BSSY B1, `(.L_x_413) ;  /* 0x0000155000017945 */ /* 0x000fe20003800000 */
[----:B------:R-:W-:Y:S02]  /*89b0*/  IMAD.MOV.U32 R4, RZ, RZ, R62 ;  /* 0x000000ffff047224 */ /* 0x000fe400078e003e */
[----:B------:R-:W-:Y:S01]  /*89c0*/  IMAD.MOV.U32 R3, RZ, RZ, R63 ;  /* 0x000000ffff037224 */ /* 0x000fe200078e003f */
[----:B------:R-:W-:Y:S01]  /*89d0*/  PRMT R87, R0, 0x7610, R87 ;  /* 0x0000761000577816 */ /* 0x000fe20000000057 */
[----:B------:R-:W-:Y:S02]  /*89e0*/  IMAD.MOV.U32 R0, RZ, RZ, R48 ;  /* 0x000000ffff007224 */ /* 0x000fe400078e0030 */
[----:B------:R-:W-:Y:S01]  /*89f0*/  IMAD.MOV.U32 R5, RZ, RZ, R57 ;  /* 0x000000ffff057224 */ /* 0x000fe200078e0039 */
[----:B------:R-:W-:Y:S01]  /*8a00*/  PRMT R89, R4, 0x5410, R3 ;  /* 0x0000541004597816 */ /* 0x000fe20000000003 */
[----:B------:R-:W-:Y:S01]  /*8a10*/  IMAD.MOV.U32 R4, RZ, RZ, R54 ;  /* 0x000000ffff047224 */ /* 0x000fe200078e0036 */
[----:B------:R-:W-:Y:S01]  /*8a20*/  PRMT R82, R82, 0x5410, R0 ;  /* 0x0000541052527816 */ /* 0x000fe20000000000 */
[----:B------:R-:W-:Y:S01]  /*8a30*/  IMAD.MOV.U32 R3, RZ, RZ, R55 ;  /* 0x000000ffff037224 */ /* 0x000fe200078e0037 */
[----:B------:R-:W-:Y:S01]  /*8a40*/  PRMT R87, R87, 0x5410, R5 ;  /* 0x0000541057577816 */ /* 0x000fe20000000005 */
[----:B------:R-:W-:Y:S01]  /*8a50*/  IMAD.MOV.U32 R0, RZ, RZ, R49 ;  /* 0x000000ffff007224 */ /* 0x000fe200078e0031 */
[----:B------:R-:W-:-:S02]  /*8a60*/  SHF.R.S32.HI R5, RZ, 0x1f, R132 ;  /* 0x0000001fff057819 */ /* 0x000fc40000011484 */
[----:B------:R-:W-:Y:S01]  /*8a70*/  PRMT R85, R4, 0x5410, R3 ;  /* 0x0000541004557816 */ /* 0x000fe20000000003 */
[----:B------:R-:W-:Y:S01]  /*8a80*/  IMAD.MOV.U32 R4, RZ, RZ, R26 ;  /* 0x000000ffff047224 */ /* 0x000fe200078e001a */
[----:B------:R-:W-:Y:S01]  /*8a90*/  PRMT R83, R83, 0x5410, R0 ;  /* 0x0000541053537816 */ /* 0x000fe20000000000 */
[----:B------:R-:W-:Y:S01]  /*8aa0*/  IMAD.MOV.U32 R3, RZ, RZ, R27 ;  /* 0x000000ffff037224 */ /* 0x000fe200078e001b */
[----:B------:R-:W-:Y:S01]  /*8ab0*/  LEA.HI R0, R5, R132, RZ, 0x2 ;  /* 0x0000008405007211 */ /* 0x000fe200078f10ff */
[----:B------:R-:W-:Y:S01]  /*8ac0*/  IMAD.MOV.U32 R5, RZ, RZ, R66 ;  /* 0x000000ffff057224 */ /* 0x000fe200078e0042 */
[----:B------:R-:W-:Y:S02]  /*8ad0*/  PRMT R78, R78, 0x5410, R4 ;  /* 0x000054104e4e7816 */ /* 0x000fe40000000004 */
[----:B------:R-:W-:Y:S01]  /*8ae0*/  LOP3.LUT R4, R0, 0xfffffffc, RZ, 0xc0, !PT ;  /* 0xfffffffc00047812 */ /* 0x000fe200078ec0ff */
[----:B------:R-:W-:Y:S01]  /*8af0*/  IMAD.MOV.U32 R0, RZ, RZ, R64 ;  /* 0x000000ffff007224 */ /* 0x000fe200078e0040 */
[----:B------:R-:W-:Y:S01]  /*8b00*/  PRMT R79, R79, 0x5410, R3 ;  /* 0x000054104f4f7816 */ /* 0x000fe20000000003 */
[----:B------:R-:W-:-:S02]  /*8b10*/  IMAD.MOV.U32 R3, RZ, RZ, R67 ;  /* 0x000000ffff037224 */ /* 0x000fc400078e0043 */
[----:B------:R-:W-:Y:S01]  /*8b20*/  IMAD.IADD R6, R132, 0x1, -R4 ;  /* 0x0000000184067824 */ /* 0x000fe200078e0a04 */
[----:B------:R-:W-:Y:S01]  /*8b30*/  PRMT R88, R0, 0x7610, R88 ;  /* 0x0000761000587816 */ /* 0x000fe20000000058 */
[----:B------:R-:W-:Y:S01]  /*8b40*/  IMAD.MOV.U32 R0, RZ, RZ, R65 ;  /* 0x000000ffff007224 */ /* 0x000fe200078e0041 */
[----:B------:R-:W-:Y:S01]  /*8b50*/  PRMT R90, R5, 0x5410, R3 ;  /* 0x00005410055a7816 */ /* 0x000fe20000000003 */
[----:B------:R-:W-:Y:S01]  /*8b60*/  IMAD.SHL.U32 R3, R6, 0x40, RZ ;  /* 0x0000004006037824 */ /* 0x000fe200078e00ff */
[----:B------:R-:W-:Y:S01]  /*8b70*/  BAR.SYNC.DEFER_BLOCKING 0x0 ;  /* 0x0000000000007b1d */ /* 0x000fe20000010000 */
[----:B------:R-:W-:Y:S01]  /*8b80*/  IMAD.MOV.U32 R5, RZ, RZ, R58 ;  /* 0x000000ffff057224 */ /* 0x000fe200078e003a */
[----:B------:R-:W-:Y:S01]  /*8b90*/  PRMT R88, R88, 0x5410, R0 ;  /* 0x0000541058587816 */ /* 0x000fe20000000000 */
[----:B------:R-:W-:Y:S01]  /*8ba0*/  IMAD.MOV.U32 R4, RZ, RZ, R59 ;  /* 0x000000ffff047224 */ /* 0x000fe200078e003b */
[----:B------:R-:W-:Y:S01]  /*8bb0*/  LOP3.LUT R0, R3, 0xc0, RZ, 0xc0, !PT ;  /* 0x000000c003007812 */ /* 0x000fe200078ec0ff */
[----:B------:R-:W-:Y:S01]  /*8bc0*/  IMAD.MOV.U32 R3, RZ, RZ, R52 ;  /* 0x000000ffff037224 */ /* 0x000fe200078e0034 */
[----:B------:R-:W-:Y:S01]  /*8bd0*/  LOP3.LUT P0, RZ, R6, 0x2, RZ, 0xc0, !PT ;  /* 0x0000000206ff7812 */ /* 0x000fe2000780c0ff */
[----:B------:R-:W-:Y:S01]  /*8be0*/  IMAD.MOV.U32 R6, RZ, RZ, R51 ;  /* 0x000000ffff067224 */ /* 0x000fe200078e0033 */
[----:B------:R-:W-:-:S02]  /*8bf0*/  PRMT R86, R5, 0x5410, R4 ;  /* 0x0000541005567816 */ /* 0x000fc40000000004 */
[----:B------:R-:W-:Y:S01]  /*8c00*/  PRMT R84, R3, 0x7610, R84 ;  /* 0x0000761003547816 */ /* 0x000fe20000000054 */
[----:B------:R-:W-:Y:S01]  /*8c10*/  IMAD.MOV.U32 R3, RZ, RZ, R53 ;  /* 0x000000ffff037224 */ /* 0x000fe200078e0035 */
[----:B------:R-:W-:Y:S02]  /*8c20*/  LOP3.LUT R4, R0, 0x8, R61, 0xf8, !PT ;  /* 0x0000000800047812 */ /* 0x000fe400078ef83d */
[----:B------:R-:W-:Y:S02]  /*8c30*/  SHF.R.U32.HI R0, RZ, 0x3, R0 ;  /* 0x00000003ff007819 */ /* 0x000fe40000011600 */
[----:B------:R-:W-:Y:S01]  /*8c40*/  PRMT R84, R84, 0x5410, R3 ;  /* 0x0000541054547816 */ /* 0x000fe20000000003 */
[----:B------:R-:W-:Y:S01]  /*8c50*/  IMAD.IADD R3, R44, 0x1, -R196 ;  /* 0x000000012c037824 */ /* 0x000fe200078e0ac4 */
[----:B------:R-:W-:Y:S01]  /*8c60*/  LOP3.LUT R5, R4, R0, RZ, 0x3c, !PT ;  /* 0x0000000004057212 */ /* 0x000fe200078e3cff */
[----:B------:R-:W-:Y:S01]  /*8c70*/  IMAD.MOV.U32 R4, RZ, RZ, R50 ;  /* 0x000000ffff047224 */ /* 0x000fe200078e0032 */
[----:B------:R-:W-:-:S02]  /*8c80*/  LOP3.LUT R0, R7, 0x7fffffe, RZ, 0xc0, !PT ;  /* 0x07fffffe07007812 */ /* 0x000fc400078ec0ff */
[----:B------:R-:W-:Y:S02]  /*8c90*/  IMNMX R44, R3, 0x80, PT ;  /* 0x00000080032c7817 */ /* 0x000fe40003800200 */
[----:B------:R-:W-:Y:S01]  /*8ca0*/  PRMT R80, R4, 0x7610, R80 ;  /* 0x0000761004507816 */ /* 0x000fe20000000050 */
[C---:B------:R-:W-:Y:S01]  /*8cb0*/  IMAD.IADD R0, R60.reuse, 0x1, -R0 ;  /* 0x000000013c007824 */ /* 0x040fe200078e0a00 */
[----:B------:R-:W-:Y:S01]  /*8cc0*/  ISETP.GE.AND P1, PT, R60, R44, PT ;  /* 0x0000002c3c00720c */ /* 0x000fe20003f26270 */
[----:B------:R-:W-:Y:S01]  /*8cd0*/  IMAD.MOV.U32 R4, RZ, RZ, R47 ;  /* 0x000000ffff047224 */ /* 0x000fe200078e002f */
[----:B------:R-:W-:Y:S01]  /*8ce0*/  PRMT R80, R80, 0x5410, R6 ;  /* 0x0000541050507816 */ /* 0x000fe20000000006 */
[----:B------:R-:W-:-:S04]  /*8cf0*/  IMAD R0, R92, 0x8, R0 ;  /* 0x000000085c007824 */ /* 0x000fc800078e0200 */
[----:B------:R-:W-:Y:S02]  /*8d00*/  IMAD.U32 R0, R0, 0x20, R5 ;  /* 0x0000002000007824 */ /* 0x000fe400078e0005 */
[----:B------:R-:W-:-:S03]  /*8d10*/  IMAD.MOV.U32 R5, RZ, RZ, R46 ;  /* 0x000000ffff057224 */ /* 0x000fc600078e002e */
[C---:B------:R-:W-:Y:S02]  /*8d20*/  IADD3 R3, R0.reuse, 0x10, RZ ;  /* 0x0000001000037810 */ /* 0x040fe40007ffe0ff */
[C---:B------:R-:W-:Y:S02]  /*8d30*/  @P0 IADD3 R3, R0.reuse, -0x10, RZ ;  /* 0xfffffff000030810 */ /* 0x040fe40007ffe0ff */
[----:B------:R-:W-:Y:S02]  /*8d40*/  PRMT R61, R5, 0x5410, R4 ;  /* 0x00005410053d7816 */ /* 0x000fe40000000004 */
[----:B------:R-:W-:Y:S02]  /*8d50*/  LEA R24, R0, 0x6080, 0x1 ;  /* 0x0000608000187811 */ /* 0x000fe400078e08ff */
[----:B------:R-:W-:Y:S01]  /*8d60*/  LEA R25, R3, 0x6080, 0x1 ;  /* 0x0000608003197811 */ /* 0x000fe200078e08ff */
[----:B------:R-:W-:Y:S05]  /*8d70*/  @P1 BRA `(.L_x_414) ;  /* 0x0000117000001947 */ /* 0x000fea0003800000 */
[----:B------:R-:W-:Y:S01]  /*8d80*/  ISETP.GE.AND P0, PT, R16, c[0x0][0x27c], PT ;  /* 0x00009f0010007a0c */ /* 0x000fe20003f06270 */
[----:B------:R-:W-:-:S12]  /*8d90*/  BSSY B0, `(.L_x_415) ;  /* 0x000002c000007945 */ /* 0x000fd80003800000 */
[----:B------:R-:W-:Y:S05]  /*8da0*/  @P0 BRA `(.L_x_416) ;  /* 0x000002a000000947 */ /* 0x000fea0003800000 */
[----:B------:R-:W1:Y:S01]  /*8db0*/  LDS.128 R4, [R24] ;  /* 0x0000000018047984 */ /* 0x000e620000000c00 */
[----:B------:R-:W-:Y:S02]  /*8dc0*/  SHF.R.U32.HI R0, RZ, 0x10, R19 ;  /* 0x00000010ff007819 */ /* 0x000fe40000011613 */
[--C-:B------:R-:W-:Y:S02]  /*8dd0*/  SHF.R.U32.HI R3, RZ, 0x10, R15.reuse ;  /* 0x00000010ff037819 */ /* 0x100fe4000001160f */
[----:B------:R-:W-:Y:S02]  /*8de0*/  SHF.R.U64 R17, R14, 0x10, R15 ;  /* 0x000000100e117819 */ /* 0x000fe4000000120f */
[----:B------:R-:W-:Y:S01]  /*8df0*/  SHF.R.U64 R15, R18, 0x10, R19 ;  /* 0x00000010120f7819 */ /* 0x000fe20000001213 */
[----:B------:R-:W-:Y:S02]  /*8e00*/  HADD2.F32 R18, -RZ, R3.H0_H0 ;  /* 0x20000003ff127230 */ /* 0x000fe40000004100 */
[----:B------:R-:W-:-:S02]  /*8e10*/  HADD2.F32 R17, -RZ, R17.H0_H0 ;  /* 0x20000011ff117230 */ /* 0x000fc40000004100 */
[--C-:B-1----:R-:W-:Y:S02]  /*8e20*/  HADD2.F32 R8, -RZ, R7.reuse.H0_H0 ;  /* 0x20000007ff087230 */ /* 0x102fe40000004100 */
[--C-:B------:R-:W-:Y:S02]  /*8e30*/  HADD2.F32 R12, -RZ, R6.reuse.H0_H0 ;  /* 0x20000006ff0c7230 */ /* 0x100fe40000004100 */
[----:B------:R-:W-:Y:S02]  /*8e40*/  HADD2.F32 R11, -RZ, R6.H1_H1 ;  /* 0x30000006ff0b7230 */ /* 0x000fe40000004100 */
[----:B------:R-:W-:Y:S02]  /*8e50*/  HADD2.F32 R7, -RZ, R7.H1_H1 ;  /* 0x30000007ff077230 */ /* 0x000fe40000004100 */
[----:B------:R-:W-:Y:S02]  /*8e60*/  HADD2.F32 R6, -RZ, R0.H0_H0 ;  /* 0x20000000ff067230 */ /* 0x000fe40000004100 */
[----:B------:R-:W-:-:S02]  /*8e70*/  HADD2.F32 R10, -RZ, R4.H0_H0 ;  /* 0x20000004ff0a7230 */ /* 0x000fc40000004100 */
[----:B------:R-:W-:Y:S01]  /*8e80*/  HADD2.F32 R9, -RZ, R4.H1_H1 ;  /* 0x30000004ff097230 */ /* 0x000fe20000004100 */
[-C--:B------:R-:W-:Y:S01]  /*8e90*/  FMUL.FTZ R3, R7, R6.reuse ;  /* 0x0000000607037220 */ /* 0x080fe20000410000 */
[----:B------:R-:W-:Y:S02]  /*8ea0*/  HADD2.F32 R0, -RZ, R45.H0_H0 ;  /* 0x2000002dff007230 */ /* 0x000fe40000004100 */
[--C-:B------:R-:W-:Y:S02]  /*8eb0*/  HADD2.F32 R14, -RZ, R5.reuse.H0_H0 ;  /* 0x20000005ff0e7230 */ /* 0x100fe40000004100 */
[----:B------:R-:W-:Y:S01]  /*8ec0*/  HADD2.F32 R13, -RZ, R5.H1_H1 ;  /* 0x30000005ff0d7230 */ /* 0x000fe20000004100 */
[C---:B------:R-:W-:Y:S01]  /*8ed0*/  FMUL.FTZ R5, R8.reuse, R6 ;  /* 0x0000000608057220 */ /* 0x040fe20000410000 */
[----:B------:R-:W-:Y:S01]  /*8ee0*/  HADD2.F32 R4, -RZ, R70.H0_H0 ;  /* 0x20000046ff047230 */ /* 0x000fe20000004100 */
[----:B------:R-:W-:Y:S02]  /*8ef0*/  FFMA.FTZ R8, R8, R18, -R3 ;  /* 0x0000001208087223 */ /* 0x000fe40000010803 */
[----:B------:R-:W-:-:S02]  /*8f00*/  FMUL.FTZ R6, R9, R0 ;  /* 0x0000000009067220 */ /* 0x000fc40000410000 */
[C---:B------:R-:W-:Y:S01]  /*8f10*/  FMUL.FTZ R3, R10.reuse, R0 ;  /* 0x000000000a037220 */ /* 0x040fe20000410000 */
[----:B------:R-:W-:Y:S01]  /*8f20*/  HADD2.F32 R0, -RZ, R45.H1_H1 ;  /* 0x3000002dff007230 */ /* 0x000fe20000004100 */
[----:B------:R-:W-:Y:S01]  /*8f30*/  FFMA.FTZ R7, R7, R18, R5 ;  /* 0x0000001207077223 */ /* 0x000fe20000010005 */
[----:B------:R-:W-:Y:S01]  /*8f40*/  HADD2.F32 R5, -RZ, R15.H0_H0 ;  /* 0x2000000fff057230 */ /* 0x000fe20000004100 */
[-C--:B------:R-:W-:Y:S02]  /*8f50*/  FFMA.FTZ R10, R10, R4.reuse, -R6 ;  /* 0x000000040a0a7223 */ /* 0x080fe40000010806 */
[----:B------:R-:W-:Y:S01]  /*8f60*/  FFMA.FTZ R9, R9, R4, R3 ;  /* 0x0000000409097223 */ /* 0x000fe20000010003 */
[----:B------:R-:W-:Y:S01]  /*8f70*/  HADD2.F32 R3, -RZ, R70.H1_H1 ;  /* 0x30000046ff037230 */ /* 0x000fe20000004100 */
[----:B------:R-:W-:Y:S01]  /*8f80*/  FMUL.FTZ R4, R11, R0 ;  /* 0x000000000b047220 */ /* 0x000fe20000410000 */
[----:B------:R-:W-:Y:S01]  /*8f90*/  F2FP.PACK_AB R7, R7, R8 ;  /* 0x000000080707723e */ /* 0x000fe200000000ff */
[----:B------:R-:W-:-:S02]  /*8fa0*/  FMUL.FTZ R0, R12, R0 ;  /* 0x000000000c007220 */ /* 0x000fc40000410000 */
[-C--:B------:R-:W-:Y:S02]  /*8fb0*/  FMUL.FTZ R6, R13, R5.reuse ;  /* 0x000000050d067220 */ /* 0x080fe40000410000 */
[----:B------:R-:W-:Y:S02]  /*8fc0*/  FMUL.FTZ R5, R14, R5 ;  /* 0x000000050e057220 */ /* 0x000fe40000410000 */
[-C--:B------:R-:W-:Y:S02]  /*8fd0*/  FFMA.FTZ R4, R12, R3.reuse, -R4 ;  /* 0x000000030c047223 */ /* 0x080fe40000010804 */
[----:B------:R-:W-:Y:S02]  /*8fe0*/  FFMA.FTZ R0, R11, R3, R0 ;  /* 0x000000030b007223 */ /* 0x000fe40000010000 */
[-C--:B------:R-:W-:Y:S02]  /*8ff0*/  FFMA.FTZ R3, R14, R17.reuse, -R6 ;  /* 0x000000110e037223 */ /* 0x080fe40000010806 */
[----:B------:R-:W-:Y:S01]  /*9000*/  FFMA.FTZ R5, R13, R17, R5 ;  /* 0x000000110d057223 */ /* 0x000fe20000010005 */
[----:B------:R-:W-:-:S02]  /*9010*/  F2FP.PACK_AB R6, R0, R4 ;  /* 0x000000040006723e */ /* 0x000fc400000000ff */
[----:B------:R-:W-:Y:S02]  /*9020*/  F2FP.PACK_AB R4, R9, R10 ;  /* 0x0000000a0904723e */ /* 0x000fe400000000ff */
[----:B------:R-:W-:-:S05]  /*9030*/  F2FP.PACK_AB R5, R5, R3 ;  /* 0x000000030505723e */ /* 0x000fca00000000ff */
[----:B------:R1:W-:Y:S02]  /*9040*/  STS.128 [R24], R4 ;  /* 0x0000000418007388 */ /* 0x0003e40000000c00 */
.L_x_416:
[----:B------:R-:W-:Y:S05]  /*9050*/  BSYNC B0 ;  /* 0x0000000000007941 */ /* 0x000fea0003800000 */
.L_x_415:
[----:B------:R-:W-:Y:S01]  /*9060*/  IADD3 R0, R16, 0x8, RZ ;  /* 0x0000000810007810 */ /* 0x000fe20007ffe0ff */
[----:B------:R-:W-:Y:S03]  /*9070*/  BSSY B0, `(.L_x_417) ;  /* 0x000002d000007945 */ /* 0x000fe60003800000 */
[----:B------:R-:W-:-:S13]  /*9080*/  ISETP.GE.AND P0, PT, R0, c[0x0][0x27c], PT ;  /* 0x00009f0000007a0c */ /* 0x000fda0003f06270 */
[----:B------:R-:W-:Y:S05]  /*9090*/  @P0 BRA `(.L_x_418) ;  /* 0x000002a000000947 */ /* 0x000fea0003800000 */
[----:B-1----:R-:W1:Y:S01]  /*90a0*/  LDS.128 R4, [R25] ;  /* 0x0000000019047984 */ /* 0x002e620000000c00 */
[----:B------:R-:W-:Y:S02]  /*90b0*/  SHF.R.U32.HI R0, RZ, 0x10, R23 ;  /* 0x00000010ff007819 */ /* 0x000fe40000011617 */
[----:B------:R-:W-:Y:S02]  /*90c0*/  SHF.R.U32.HI R3, RZ, 0x10, R21 ;  /* 0x00000010ff037819 */ /* 0x000fe40000011615 */
[----:B------:R-:W-:Y:S02]  /*90d0*/  SHF.R.U64 R15, R22, 0x10, R23 ;  /* 0x00000010160f7819 */ /* 0x000fe40000001217 */
[----:B------:R-:W-:Y:S01]  /*90e0*/  SHF.R.U64 R17, R20, 0x10, R21 ;  /* 0x0000001014117819 */ /* 0x000fe20000001215 */
[----:B------:R-:W-:-:S04]  /*90f0*/  HADD2.F32 R18, -RZ, R3.H0_H0 ;  /* 0x20000003ff127230 */ /* 0x000fc80000004100 */
[----:B------:R-:W-:Y:S02]  /*9100*/  HADD2.F32 R17, -RZ, R17.H0_H0 ;  /* 0x20000011ff117230 */ /* 0x000fe40000004100 */
[--C-:B-1----:R-:W-:Y:S02]  /*9110*/  HADD2.F32 R8, -RZ, R7.reuse.H0_H0 ;  /* 0x20000007ff087230 */ /* 0x102fe40000004100 */
[--C-:B------:R-:W-:Y:S02]  /*9120*/  HADD2.F32 R12, -RZ, R6.reuse.H0_H0 ;  /* 0x20000006ff0c7230 */ /* 0x100fe40000004100 */
[----:B------:R-:W-:Y:S02]  /*9130*/  HADD2.F32 R11, -RZ, R6.H1_H1 ;  /* 0x30000006ff0b7230 */ /* 0x000fe40000004100 */
[----:B------:R-:W-:Y:S02]  /*9140*/  HADD2.F32 R7, -RZ, R7.H1_H1 ;  /* 0x30000007ff077230 */ /* 0x000fe40000004100 */
[----:B------:R-:W-:-:S02]  /*9150*/  HADD2.F32 R6, -RZ, R0.H0_H0 ;  /* 0x20000000ff067230 */ /* 0x000fc40000004100 */
[--C-:B------:R-:W-:Y:S02]  /*9160*/  HADD2.F32 R10, -RZ, R4.reuse.H0_H0 ;  /* 0x20000004ff0a7230 */ /* 0x100fe40000004100 */
[----:B------:R-:W-:Y:S01]  /*9170*/  HADD2.F32 R9, -RZ, R4.H1_H1 ;  /* 0x30000004ff097230 */ /* 0x000fe20000004100 */
[-C--:B------:R-:W-:Y:S01]  /*9180*/  FMUL.FTZ R3, R7, R6.reuse ;  /* 0x0000000607037220 */ /* 0x080fe20000410000 */
[----:B------:R-:W-:Y:S02]  /*9190*/  HADD2.F32 R0, -RZ, R71.H0_H0 ;  /* 0x20000047ff007230 */ /* 0x000fe40000004100 */
[--C-:B------:R-:W-:Y:S02]  /*91a0*/  HADD2.F32 R14, -RZ, R5.reuse.H0_H0 ;  /* 0x20000005ff0e7230 */ /* 0x100fe40000004100 */
[----:B------:R-:W-:Y:S01]  /*91b0*/  HADD2.F32 R13, -RZ, R5.H1_H1 ;  /* 0x30000005ff0d7230 */ /* 0x000fe20000004100 */
[C---:B------:R-:W-:Y:S01]  /*91c0*/  FMUL.FTZ R5, R8.reuse, R6 ;  /* 0x0000000608057220 */ /* 0x040fe20000410000 */
[----:B------:R-:W-:Y:S01]  /*91d0*/  HADD2.F32 R4, -RZ, R72.H0_H0 ;  /* 0x20000048ff047230 */ /* 0x000fe20000004100 */
[----:B------:R-:W-:-:S02]  /*91e0*/  FFMA.FTZ R8, R8, R18, -R3 ;  /* 0x0000001208087223 */ /* 0x000fc40000010803 */
[-C--:B------:R-:W-:Y:S02]  /*91f0*/  FMUL.FTZ R6, R9, R0.reuse ;  /* 0x0000000009067220 */ /* 0x080fe40000410000 */
        /* <DEDUP_REMOVED lines=20> */
.L_x_418:
[----:B------:R-:W-:Y:S05]  /*9340*/  BSYNC B0 ;  /* 0x0000000000007941 */ /* 0x000fea0003800000 */
.L_x_417:
[----:B------:R-:W-:Y:S01]  /*9350*/  IADD3 R0, R16, 0x10, RZ ;  /* 0x0000001010007810 */ /* 0x000fe20007ffe0ff */
[----:B------:R-:W-:Y:S03]  /*9360*/  BSSY B0, `(.L_x_419) ;  /* 0x000002d000007945 */ /* 0x000fe60003800000 */
[----:B------:R-:W-:-:S13]  /*9370*/  ISETP.GE.AND P0, PT, R0, c[0x0][0x27c], PT ;  /* 0x00009f0000007a0c */ /* 0x000fda0003f06270 */
[----:B------:R-:W-:Y:S05]  /*9380*/  @P0 BRA `(.L_x_420) ;  /* 0x000002a000000947 */ /* 0x000fea0003800000 */
[----:B-1----:R-:W1:Y:S01]  /*9390*/  LDS.128 R4, [R24+0x2000] ;  /* 0x0020000018047984 */ /* 0x002e620000000c00 */
        /* <DEDUP_REMOVED lines=40> */
[----:B------:R1:W-:Y:S02]  /*9620*/  STS.128 [R24+0x2000], R4 ;  /* 0x0020000418007388 */ /* 0x0003e40000000c00 */
.L_x_420:
[----:B------:R-:W-:Y:S05]  /*9630*/  BSYNC B0 ;  /* 0x0000000000007941 */ /* 0x000fea0003800000 */
.L_x_419:
        /* <DEDUP_REMOVED lines=46> */
.L_x_422:
[----:B------:R-:W-:Y:S05]  /*9920*/  BSYNC B0 ;  /* 0x0000000000007941 */ /* 0x000fea0003800000 */
.L_x_421:
        /* <DEDUP_REMOVED lines=32> */
[----:B------:R-:W-:Y:S01]  /*9b30*/  HADD2.F32 R3, -RZ, R79.H0_H0 ;  /* 0x2000004fff037230 */ /* 0x000fe20000004100 */
        /* <DEDUP_REMOVED lines=13> */
.L_x_424:
[----:B------:R-:W-:Y:S05]  /*9c10*/  BSYNC B0 ;  /* 0x0000000000007941 */ /* 0x000fea0003800000 */
.L_x_423:
[----:B------:R-:W-:-:S04]  /*9c20*/  IADD3 R0, R16, 0x28, RZ ;  /* 0x0000002810007810 */ /* 0x000fc80007ffe0ff */
        /* <DEDUP_REMOVED lines=44> */
.L_x_414:
[----:B------:R-:W-:Y:S05]  /*9ef0*/  BSYNC B1 ;  /* 0x0000000000017941 */ /* 0x000fea0003800000 */
.L_x_413:
[----:B------:R-:W-:-:S04]  /*9f00*/  IADD3 R0, R60, 0x40, RZ ;  /* 0x000000403c007810 */ /* 0x000fc80007ffe0ff */
[----:B------:R-:W-:-:S13]  /*9f10*/  ISETP.GE.AND P0, PT, R0, R44, PT ;  /* 0x0000002c0000720c */ /* 0x000fda0003f06270 */
[----:B------:R-:W-:Y:S05]  /*9f20*/  @P0 BRA `(.L_x_425) ;  /* 0x00004b7000000947 */ /* 0x000fea0003800000 */
[----:B------:R-:W-:Y:S01]  /*9f30*/  ISETP.GE.AND P0, PT, R16, c[0x0][0x27c], PT ;  /* 0x00009f0010007a0c */ /* 0x000fe20003f06270 */
[----:B------:R-:W-:-:S12]  /*9f40*/  BSSY B0, `(.L_x_426) ;  /* 0x000002c000007945 */ /* 0x000fd80003800000 */
        /* <DEDUP_REMOVED lines=20> */
[----:B------:R-:W-:Y:S01]  /*a090*/  HADD2.F32 R4, -RZ, R78.H1_H1 ;  /* 0x3000004eff047230 */ /* 0x000fe20000004100 */
        /* <DEDUP_REMOVED lines=22> */
.L_x_427:
[----:B------:R-:W-:Y:S05]  /*a200*/  BSYNC B0 ;  /* 0x0000000000007941 */ /* 0x000fea0003800000 */
.L_x_426:
        /* <DEDUP_REMOVED lines=46> */
.L_x_429:
[----:B------:R-:W-:Y:S05]  /*a4f0*/  BSYNC B0 ;  /* 0x0000000000007941 */ /* 0x000fea0003800000 */
.L_x_428:
        /* <DEDUP_REMOVED lines=46> */
.L_x_431:
[----:B------:R-:W-:Y:S05]  /*a7e0*/  BSYNC B0 ;  /* 0x0000000000007941 */ /* 0x000fea0003800000 */
.L_x_430:
        /* <DEDUP_REMOVED lines=46> */
.L_x_433:
[----:B------:R-:W-:Y:S05]  /*aad0*/  BSYNC B0 ;  /* 0x0000000000007941 */ /* 0x000fea0003800000 */
.L_x_432:
        /* <DEDUP_REMOVED lines=46> */
.L_x_435:
[----:B------:R-:W-:Y:S05]  /*adc0*/  BSYNC B0 ;  /* 0x0000000000007941 */ /* 0x000fea0003800000 */
.L_x_434:
        /* <DEDUP_REMOVED lines=8> */
[----:B------:R-:W-:Y:S02]  /*ae50*/  HADD2.F32 R16, -RZ, R3.H0_H0 ;  /* 0x20000003ff107230 */ /* 0x000fe40000004100 */
[----:B-1----:R-:W-:-:S02]  /*ae60*/  HADD2.F32 R8, -RZ, R7.H0_H0 ;  /* 0x20000007ff087230 */ /* 0x002fc40000004100 */
[--C-:B------:R-:W-:Y:S02]  /*ae70*/  HADD2.F32 R12, -RZ, R6.reuse.H0_H0 ;  /* 0x20000006ff0c7230 */ /* 0x100fe40000004100 */
[----:B------:R-:W-:Y:S02]  /*ae80*/  HADD2.F32 R11, -RZ, R6.H1_H1 ;  /* 0x30000006ff0b7230 */ /* 0x000fe40000004100 */
[----:B------:R-:W-:Y:S02]  /*ae90*/  HADD2.F32 R7, -RZ, R7.H1_H1 ;  /* 0x30000007ff077230 */ /* 0x000fe40000004100 */
[----:B------:R-:W-:Y:S02]  /*aea0*/  HADD2.F32 R6, -RZ, R0.H0_H0 ;  /* 0x20000000ff067230 */ /* 0x000fe40000004100 */
[--C-:B------:R-:W-:Y:S02]  /*aeb0*/  HADD2.F32 R10, -RZ, R4.reuse.H0_H0 ;  /* 0x20000004ff0a7230 */ /* 0x100fe40000004100 */
[----:B------:R-:W-:Y:S01]  /*aec0*/  HADD2.F32 R9, -RZ, R4.H1_H1 ;  /* 0x30000004ff097230 */ /* 0x000fe20000004100 */
[----:B------:R-:W-:Y:S01]  /*aed0*/  FMUL.FTZ R3, R7, R6 ;  /* 0x0000000607037220 */ /* 0x000fe20000410000 */
[----:B------:R-:W-:-:S02]  /*aee0*/  HADD2.F32 R0, -RZ, R90.H0_H0 ;  /* 0x2000005aff007230 */ /* 0x000fc40000004100 */
[--C-:B------:R-:W-:Y:S01]  /*aef0*/  HADD2.F32 R14, -RZ, R5.reuse.H0_H0 ;  /* 0x20000005ff0e7230 */ /* 0x100fe20000004100 */
[C---:B------:R-:W-:Y:S01]  /*af00*/  FFMA.FTZ R18, R8.reuse, R16, -R3 ;  /* 0x0000001008127223 */ /* 0x040fe20000010803 */
[----:B------:R-:W-:Y:S01]  /*af10*/  HADD2.F32 R13, -RZ, R5.H1_H1 ;  /* 0x30000005ff0d7230 */ /* 0x000fe20000004100 */
[----:B------:R-:W-:Y:S01]  /*af20*/  FMUL.FTZ R5, R8, R6 ;  /* 0x0000000608057220 */ /* 0x000fe20000410000 */
[----:B------:R-:W-:Y:S01]  /*af30*/  HADD2.F32 R4, -RZ, R91.H0_H0 ;  /* 0x2000005bff047230 */ /* 0x000fe20000004100 */
[-C--:B------:R-:W-:Y:S01]  /*af40*/  FMUL.FTZ R6, R9, R0.reuse ;  /* 0x0000000009067220 */ /* 0x080fe20000410000 */
[----:B------:R-:W-:Y:S01]  /*af50*/  HADD2.F32 R8, -RZ, R17.H0_H0 ;  /* 0x20000011ff087230 */ /* 0x000fe20000004100 */
[C---:B------:R-:W-:Y:S01]  /*af60*/  FMUL.FTZ R3, R10.reuse, R0 ;  /* 0x000000000a037220 */ /* 0x040fe20000410000 */
[----:B------:R-:W-:Y:S01]  /*af70*/  HADD2.F32 R0, -RZ, R90.H1_H1 ;  /* 0x3000005aff007230 */ /* 0x000fe20000004100 */
[----:B------:R-:W-:Y:S01]  /*af80*/  FFMA.FTZ R7, R7, R16, R5 ;  /* 0x0000001007077223 */ /* 0x000fe20000010005 */
[----:B------:R-:W-:Y:S01]  /*af90*/  HADD2.F32 R5, -RZ, R15.H0_H0 ;  /* 0x2000000fff057230 */ /* 0x000fe20000004100 */
[----:B------:R-:W-:-:S02]  /*afa0*/  FFMA.FTZ R10, R10, R4, -R6 ;  /* 0x000000040a0a7223 */ /* 0x000fc40000010806 */
[----:B------:R-:W-:Y:S01]  /*afb0*/  FFMA.FTZ R9, R9, R4, R3 ;  /* 0x0000000409097223 */ /* 0x000fe20000010003 */
[----:B------:R-:W-:Y:S01]  /*afc0*/  HADD2.F32 R3, -RZ, R91.H1_H1 ;  /* 0x3000005bff037230 */ /* 0x000fe20000004100 */
[----:B------:R-:W-:Y:S01]  /*afd0*/  FMUL.FTZ R4, R11, R0 ;  /* 0x000000000b047220 */ /* 0x000fe20000410000 */
[----:B------:R-:W-:Y:S01]  /*afe0*/  F2FP.PACK_AB R7, R7, R18 ;  /* 0x000000120707723e */ /* 0x000fe200000000ff */
[----:B------:R-:W-:Y:S02]  /*aff0*/  FMUL.FTZ R0, R12, R0 ;  /* 0x000000000c007220 */ /* 0x000fe40000410000 */
[-C--:B------:R-:W-:Y:S02]  /*b000*/  FMUL.FTZ R6, R13, R5.reuse ;  /* 0x000000050d067220 */ /* 0x080fe40000410000 */
[----:B------:R-:W-:Y:S02]  /*b010*/  FMUL.FTZ R5, R14, R5 ;  /* 0x000000050e057220 */ /* 0x000fe40000410000 */
[----:B------:R-:W-:-:S02]  /*b020*/  FFMA.FTZ R4, R12, R3, -R4 ;  /* 0x000000030c047223 */ /* 0x000fc40000010804 */
[----:B------:R-:W-:Y:S02]  /*b030*/  FFMA.FTZ R0, R11, R3, R0 ;  /* 0x000000030b007223 */ /* 0x000fe40000010000 */
[-C--:B------:R-:W-:Y:S02]  /*b040*/  FFMA.FTZ R3, R14, R8.reuse, -R6 ;  /* 0x000000080e037223 */ /* 0x080fe40000010806 */
[----:B------:R-:W-:Y:S01]  /*b050*/  FFMA.FTZ R5, R13, R8, R5 ;  /* 0x000000080d057223 */ /* 0x000fe20000010005 */
[----:B------:R-:W-:Y:S02]  /*b060*/  F2FP.PACK_AB R6, R0, R4 ;  /* 0x000000040006723e */ /* 0x000fe400000000ff */
[----:B------:R-:W-:Y:S02]  /*b070*/  F2FP.PACK_AB R4, R9, R10 ;  /* 0x0000000a0904723e */ /* 0x000fe400000000ff */
[----:B------:R-:W-:-:S05]  /*b080*/  F2FP.PACK_AB R5, R5, R3 ;  /* 0x000000030505723e */ /* 0x000fca00000000ff */
[----:B------:R1:W-:Y:S01]  /*b090*/  STS.128 [R25+0x5000], R4 ;  /* 0x0050000419007388 */ /* 0x0003e20000000c00 */
[----:B------:R-:W-:Y:S05]  /*b0a0*/  BRA `(.L_x_425) ;  /* 0x000039f000007947 */ /* 0x000fea0003800000 */
.L_x_408:
[----:B------:R-:W-:Y:S01]  /*b0b0*/  @P6 IMAD.HI.U32 R3, R0, c[0x0][0x2c8], RZ ;  /* 0x0000b20000036a27 */ /* 0x000fe200078e00ff */
[----:B------:R-:W-:Y:S01]  /*b0c0*/  BSSY B0, `(.L_x_436) ;  /* 0x0000047000007945 */ /* 0x000fe20003800000 */
[----:B------:R-:W-:Y:S01]  /*b0d0*/  CS2R R86, SRZ ;  /* 0x0000000000567805 */ /* 0x000fe2000001ff00 */
[----:B------:R-:W-:Y:S01]  /*b0e0*/  CS2R R54, SRZ ;  /* 0x0000000000367805 */ /* 0x000fe2000001ff00 */
[----:B------:R-:W-:Y:S01]  /*b0f0*/  IMAD.MOV.U32 R6, RZ, RZ, R10 ;  /* 0x000000ffff067224 */ /* 0x000fe200078e000a */
[----:B------:R-:W-:Y:S01]  /*b100*/  @P6 SHF.R.U32.HI R0, RZ, c[0x0][0x2cc], R3 ;  /* 0x0000b300ff006a19 */ /* 0x000fe20000011603 */
[----:B------:R-:W-:Y:S01]  /*b110*/  IMAD.MOV.U32 R4, RZ, RZ, R8 ;  /* 0x000000ffff047224 */ /* 0x000fe200078e0008 */
        /* <DEDUP_REMOVED lines=19> */
[----:B---3--:R-:W-:Y:S01]  /*b250*/  CS2R R16, SRZ ;  /* 0x0000000000107805 */ /* 0x008fe2000001ff00 */
[----:B------:R-:W-:-:S02]  /*b260*/  IADD3 R3, R7, R3, RZ ;  /* 0x0000000307037210 */ /* 0x000fc40007ffe0ff */
[----:B------:R-:W-:Y:S02]  /*b270*/  IADD3 R0, R5, R0, RZ ;  /* 0x0000000005007210 */ /* 0x000fe40007ffe0ff */
        /* <DEDUP_REMOVED lines=8> */
[C---:B------:R-:W-:Y:S01]  /*b300*/  ISETP.GE.AND P0, PT, R61.reuse, c[0x0][0x27c], PT ;  /* 0x00009f003d007a0c */ /* 0x040fe20003f06270 */
[----:B------:R-:W-:Y:S01]  /*b310*/  CS2R R22, SRZ ;  /* 0x0000000000167805 */ /* 0x000fe2000001ff00 */
[----:B------:R-:W-:Y:S01]  /*b320*/  CS2R R20, SRZ ;  /* 0x0000000000147805 */ /* 0x000fe2000001ff00 */
[----:B------:R-:W-:Y:S01]  /*b330*/  CS2R R18, SRZ ;  /* 0x0000000000127805 */ /* 0x000fe2000001ff00 */
[----:B------:R-:W-:Y:S01]  /*b340*/  CS2R R16, SRZ ;  /* 0x0000000000107805 */ /* 0x000fe2000001ff00 */
[----:B------:R-:W-:-:S02]  /*b350*/  IADD3 R12, R61, 0x10, RZ ;  /* 0x000000103d0c7810 */ /* 0x000fc40007ffe0ff */
[----:B------:R-:W-:-:S06]  /*b360*/  IADD3 R13, R61, 0x20, RZ ;  /* 0x000000203d0d7810 */ /* 0x000fcc0007ffe0ff */
[----:B--2-4-:R-:W-:-:S04]  /*b370*/  @!P0 IMAD.WIDE R10, R61, 0x2, R6 ;  /* 0x000000023d0a8825 */ /* 0x014fc800078e0206 */
[----:B-1-3--:R-:W-:Y:S01]  /*b380*/  @!P0 IMAD.WIDE R8, R61, 0x2, R4 ;  /* 0x000000023d088825 */ /* 0x00afe200078e0204 */
[----:B------:R1:W5:Y:S01]  /*b390*/  @!P0 LD.E.128 R20, [R10.64] ;  /* 0x0000000c0a148980 */ /* 0x000362000c101d00 */
[----:B------:R-:W-:-:S03]  /*b3a0*/  ISETP.GE.AND P1, PT, R12, c[0x0][0x27c], PT ;  /* 0x00009f000c007a0c */ /* 0x000fc60003f26270 */
[----:B------:R2:W5:Y:S01]  /*b3b0*/  @!P0 LD.E.128 R16, [R8.64] ;  /* 0x0000000c08108980 */ /* 0x000562000c101d00 */
[----:B------:R-:W-:Y:S01]  /*b3c0*/  ISETP.GE.AND P0, PT, R13, c[0x0][0x27c], PT ;  /* 0x00009f000d007a0c */ /* 0x000fe20003f06270 */
        /* <DEDUP_REMOVED lines=8> */
[----:B------:R-:W-:-:S04]  /*b450*/  @!P1 SHF.R.S32.HI R3, RZ, 0x1f, R12 ;  /* 0x0000001fff039819 */ /* 0x000fc8000001140c */
[----:B------:R-:W-:Y:S02]  /*b460*/  @!P0 SHF.R.S32.HI R0, RZ, 0x1f, R13 ;  /* 0x0000001fff008819 */ /* 0x000fe4000001140d */
[----:B--2---:R-:W-:Y:S02]  /*b470*/  @!P1 LEA.HI R8, R3, R12, RZ, 0x3 ;  /* 0x0000000c03089211 */ /* 0x004fe400078f18ff */
[----:B------:R-:W-:Y:S02]  /*b480*/  @!P0 LEA.HI R3, R0, R13, RZ, 0x3 ;  /* 0x0000000d00038211 */ /* 0x000fe400078f18ff */
[----:B------:R-:W-:Y:S02]  /*b490*/  @!P1 LOP3.LUT R0, R8, 0xfffffff8, RZ, 0xc0, !PT ;  /* 0xfffffff808009812 */ /* 0x000fe400078ec0ff */
[----:B------:R-:W-:-:S03]  /*b4a0*/  @!P0 LOP3.LUT R3, R3, 0xfffffff8, RZ, 0xc0, !PT ;  /* 0xfffffff803038812 */ /* 0x000fc600078ec0ff */
[----:B-1----:R-:W-:-:S04]  /*b4b0*/  @!P1 IMAD.WIDE R10, R0, 0x2, R6 ;  /* 0x00000002000a9825 */ /* 0x002fc800078e0206 */
[C---:B------:R-:W-:Y:S01]  /*b4c0*/  @!P0 IMAD.WIDE R8, R3.reuse, 0x2, R6 ;  /* 0x0000000203088825 */ /* 0x040fe200078e0206 */
[----:B------:R1:W5:Y:S03]  /*b4d0*/  @!P1 LD.E.128 R36, [R10.64] ;  /* 0x0000000c0a249980 */ /* 0x000366000c101d00 */
[--C-:B------:R-:W-:Y:S01]  /*b4e0*/  @!P1 IMAD.WIDE R6, R0, 0x2, R4.reuse ;  /* 0x0000000200069825 */ /* 0x100fe200078e0204 */
[----:B------:R1:W5:Y:S03]  /*b4f0*/  @!P0 LD.E.128 R52, [R8.64] ;  /* 0x0000000c08348980 */ /* 0x000366000c101d00 */
[----:B------:R-:W-:Y:S01]  /*b500*/  @!P0 IMAD.WIDE R4, R3, 0x2, R4 ;  /* 0x0000000203048825 */ /* 0x000fe200078e0204 */
[----:B------:R1:W5:Y:S04]  /*b510*/  @!P1 LD.E.128 R40, [R6.64] ;  /* 0x0000000c06289980 */ /* 0x000368000c101d00 */
[----:B------:R1:W5:Y:S02]  /*b520*/  @!P0 LD.E.128 R56, [R4.64] ;  /* 0x0000000c04388980 */ /* 0x000364000c101d00 */
.L_x_437:
[----:B------:R-:W-:Y:S05]  /*b530*/  BSYNC B0 ;  /* 0x0000000000007941 */ /* 0x000fea0003800000 */
.L_x_436:
[----:B------:R-:W-:Y:S01]  /*b540*/  IADD3 R3, R24, 0x40, RZ ;  /* 0x0000004018037810 */ /* 0x000fe20007ffe0ff */
[----:B-----5:R-:W-:Y:S01]  /*b550*/  IMAD.MOV.U32 R0, RZ, RZ, R54 ;  /* 0x000000ffff007224 */ /* 0x020fe200078e0036 */
[----:B-1--4-:R-:W1:Y:S01]  /*b560*/  SHFL.IDX PT, R7, R15, 0x1, 0x1e1f ;  /* 0x003e1f000f077f89 */ /* 0x012e6200000e0000 */
[----:B------:R-:W-:Y:S01]  /*b570*/  IMAD.MOV.U32 R5, RZ, RZ, R55 ;  /* 0x000000ffff057224 */ /* 0x000fe200078e0037 */
        /* <DEDUP_REMOVED lines=9> */
[----:B---3--:R-:W-:Y:S01]  /*b610*/  IMAD.MOV.U32 R4, RZ, RZ, R52 ;  /* 0x000000ffff047224 */ /* 0x008fe200078e0034 */
        /* <DEDUP_REMOVED lines=48> */
[----:B----4-:R-:W-:Y:S01]  /*b920*/  PRMT R26, R8, 0x5410, R0 ;  /* 0x00005410081a7816 */ /* 0x010fe20000000000 */
[----:B------:R-:W-:Y:S05]  /*b930*/  @P0 BRA `(.L_x_439) ;  /* 0x0000023000000947 */ /* 0x000fea0003800000 */
[C---:B-123--:R-:W-:Y:S01]  /*b940*/  ISETP.GE.AND P0, PT, R61.reuse, c[0x0][0x27c], PT ;  /* 0x00009f003d007a0c */ /* 0x04efe20003f06270 */
[----:B------:R-:W-:Y:S01]  /*b950*/  CS2R R66, SRZ ;  /* 0x0000000000427805 */ /* 0x000fe2000001ff00 */
[----:B------:R-:W-:Y:S01]  /*b960*/  CS2R R64, SRZ ;  /* 0x0000000000407805 */ /* 0x000fe2000001ff00 */
[----:B------:R-:W-:Y:S01]  /*b970*/  CS2R R70, SRZ ;  /* 0x0000000000467805 */ /* 0x000fe2000001ff00 */
[----:B------:R-:W-:Y:S01]  /*b980*/  CS2R R68, SRZ ;  /* 0x0000000000447805 */ /* 0x000fe2000001ff00 */
[----:B------:R-:W-:-:S02]  /*b990*/  IADD3 R12, R61, 0x10, RZ ;  /* 0x000000103d0c7810 */ /* 0x000fc40007ffe0ff */
[----:B------:R-:W-:-:S06]  /*b9a0*/  IADD3 R13, R61, 0x20, RZ ;  /* 0x000000203d0d7810 */ /* 0x000fcc0007ffe0ff */
[----:B------:R-:W-:-:S04]  /*b9b0*/  @!P0 IMAD.WIDE R10, R61, 0x2, R6 ;  /* 0x000000023d0a8825 */ /* 0x000fc800078e0206 */
[----:B------:R-:W-:Y:S01]  /*b9c0*/  @!P0 IMAD.WIDE R8, R61, 0x2, R4 ;  /* 0x000000023d088825 */ /* 0x000fe200078e0204 */
        /* <DEDUP_REMOVED lines=26> */
.L_x_439:
[----:B-123--:R-:W-:Y:S05]  /*bb70*/  BSYNC B0 ;  /* 0x0000000000007941 */ /* 0x00efea0003800000 */
.L_x_438:
[----:B-----5:R-:W-:Y:S01]  /*bb80*/  IMAD.MOV.U32 R5, RZ, RZ, R87 ;  /* 0x000000ffff057224 */ /* 0x020fe200078e0057 */
[----:B------:R-:W-:-:S04]  /*bb90*/  DEPBAR.LE SB0, 0x1 ;  /* 0x000080400000791a */ /* 0x000fc80000000000 */
[----:B------:R-:W-:Y:S01]  /*bba0*/  IMAD.MOV.U32 R3, RZ, RZ, R85 ;  /* 0x000000ffff037224 */ /* 0x000fe200078e0055 */
[----:B------:R-:W-:Y:S01]  /*bbb0*/  PRMT R106, R5, 0x7610, R106 ;  /* 0x00007610056a7816 */ /* 0x000fe2000000006a */
[----:B------:R-:W-:Y:S01]  /*bbc0*/  IMAD.MOV.U32 R5, RZ, RZ, R75 ;  /* 0x000000ffff057224 */ /* 0x000fe200078e004b */
[----:B------:R-:W-:Y:S01]  /*bbd0*/  BSSY B1, `(.L_x_440) ;  /* 0x0000187000017945 */ /* 0x000fe20003800000 */
[----:B------:R-:W-:Y:S01]  /*bbe0*/  IMAD.MOV.U32 R0, RZ, RZ, R86 ;  /* 0x000000ffff007224 */ /* 0x000fe200078e0056 */
[----:B------:R-:W-:Y:S01]  /*bbf0*/  PRMT R107, R3, 0x7610, R107 ;  /* 0x00007610036b7816 */ /* 0x000fe2000000006b */
        /* <DEDUP_REMOVED lines=14> */
[----:B------:R-:W-:-:S02]  /*bce0*/  MOV R0, R66 ;  /* 0x0000004200007202 */ /* 0x000fc40000000f00 */
[----:B------:R-:W-:Y:S01]  /*bcf0*/  PRMT R105, R5, 0x5410, R3 ;  /* 0x0000541005697816 */ /* 0x000fe20000000003 */
[----:B------:R-:W-:Y:S01]  /*bd00*/  IMAD.IADD R5, R44, 0x1, -R196 ;  /* 0x000000012c057824 */ /* 0x000fe200078e0ac4 */
[----:B------:R-:W-:Y:S01]  /*bd10*/  PRMT R103, R4, 0x7610, R103 ;  /* 0x0000761004677816 */ /* 0x000fe20000000067 */
[----:B------:R-:W-:Y:S01]  /*bd20*/  IMAD.MOV.U32 R4, RZ, RZ, R64 ;  /* 0x000000ffff047224 */ /* 0x000fe200078e0040 */
[----:B------:R-:W-:Y:S01]  /*bd30*/  PRMT R99, R99, 0x5410, R0 ;  /* 0x0000541063637816 */ /* 0x000fe20000000000 */
[----:B------:R-:W-:Y:S01]  /*bd40*/  IMAD.MOV.U32 R0, RZ, RZ, R82 ;  /* 0x000000ffff007224 */ /* 0x000fe200078e0052 */
[----:B------:R-:W-:Y:S01]  /*bd50*/  IMNMX R62, R5, 0x80, PT ;  /* 0x00000080053e7817 */ /* 0x000fe20003800200 */
[----:B------:R-:W-:Y:S01]  /*bd60*/  IMAD.MOV.U32 R3, RZ, RZ, R76 ;  /* 0x000000ffff037224 */ /* 0x000fe200078e004c */
[----:B------:R-:W-:Y:S01]  /*bd70*/  PRMT R99, R4, 0x7610, R99 ;  /* 0x0000761004637816 */ /* 0x000fe20000000063 */
[----:B------:R-:W-:Y:S01]  /*bd80*/  IMAD.MOV.U32 R5, RZ, RZ, R70 ;  /* 0x000000ffff057224 */ /* 0x000fe200078e0046 */
[----:B------:R-:W-:Y:S01]  /*bd90*/  PRMT R107, R107, 0x5410, R0 ;  /* 0x000054106b6b7816 */ /* 0x000fe20000000000 */
[----:B------:R-:W-:Y:S01]  /*bda0*/  IMAD.MOV.U32 R0, RZ, RZ, R78 ;  /* 0x000000ffff007224 */ /* 0x000fe200078e004e */
[----:B------:R-:W-:Y:S01]  /*bdb0*/  MOV R4, R80 ;  /* 0x0000005000047202 */ /* 0x000fe20000000f00 */
[----:B------:R-:W-:Y:S01]  /*bdc0*/  BAR.SYNC.DEFER_BLOCKING 0x0 ;  /* 0x0000000000007b1d */ /* 0x000fe20000010000 */
[----:B------:R-:W-:-:S02]  /*bdd0*/  ISETP.GE.AND P0, PT, R60, R62, PT ;  /* 0x0000003e3c00720c */ /* 0x000fc40003f06270 */
[----:B------:R-:W-:Y:S01]  /*bde0*/  PRMT R106, R106, 0x5410, R4 ;  /* 0x000054106a6a7816 */ /* 0x000fe20000000004 */
[----:B------:R-:W-:Y:S01]  /*bdf0*/  IMAD.MOV.U32 R4, RZ, RZ, R79 ;  /* 0x000000ffff047224 */ /* 0x000fe200078e004f */
[----:B------:R-:W-:Y:S02]  /*be00*/  PRMT R102, R102, 0x5410, R0 ;  /* 0x0000541066667816 */ /* 0x000fe40000000000 */
[----:B------:R-:W-:Y:S02]  /*be10*/  MOV R0, R77 ;  /* 0x0000004d00007202 */ /* 0x000fe40000000f00 */
[----:B------:R-:W-:Y:S01]  /*be20*/  PRMT R101, R101, 0x5410, R3 ;  /* 0x0000541065657816 */ /* 0x000fe20000000003 */
[----:B------:R-:W-:Y:S01]  /*be30*/  IMAD.MOV.U32 R3, RZ, RZ, R68 ;  /* 0x000000ffff037224 */ /* 0x000fe200078e0044 */
[----:B------:R-:W-:Y:S01]  /*be40*/  PRMT R100, R4, 0x5410, R0 ;  /* 0x0000541004647816 */ /* 0x000fe20000000000 */
[----:B------:R-:W-:Y:S01]  /*be50*/  IMAD.MOV.U32 R4, RZ, RZ, R71 ;  /* 0x000000ffff047224 */ /* 0x000fe200078e0047 */
[----:B------:R-:W-:Y:S01]  /*be60*/  PRMT R98, R5, 0x7610, R98 ;  /* 0x0000761005627816 */ /* 0x000fe20000000062 */
[----:B------:R-:W-:Y:S01]  /*be70*/  IMAD.MOV.U32 R0, RZ, RZ, R69 ;  /* 0x000000ffff007224 */ /* 0x000fe200078e0045 */
[----:B------:R-:W-:-:S04]  /*be80*/  PRMT R97, R3, 0x7610, R97 ;  /* 0x0000761003617816 */ /* 0x000fc80000000061 */
[----:B------:R-:W-:Y:S01]  /*be90*/  PRMT R96, R4, 0x5410, R0 ;  /* 0x0000541004607816 */ /* 0x000fe20000000000 */
[----:B------:R-:W-:Y:S05]  /*bea0*/  @P0 BRA `(.L_x_441) ;  /* 0x0000159000000947 */ /* 0x000fea0003800000 */
[----:B------:R-:W-:Y:S01]  /*beb0*/  ISETP.GE.AND P0, PT, R61, c[0x0][0x27c], PT ;  /* 0x00009f003d007a0c */ /* 0x000fe20003f06270 */
[----:B------:R-:W-:-:S12]  /*bec0*/  BSSY B0, `(.L_x_442) ;  /* 0x000006d000007945 */ /* 0x000fd80003800000 */
[----:B------:R-:W-:Y:S05]  /*bed0*/  @P0 BRA `(.L_x_443) ;  /* 0x000006b000000947 */ /* 0x000fea0003800000 */
[----:B------:R-:W-:Y:S02]  /*bee0*/  LEA.HI R3, R60, R60, RZ, 0x1 ;  /* 0x0000003c3c037211 */ /* 0x000fe400078f08ff */
[----:B------:R-:W-:Y:S02]  /*bef0*/  MOV R4, c[0x0][0x27c] ;  /* 0x00009f0000047a02 */ /* 0x000fe40000000f00 */
[----:B------:R-:W-:Y:S02]  /*bf00*/  LOP3.LUT R3, R3, 0x7fffffe, RZ, 0xc0, !PT ;  /* 0x07fffffe03037812 */ /* 0x000fe400078ec0ff */
[----:B------:R-:W-:Y:S02]  /*bf10*/  SHF.L.U32 R0, R132, 0x6, RZ ;  /* 0x0000000684007819 */ /* 0x000fe400000006ff */
[----:B------:R-:W-:Y:S01]  /*bf20*/  LEA.HI R4, R4, R48, RZ, 0x1d ;  /* 0x0000003004047211 */ /* 0x000fe200078fe8ff */
[----:B------:R-:W-:Y:S01]  /*bf30*/  IMAD.IADD R3, R60, 0x1, -R3 ;  /* 0x000000013c037824 */ /* 0x000fe200078e0a03 */
[----:B------:R-:W-:-:S02]  /*bf40*/  LOP3.LUT R0, R0, 0xc0, RZ, 0xc0, !PT ;  /* 0x000000c000007812 */ /* 0x000fc400078ec0ff */
[----:B------:R-:W-:Y:S02]  /*bf50*/  SHF.R.S32.HI R6, RZ, 0x1f, R4 ;  /* 0x0000001fff067819 */ /* 0x000fe40000011404 */
[----:B------:R-:W-:Y:S02]  /*bf60*/  LOP3.LUT R5, R0, 0x18, R61, 0xf8, !PT ;  /* 0x0000001800057812 */ /* 0x000fe400078ef83d */
[----:B------:R-:W-:Y:S02]  /*bf70*/  SHF.R.U32.HI R8, RZ, 0x3, R0 ;  /* 0x00000003ff087819 */ /* 0x000fe40000011600 */
[----:B------:R-:W-:Y:S01]  /*bf80*/  LEA.HI R6, R6, R4, RZ, 0x2 ;  /* 0x0000000406067211 */ /* 0x000fe200078f10ff */
[----:B------:R-:W-:Y:S01]  /*bf90*/  IMAD.SHL.U32 R4, R4, 0x8, RZ ;  /* 0x0000000804047824 */ /* 0x000fe200078e00ff */
[----:B------:R-:W-:Y:S02]  /*bfa0*/  LEA R3, R92, R3, 0x3 ;  /* 0x000000035c037211 */ /* 0x000fe400078e18ff */
[----:B------:R-:W-:-:S02]  /*bfb0*/  LOP3.LUT R7, R5, R8, RZ, 0x3c, !PT ;  /* 0x0000000805077212 */ /* 0x000fc400078e3cff */
[----:B------:R-:W-:Y:S02]  /*bfc0*/  SHF.L.U32 R5, R3, 0x5, RZ ;  /* 0x0000000503057819 */ /* 0x000fe400000006ff */
[----:B------:R-:W-:Y:S02]  /*bfd0*/  LOP3.LUT R0, R0, 0x18, R4, 0xf8, !PT ;  /* 0x0000001800007812 */ /* 0x000fe400078ef804 */
[----:B------:R-:W-:Y:S01]  /*bfe0*/  SHF.L.U32 R3, R6, 0xa, RZ ;  /* 0x0000000a06037819 */ /* 0x000fe200000006ff */
[----:B------:R-:W-:Y:S01]  /*bff0*/  IMAD.IADD R4, R5, 0x1, R7 ;  /* 0x0000000105047824 */ /* 0x000fe200078e0207 */
[----:B------:R-:W-:Y:S02]  /*c000*/  LOP3.LUT R0, R0, R8, RZ, 0x3c, !PT ;  /* 0x0000000800007212 */ /* 0x000fe400078e3cff */
[----:B------:R-:W-:Y:S02]  /*c010*/  LOP3.LUT R3, R3, 0x7ffff000, RZ, 0xc0, !PT ;  /* 0x7ffff00003037812 */ /* 0x000fe400078ec0ff */
[----:B------:R-:W-:-:S02]  /*c020*/  SHF.L.U32 R35, R4, 0x1, RZ ;  /* 0x0000000104237819 */ /* 0x000fc400000006ff */
[----:B------:R-:W-:Y:S02]  /*c030*/  IADD3 R0, R0, R3, R5 ;  /* 0x0000000300007210 */ /* 0x000fe40007ffe005 */
[--C-:B------:R-:W-:Y:S01]  /*c040*/  SHF.R.U64 R47, R22, 0x10, R23.reuse ;  /* 0x00000010162f7819 */ /* 0x100fe20000001217 */
[----:B------:R-:W1:Y:S01]  /*c050*/  LDS.128 R4, [R35+0x6080] ;  /* 0x0060800023047984 */ /* 0x000e620000000c00 */
[----:B------:R-:W-:Y:S01]  /*c060*/  SHF.L.U32 R34, R0, 0x1, RZ ;  /* 0x0000000100227819 */ /* 0x000fe200000006ff */
[----:B------:R-:W-:Y:S01]  /*c070*/  HADD2.F32 R0, -RZ, R26.H0_H0 ;  /* 0x2000001aff007230 */ /* 0x000fe20000004100 */
[----:B------:R-:W-:Y:S01]  /*c080*/  SHF.R.U32.HI R15, RZ, 0x10, R23 ;  /* 0x00000010ff0f7819 */ /* 0x000fe20000011617 */
[----:B------:R-:W-:Y:S01]  /*c090*/  HADD2.F32 R47, -RZ, R47.H0_H0 ;  /* 0x2000002fff2f7230 */ /* 0x000fe20000004100 */
[--C-:B------:R-:W-:Y:S01]  /*c0a0*/  SHF.R.U64 R45, R18, 0x10, R19.reuse ;  /* 0x00000010122d7819 */ /* 0x100fe20000001213 */
[----:B------:R-:W2:Y:S01]  /*c0b0*/  LDS.128 R8, [R34+0x6080] ;  /* 0x0060800022087984 */ /* 0x000ea20000000c00 */
[----:B------:R-:W-:Y:S01]  /*c0c0*/  SHF.R.U32.HI R3, RZ, 0x10, R19 ;  /* 0x00000010ff037819 */ /* 0x000fe20000011613 */
[----:B------:R-:W-:Y:S01]  /*c0d0*/  HADD2.F32 R50, -RZ, R15.H0_H0 ;  /* 0x2000000fff327230 */ /* 0x000fe20000004100 */
[----:B------:R-:W-:-:S02]  /*c0e0*/  SHF.R.U64 R46, R20, 0x10, R21 ;  /* 0x00000010142e7819 */ /* 0x000fc40000001215 */
[----:B------:R-:W-:Y:S02]  /*c0f0*/  SHF.R.U32.HI R27, RZ, 0x10, R21 ;  /* 0x00000010ff1b7819 */ /* 0x000fe40000011615 */
[--C-:B------:R-:W-:Y:S01]  /*c100*/  SHF.R.U64 R28, R16, 0x10, R17.reuse ;  /* 0x00000010101c7819 */ /* 0x100fe20000001211 */
[----:B------:R-:W-:Y:S01]  /*c110*/  HADD2.F32 R16, -RZ, R3.H0_H0 ;  /* 0x20000003ff107230 */ /* 0x000fe20000004100 */
[----:B------:R-:W-:Y:S01]  /*c120*/  SHF.R.U32.HI R14, RZ, 0x10, R17 ;  /* 0x00000010ff0e7819 */ /* 0x000fe20000011611 */
[----:B------:R-:W-:Y:S02]  /*c130*/  HADD2.F32 R3, -RZ, R26.H1_H1 ;  /* 0x3000001aff037230 */ /* 0x000fe40000004100 */
[----:B------:R-:W-:Y:S02]  /*c140*/  HADD2.F32 R46, -RZ, R46.H0_H0 ;  /* 0x2000002eff2e7230 */ /* 0x000fe40000004100 */
[----:B------:R-:W-:Y:S02]  /*c150*/  HADD2.F32 R14, -RZ, R14.H0_H0 ;  /* 0x2000000eff0e7230 */ /* 0x000fe40000004100 */
[----:B-1----:R-:W-:-:S02]  /*c160*/  HADD2.F32 R19, -RZ, R7.H0_H0 ;  /* 0x20000007ff137230 */ /* 0x002fc40000004100 */
[--C-:B------:R-:W-:Y:S02]  /*c170*/  HADD2.F32 R21, -RZ, R5.reuse.H0_H0 ;  /* 0x20000005ff157230 */ /* 0x100fe40000004100 */
[----:B------:R-:W-:Y:S02]  /*c180*/  HADD2.F32 R20, -RZ, R5.H1_H1 ;  /* 0x30000005ff147230 */ /* 0x000fe40000004100 */
[--C-:B------:R-:W-:Y:S02]  /*c190*/  HADD2.F32 R23, -RZ, R4.reuse.H0_H0 ;  /* 0x20000004ff177230 */ /* 0x100fe40000004100 */
[----:B------:R-:W-:Y:S02]  /*c1a0*/  HADD2.F32 R25, -RZ, R4.H1_H1 ;  /* 0x30000004ff197230 */ /* 0x000fe40000004100 */
[--C-:B--2---:R-:W-:Y:S02]  /*c1b0*/  HADD2.F32 R5, -RZ, R11.reuse.H0_H0 ;  /* 0x2000000bff057230 */ /* 0x104fe40000004100 */
[----:B------:R-:W-:-:S02]  /*c1c0*/  HADD2.F32 R4, -RZ, R11.H1_H1 ;  /* 0x3000000bff047230 */ /* 0x000fc40000004100 */
[--C-:B------:R-:W-:Y:S01]  /*c1d0*/  HADD2.F32 R11, -RZ, R8.reuse.H0_H0 ;  /* 0x20000008ff0b7230 */ /* 0x100fe20000004100 */
[-C--:B------:R-:W-:Y:S01]  /*c1e0*/  FMUL.FTZ R32, R5, R0.reuse ;  /* 0x0000000005207220 */ /* 0x080fe20000410000 */
[----:B------:R-:W-:Y:S02]  /*c1f0*/  HADD2.F32 R13, -RZ, R8.H1_H1 ;  /* 0x30000008ff0d7230 */ /* 0x000fe40000004100 */
[--C-:B------:R-:W-:Y:S02]  /*c200*/  HADD2.F32 R8, -RZ, R10.reuse.H0_H0 ;  /* 0x2000000aff087230 */ /* 0x100fe40000004100 */
[----:B------:R-:W-:Y:S02]  /*c210*/  HADD2.F32 R12, -RZ, R10.H1_H1 ;  /* 0x3000000aff0c7230 */ /* 0x000fe40000004100 */
[----:B------:R-:W-:Y:S01]  /*c220*/  HADD2.F32 R18, -RZ, R7.H1_H1 ;  /* 0x30000007ff127230 */ /* 0x000fe20000004100 */
[----:B------:R-:W-:Y:S01]  /*c230*/  FMUL.FTZ R7, R19, R0 ;  /* 0x0000000013077220 */ /* 0x000fe20000410000 */
[----:B------:R-:W-:-:S02]  /*c240*/  HADD2.F32 R10, -RZ, R29.H1_H1 ;  /* 0x3000001dff0a7230 */ /* 0x000fc40000004100 */
[--C-:B------:R-:W-:Y:S01]  /*c250*/  HADD2.F32 R22, -RZ, R6.reuse.H0_H0 ;  /* 0x20000006ff167230 */ /* 0x100fe20000004100 */
[----:B------:R-:W-:Y:S01]  /*c260*/  FMUL.FTZ R0, R18, R16 ;  /* 0x0000001012007220 */ /* 0x000fe20000410000 */
[----:B------:R-:W-:Y:S01]  /*c270*/  HADD2.F32 R24, -RZ, R6.H1_H1 ;  /* 0x30000006ff187230 */ /* 0x000fe20000004100 */
[----:B------:R-:W-:Y:S01]  /*c280*/  FFMA.FTZ R44, R5, R10, R7 ;  /* 0x0000000a052c7223 */ /* 0x000fe20000010007 */
[--C-:B------:R-:W-:Y:S01]  /*c290*/  HADD2.F32 R6, -RZ, R9.reuse.H0_H0 ;  /* 0x20000009ff067230 */ /* 0x100fe20000004100 */
[-C--:B------:R-:W-:Y:S01]  /*c2a0*/  FMUL.FTZ R5, R21, R3.reuse ;  /* 0x0000000315057220 */ /* 0x080fe20000410000 */
[----:B------:R-:W-:Y:S01]  /*c2b0*/  HADD2.F32 R7, -RZ, R30.H0_H0 ;  /* 0x2000001eff077230 */ /* 0x000fe20000004100 */
[----:B------:R-:W-:Y:S01]  /*c2c0*/  FMUL.FTZ R30, R4, R16 ;  /* 0x00000010041e7220 */ /* 0x000fe20000410000 */
[----:B------:R-:W-:Y:S01]  /*c2d0*/  HADD2.F32 R9, -RZ, R9.H1_H1 ;  /* 0x30000009ff097230 */ /* 0x000fe20000004100 */
[C---:B------:R-:W-:Y:S01]  /*c2e0*/  FMUL.FTZ R26, R6.reuse, R3 ;  /* 0x00000003061a7220 */ /* 0x040fe20000410000 */
[----:B------:R-:W-:Y:S01]  /*c2f0*/  HADD2.F32 R3, -RZ, R29.H0_H0 ;  /* 0x2000001dff037230 */ /* 0x000fe20000004100 */
[----:B------:R-:W-:Y:S01]  /*c300*/  FFMA.FTZ R31, R6, R7, R5 ;  /* 0x00000007061f7223 */ /* 0x000fe20000010005 */
[----:B------:R-:W-:Y:S01]  /*c310*/  HADD2.F32 R6, -RZ, R49.H0_H0 ;  /* 0x20000031ff067230 */ /* 0x000fe20000004100 */
[----:B------:R-:W-:Y:S01]  /*c320*/  FFMA.FTZ R33, R4, R50, R0 ;  /* 0x0000003204217223 */ /* 0x000fe20000010000 */
[----:B------:R-:W-:Y:S01]  /*c330*/  HADD2.F32 R49, -RZ, R27.H0_H0 ;  /* 0x2000001bff317230 */ /* 0x000fe20000004100 */
[----:B------:R-:W-:Y:S01]  /*c340*/  FMUL.FTZ R5, R23, R3 ;  /* 0x0000000317057220 */ /* 0x000fe20000410000 */
[----:B------:R-:W-:Y:S01]  /*c350*/  HADD2.F32 R0, -RZ, R51.H0_H0 ;  /* 0x20000033ff007230 */ /* 0x000fe20000004100 */
[----:B------:R-:W-:-:S02]  /*c360*/  FMUL.FTZ R4, R20, R14 ;  /* 0x0000000e14047220 */ /* 0x000fc40000410000 */
[----:B------:R-:W-:Y:S01]  /*c370*/  FFMA.FTZ R27, R11, R6, R5 ;  /* 0x000000060b1b7223 */ /* 0x000fe20000010005 */
[----:B------:R-:W-:Y:S01]  /*c380*/  HADD2.F32 R5, -RZ, R28.H0_H0 ;  /* 0x2000001cff057230 */ /* 0x000fe20000004100 */
[C---:B------:R-:W-:Y:S01]  /*c390*/  FFMA.FTZ R29, R9.reuse, R49, R4 ;  /* 0x00000031091d7223 */ /* 0x040fe20000010004 */
[----:B------:R-:W-:Y:S01]  /*c3a0*/  HADD2.F32 R4, -RZ, R51.H1_H1 ;  /* 0x30000033ff047230 */ /* 0x000fe20000004100 */
[----:B------:R-:W-:Y:S01]  /*c3b0*/  FMUL.FTZ R17, R9, R14 ;  /* 0x0000000e09117220 */ /* 0x000fe20000410000 */
[----:B------:R-:W-:Y:S01]  /*c3c0*/  HADD2.F32 R9, -RZ, R45.H0_H0 ;  /* 0x2000002dff097230 */ /* 0x000fe20000004100 */
[----:B------:R-:W-:Y:S02]  /*c3d0*/  FMUL.FTZ R15, R11, R3 ;  /* 0x000000030b0f7220 */ /* 0x000fe40000410000 */
[-C--:B------:R-:W-:Y:S02]  /*c3e0*/  FMUL.FTZ R3, R22, R0.reuse ;  /* 0x0000000016037220 */ /* 0x080fe40000410000 */
[----:B------:R-:W-:-:S02]  /*c3f0*/  FMUL.FTZ R14, R8, R0 ;  /* 0x00000000080e7220 */ /* 0x000fc40000410000 */
[----:B------:R-:W-:Y:S02]  /*c400*/  FMUL.FTZ R0, R25, R5 ;  /* 0x0000000519007220 */ /* 0x000fe40000410000 */
[----:B------:R-:W-:Y:S02]  /*c410*/  FFMA.FTZ R28, R8, R4, R3 ;  /* 0x00000004081c7223 */ /* 0x000fe40000010003 */
[----:B------:R-:W-:Y:S02]  /*c420*/  FMUL.FTZ R3, R24, R9 ;  /* 0x0000000918037220 */ /* 0x000fe40000410000 */
[C---:B------:R-:W-:Y:S02]  /*c430*/  FMUL.FTZ R5, R13.reuse, R5 ;  /* 0x000000050d057220 */ /* 0x040fe40000410000 */
[----:B------:R-:W-:Y:S02]  /*c440*/  FFMA.FTZ R13, R13, R46, R0 ;  /* 0x0000002e0d0d7223 */ /* 0x000fe40000010000 */
[----:B------:R-:W-:-:S02]  /*c450*/  FMUL.FTZ R0, R12, R9 ;  /* 0x000000090c007220 */ /* 0x000fc40000410000 */
[----:B------:R-:W-:Y:S02]  /*c460*/  FFMA.FTZ R16, R12, R47, R3 ;  /* 0x0000002f0c107223 */ /* 0x000fe40000010003 */
[----:B------:R-:W-:Y:S02]  /*c470*/  FFMA.FTZ R8, R19, R10, -R32 ;  /* 0x0000000a13087223 */ /* 0x000fe40000010820 */
[----:B------:R-:W-:Y:S02]  /*c480*/  FFMA.FTZ R11, R18, R50, -R30 ;  /* 0x00000032120b7223 */ /* 0x000fe4000001081e */
[----:B------:R-:W-:Y:S01]  /*c490*/  FFMA.FTZ R10, R21, R7, -R26 ;  /* 0x00000007150a7223 */ /* 0x000fe2000001081a */
[----:B------:R-:W-:Y:S01]  /*c4a0*/  F2FP.PACK_AB R7, R33, R44 ;  /* 0x0000002c2107723e */ /* 0x000fe200000000ff */
        /* <DEDUP_REMOVED lines=8> */
[----:B------:R-:W-:Y:S02]  /*c530*/  F2FP.PACK_AB R4, R13, R27 ;  /* 0x0000001b0d04723e */ /* 0x000fe400000000ff */
[----:B------:R-:W-:Y:S02]  /*c540*/  F2FP.PACK_AB R8, R3, R12 ;  /* 0x0000000c0308723e */ /* 0x000fe400000000ff */
[----:B------:R-:W-:Y:S02]  /*c550*/  F2FP.PACK_AB R10, R0, R6 ;  /* 0x00000006000a723e */ /* 0x000fe400000000ff */
[----:B------:R-:W-:-:S03]  /*c560*/  F2FP.PACK_AB R6, R16, R28 ;  /* 0x0000001c1006723e */ /* 0x000fc600000000ff */
[----:B------:R1:W-:Y:S04]  /*c570*/  STS.128 [R35+0x6080], R8 ;  /* 0x0060800823007388 */ /* 0x0003e80000000c00 */
[----:B------:R1:W-:Y:S02]  /*c580*/  STS.128 [R34+0x6080], R4 ;  /* 0x0060800422007388 */ /* 0x0003e40000000c00 */
.L_x_443:
[----:B------:R-:W-:Y:S05]  /*c590*/  BSYNC B0 ;  /* 0x0000000000007941 */ /* 0x000fea0003800000 */
.L_x_442:
[----:B------:R-:W-:Y:S01]  /*c5a0*/  IADD3 R0, R61, 0x10, RZ ;  /* 0x000000103d007810 */ /* 0x000fe20007ffe0ff */
[----:B------:R-:W-:Y:S03]  /*c5b0*/  BSSY B0, `(.L_x_444) ;  /* 0x0000074000007945 */ /* 0x000fe60003800000 */
[----:B------:R-:W-:-:S13]  /*c5c0*/  ISETP.GE.AND P0, PT, R0, c[0x0][0x27c], PT ;  /* 0x00009f0000007a0c */ /* 0x000fda0003f06270 */
[----:B------:R-:W-:Y:S05]  /*c5d0*/  @P0 BRA `(.L_x_445) ;  /* 0x0000071000000947 */ /* 0x000fea0003800000 */
[----:B-1----:R-:W-:Y:S01]  /*c5e0*/  SHF.R.S32.HI R6, RZ, 0x1f, R0 ;  /* 0x0000001fff067819 */ /* 0x002fe20000011400 */
[----:B------:R-:W-:Y:S01]  /*c5f0*/  IMAD.SHL.U32 R7, R132, 0x40, RZ ;  /* 0x0000004084077824 */ /* 0x000fe200078e00ff */
[----:B------:R-:W-:Y:S01]  /*c600*/  LEA.HI R5, R60, R60, RZ, 0x1 ;  /* 0x0000003c3c057211 */ /* 0x000fe200078f08ff */
[----:B------:R-:W-:Y:S01]  /*c610*/  IMAD.MOV.U32 R8, RZ, RZ, c[0x0][0x27c] ;  /* 0x00009f00ff087624 */ /* 0x000fe200078e00ff */
[CC--:B------:R-:W-:Y:S02]  /*c620*/  LEA.HI R4, R6.reuse, R0.reuse, RZ, 0x3 ;  /* 0x0000000006047211 */ /* 0x0c0fe400078f18ff */
[----:B------:R-:W-:Y:S02]  /*c630*/  LOP3.LUT R5, R5, 0x7fffffe, RZ, 0xc0, !PT ;  /* 0x07fffffe05057812 */ /* 0x000fe400078ec0ff */
[----:B------:R-:W-:Y:S02]  /*c640*/  LEA.HI R6, R6, R0, RZ, 0x5 ;  /* 0x0000000006067211 */ /* 0x000fe400078f28ff */
[----:B------:R-:W-:-:S02]  /*c650*/  SHF.R.S32.HI R3, RZ, 0x3, R4 ;  /* 0x00000003ff037819 */ /* 0x000fc40000011404 */
[----:B------:R-:W-:Y:S01]  /*c660*/  LOP3.LUT R0, R7, 0xc0, RZ, 0xc0, !PT ;  /* 0x000000c007007812 */ /* 0x000fe200078ec0ff */
[----:B------:R-:W-:Y:S01]  /*c670*/  IMAD.SHL.U32 R6, R6, 0x80, RZ ;  /* 0x0000008006067824 */ /* 0x000fe200078e00ff */
[----:B------:R-:W-:Y:S02]  /*c680*/  IADD3 R5, R60, -R5, RZ ;  /* 0x800000053c057210 */ /* 0x000fe40007ffe0ff */
[----:B------:R-:W-:Y:S02]  /*c690*/  LEA.HI R3, R8, R3, RZ, 0x1d ;  /* 0x0000000308037211 */ /* 0x000fe400078fe8ff */
[----:B------:R-:W-:Y:S02]  /*c6a0*/  LOP3.LUT R7, R0, 0x18, R4, 0xf8, !PT ;  /* 0x0000001800077812 */ /* 0x000fe400078ef804 */
[----:B------:R-:W-:Y:S02]  /*c6b0*/  LEA R4, R92, R5, 0x3 ;  /* 0x000000055c047211 */ /* 0x000fe400078e18ff */
[----:B------:R-:W-:-:S02]  /*c6c0*/  SHF.R.S32.HI R5, RZ, 0x1f, R3 ;  /* 0x0000001fff057819 */ /* 0x000fc40000011403 */
[----:B------:R-:W-:Y:S01]  /*c6d0*/  SHF.R.U32.HI R10, RZ, 0x3, R0 ;  /* 0x00000003ff0a7819 */ /* 0x000fe20000011600 */
[----:B------:R-:W-:Y:S01]  /*c6e0*/  IMAD.SHL.U32 R9, R4, 0x20, RZ ;  /* 0x0000002004097824 */ /* 0x000fe200078e00ff */
[----:B------:R-:W-:Y:S02]  /*c6f0*/  SHF.L.U32 R4, R3, 0x3, RZ ;  /* 0x0000000303047819 */ /* 0x000fe400000006ff */
[----:B------:R-:W-:Y:S02]  /*c700*/  LEA.HI R3, R5, R3, RZ, 0x2 ;  /* 0x0000000305037211 */ /* 0x000fe400078f10ff */
[----:B------:R-:W-:Y:S02]  /*c710*/  LOP3.LUT R4, R0, 0x18, R4, 0xf8, !PT ;  /* 0x0000001800047812 */ /* 0x000fe400078ef804 */
[----:B------:R-:W-:Y:S01]  /*c720*/  LOP3.LUT R8, R6, 0x7ffff000, RZ, 0xc0, !PT ;  /* 0x7ffff00006087812 */ /* 0x000fe200078ec0ff */
[----:B------:R-:W-:Y:S01]  /*c730*/  IMAD.SHL.U32 R0, R3, 0x400, RZ ;  /* 0x0000040003007824 */ /* 0x000fe200078e00ff */
[----:B------:R-:W-:-:S02]  /*c740*/  LOP3.LUT R6, R7, R10, RZ, 0x3c, !PT ;  /* 0x0000000a07067212 */ /* 0x000fc400078e3cff */
[----:B------:R-:W-:Y:S02]  /*c750*/  LOP3.LUT R3, R4, R10, RZ, 0x3c, !PT ;  /* 0x0000000a04037212 */ /* 0x000fe400078e3cff */
[----:B------:R-:W-:Y:S02]  /*c760*/  LOP3.LUT R0, R0, 0x7ffff000, RZ, 0xc0, !PT ;  /* 0x7ffff00000007812 */ /* 0x000fe400078ec0ff */
[--C-:B------:R-:W-:Y:S02]  /*c770*/  IADD3 R5, R6, R8, R9.reuse ;  /* 0x0000000806057210 */ /* 0x100fe40007ffe009 */
[----:B------:R-:W-:Y:S01]  /*c780*/  IADD3 R0, R3, R0, R9 ;  /* 0x0000000003007210 */ /* 0x000fe20007ffe009 */
[----:B------:R-:W-:Y:S01]  /*c790*/  HADD2.F32 R3, -RZ, R63.H0_H0 ;  /* 0x2000003fff037230 */ /* 0x000fe20000004100 */
[----:B------:R-:W-:Y:S02]  /*c7a0*/  SHF.L.U32 R44, R5, 0x1, RZ ;  /* 0x00000001052c7819 */ /* 0x000fe400000006ff */
[----:B------:R-:W-:Y:S01]  /*c7b0*/  SHF.R.U64 R45, R36, 0x10, R37 ;  /* 0x00000010242d7819 */ /* 0x000fe20000001225 */
[----:B------:R-:W-:Y:S01]  /*c7c0*/  IMAD.SHL.U32 R32, R0, 0x2, RZ ;  /* 0x0000000200207824 */ /* 0x000fe200078e00ff */
[----:B------:R-:W-:Y:S01]  /*c7d0*/  SHF.R.U32.HI R0, RZ, 0x10, R41 ;  /* 0x00000010ff007819 */ /* 0x000fe20000011629 */
[----:B------:R-:W1:Y:S01]  /*c7e0*/  LDS.128 R4, [R44+0x6080] ;  /* 0x006080002c047984 */ /* 0x000e620000000c00 */
[----:B------:R-:W-:-:S02]  /*c7f0*/  SHF.R.U32.HI R14, RZ, 0x10, R37 ;  /* 0x00000010ff0e7819 */ /* 0x000fc40000011625 */
[----:B------:R-:W-:Y:S01]  /*c800*/  SHF.R.U64 R35, R40, 0x10, R41 ;  /* 0x0000001028237819 */ /* 0x000fe20000001229 */
[----:B------:R-:W2:Y:S01]  /*c810*/  LDS.128 R8, [R32+0x6080] ;  /* 0x0060800020087984 */ /* 0x000ea20000000c00 */
[----:B------:R-:W-:Y:S01]  /*c820*/  HADD2.F32 R17, -RZ, R0.H0_H0 ;  /* 0x20000000ff117230 */ /* 0x000fe20000004100 */
[----:B------:R-:W-:Y:S01]  /*c830*/  SHF.R.U32.HI R15, RZ, 0x10, R43 ;  /* 0x00000010ff0f7819 */ /* 0x000fe2000001162b */
[----:B------:R-:W-:Y:S01]  /*c840*/  HADD2.F32 R0, -RZ, R63.H1_H1 ;  /* 0x3000003fff007230 */ /* 0x000fe20000004100 */
[--C-:B------:R-:W-:Y:S01]  /*c850*/  SHF.R.U32.HI R16, RZ, 0x10, R39.reuse ;  /* 0x00000010ff107819 */ /* 0x100fe20000011627 */
[----:B------:R-:W-:Y:S01]  /*c860*/  HADD2.F32 R40, -RZ, R14.H0_H0 ;  /* 0x2000000eff287230 */ /* 0x000fe20000004100 */
[----:B------:R-:W-:Y:S01]  /*c870*/  SHF.R.U64 R37, R38, 0x10, R39 ;  /* 0x0000001026257819 */ /* 0x000fe20000001227 */
[----:B------:R-:W-:Y:S01]  /*c880*/  HADD2.F32 R15, -RZ, R15.H0_H0 ;  /* 0x2000000fff0f7230 */ /* 0x000fe20000004100 */
[----:B------:R-:W-:Y:S01]  /*c890*/  SHF.R.U64 R29, R42, 0x10, R43 ;  /* 0x000000102a1d7819 */ /* 0x000fe2000000122b */
[----:B------:R-:W-:-:S02]  /*c8a0*/  HADD2.F32 R39, -RZ, R16.H0_H0 ;  /* 0x20000010ff277230 */ /* 0x000fc40000004100 */
[----:B------:R-:W-:Y:S02]  /*c8b0*/  HADD2.F32 R38, -RZ, R45.H0_H0 ;  /* 0x2000002dff267230 */ /* 0x000fe40000004100 */
[--C-:B-1----:R-:W-:Y:S02]  /*c8c0*/  HADD2.F32 R19, -RZ, R5.reuse.H0_H0 ;  /* 0x20000005ff137230 */ /* 0x102fe40000004100 */
[----:B------:R-:W-:Y:S02]  /*c8d0*/  HADD2.F32 R18, -RZ, R5.H1_H1 ;  /* 0x30000005ff127230 */ /* 0x000fe40000004100 */
[--C-:B------:R-:W-:Y:S02]  /*c8e0*/  HADD2.F32 R22, -RZ, R6.reuse.H0_H0 ;  /* 0x20000006ff167230 */ /* 0x100fe40000004100 */
[----:B------:R-:W-:Y:S02]  /*c8f0*/  HADD2.F32 R24, -RZ, R6.H1_H1 ;  /* 0x30000006ff187230 */ /* 0x000fe40000004100 */
[----:B--2---:R-:W-:-:S02]  /*c900*/  HADD2.F32 R6, -RZ, R9.H0_H0 ;  /* 0x20000009ff067230 */ /* 0x004fc40000004100 */
[----:B------:R-:W-:Y:S02]  /*c910*/  HADD2.F32 R5, -RZ, R9.H1_H1 ;  /* 0x30000009ff057230 */ /* 0x000fe40000004100 */
[--C-:B------:R-:W-:Y:S01]  /*c920*/  HADD2.F32 R9, -RZ, R8.reuse.H0_H0 ;  /* 0x20000008ff097230 */ /* 0x100fe20000004100 */
[----:B------:R-:W-:Y:S01]  /*c930*/  FMUL.FTZ R33, R6, R3 ;  /* 0x0000000306217220 */ /* 0x000fe20000410000 */
[----:B------:R-:W-:Y:S01]  /*c940*/  HADD2.F32 R13, -RZ, R8.H1_H1 ;  /* 0x30000008ff0d7230 */ /* 0x000fe20000004100 */
[----:B------:R-:W-:Y:S01]  /*c950*/  FMUL.FTZ R30, R5, R17 ;  /* 0x00000011051e7220 */ /* 0x000fe20000410000 */
[--C-:B------:R-:W-:Y:S02]  /*c960*/  HADD2.F32 R8, -RZ, R10.reuse.H0_H0 ;  /* 0x2000000aff087230 */ /* 0x100fe40000004100 */
[----:B------:R-:W-:Y:S02]  /*c970*/  HADD2.F32 R12, -RZ, R10.H1_H1 ;  /* 0x3000000aff0c7230 */ /* 0x000fe40000004100 */
[----:B------:R-:W-:-:S02]  /*c980*/  HADD2.F32 R21, -RZ, R7.H0_H0 ;  /* 0x20000007ff157230 */ /* 0x000fc40000004100 */
[----:B------:R-:W-:Y:S01]  /*c990*/  HADD2.F32 R20, -RZ, R7.H1_H1 ;  /* 0x30000007ff147230 */ /* 0x000fe20000004100 */
[----:B------:R-:W-:Y:S01]  /*c9a0*/  FMUL.FTZ R7, R19, R3 ;  /* 0x0000000313077220 */ /* 0x000fe20000410000 */
[----:B------:R-:W-:Y:S01]  /*c9b0*/  HADD2.F32 R10, -RZ, R88.H1_H1 ;  /* 0x30000058ff0a7230 */ /* 0x000fe20000004100 */
[----:B------:R-:W-:Y:S01]  /*c9c0*/  FMUL.FTZ R3, R21, R0 ;  /* 0x0000000015037220 */ /* 0x000fe20000410000 */
[--C-:B------:R-:W-:Y:S02]  /*c9d0*/  HADD2.F32 R23, -RZ, R4.reuse.H0_H0 ;  /* 0x20000004ff177230 */ /* 0x100fe40000004100 */
[----:B------:R-:W-:Y:S01]  /*c9e0*/  HADD2.F32 R25, -RZ, R4.H1_H1 ;  /* 0x30000004ff197230 */ /* 0x000fe20000004100 */
[-C--:B------:R-:W-:Y:S01]  /*c9f0*/  FFMA.FTZ R36, R6, R10.reuse, R7 ;  /* 0x0000000a06247223 */ /* 0x080fe20000010007 */
[----:B------:R-:W-:Y:S01]  /*ca00*/  HADD2.F32 R4, -RZ, R11.H0_H0 ;  /* 0x2000000bff047230 */ /* 0x000fe20000004100 */
[----:B------:R-:W-:Y:S01]  /*ca10*/  FMUL.FTZ R6, R18, R17 ;  /* 0x0000001112067220 */ /* 0x000fe20000410000 */
[----:B------:R-:W-:Y:S01]  /*ca20*/  HADD2.F32 R7, -RZ, R89.H1_H1 ;  /* 0x30000059ff077230 */ /* 0x000fe20000004100 */
[----:B------:R-:W-:Y:S01]  /*ca30*/  FFMA.FTZ R10, R19, R10, -R33 ;  /* 0x0000000a130a7223 */ /* 0x000fe20000010821 */
[----:B------:R-:W-:Y:S01]  /*ca40*/  HADD2.F32 R11, -RZ, R11.H1_H1 ;  /* 0x3000000bff0b7230 */ /* 0x000fe20000004100 */
[----:B------:R-:W-:Y:S01]  /*ca50*/  FFMA.FTZ R34, R5, R40, R6 ;  /* 0x0000002805227223 */ /* 0x000fe20000010006 */
[----:B------:R-:W-:Y:S01]  /*ca60*/  HADD2.F32 R6, -RZ, R90.H0_H0 ;  /* 0x2000005aff067230 */ /* 0x000fe20000004100 */
[C---:B------:R-:W-:Y:S01]  /*ca70*/  FFMA.FTZ R31, R4.reuse, R7, R3 ;  /* 0x00000007041f7223 */ /* 0x040fe20000010003 */
[----:B------:R-:W-:Y:S01]  /*ca80*/  HADD2.F32 R3, -RZ, R88.H0_H0 ;  /* 0x20000058ff037230 */ /* 0x000fe20000004100 */
[----:B------:R-:W-:Y:S01]  /*ca90*/  FMUL.FTZ R26, R4, R0 ;  /* 0x00000000041a7220 */ /* 0x000fe20000410000 */
[----:B------:R-:W-:Y:S01]  /*caa0*/  HADD2.F32 R0, -RZ, R89.H0_H0 ;  /* 0x20000059ff007230 */ /* 0x000fe20000004100 */
[----:B------:R-:W-:-:S02]  /*cab0*/  FMUL.FTZ R4, R20, R15 ;  /* 0x0000000f14047220 */ /* 0x000fc40000410000 */
[----:B------:R-:W-:Y:S02]  /*cac0*/  FMUL.FTZ R5, R23, R3 ;  /* 0x0000000317057220 */ /* 0x000fe40000410000 */
[----:B------:R-:W-:Y:S02]  /*cad0*/  FMUL.FTZ R16, R11, R15 ;  /* 0x0000000f0b107220 */ /* 0x000fe40000410000 */
[----:B------:R-:W-:Y:S01]  /*cae0*/  FFMA.FTZ R27, R9, R6, R5 ;  /* 0x00000006091b7223 */ /* 0x000fe20000010005 */
[----:B------:R-:W-:Y:S01]  /*caf0*/  HADD2.F32 R5, -RZ, R35.H0_H0 ;  /* 0x20000023ff057230 */ /* 0x000fe20000004100 */
[----:B------:R-:W-:Y:S01]  /*cb00*/  FFMA.FTZ R28, R11, R39, R4 ;  /* 0x000000270b1c7223 */ /* 0x000fe20000010004 */
[----:B------:R-:W-:Y:S01]  /*cb10*/  HADD2.F32 R4, -RZ, R90.H1_H1 ;  /* 0x3000005aff047230 */ /* 0x000fe20000004100 */
[----:B------:R-:W-:Y:S01]  /*cb20*/  FMUL.FTZ R15, R9, R3 ;  /* 0x00000003090f7220 */ /* 0x000fe20000410000 */
[----:B------:R-:W-:Y:S01]  /*cb30*/  HADD2.F32 R9, -RZ, R29.H0_H0 ;  /* 0x2000001dff097230 */ /* 0x000fe20000004100 */
[-C--:B------:R-:W-:Y:S01]  /*cb40*/  FMUL.FTZ R3, R22, R0.reuse ;  /* 0x0000000016037220 */ /* 0x080fe20000410000 */
[----:B------:R-:W-:Y:S01]  /*cb50*/  HADD2.F32 R35, -RZ, R37.H0_H0 ;  /* 0x20000025ff237230 */ /* 0x000fe20000004100 */
        /* <DEDUP_REMOVED lines=9> */
[----:B------:R-:W-:Y:S01]  /*cbf0*/  FFMA.FTZ R8, R21, R7, -R26 ;  /* 0x0000000715087223 */ /* 0x000fe2000001081a */
[----:B------:R-:W-:Y:S01]  /*cc00*/  F2FP.PACK_AB R7, R28, R31 ;  /* 0x0000001f1c07723e */ /* 0x000fe200000000ff */
        /* <DEDUP_REMOVED lines=8> */
[----:B------:R-:W-:-:S02]  /*cc90*/  F2FP.PACK_AB R4, R13, R27 ;  /* 0x0000001b0d04723e */ /* 0x000fc400000000ff */
[----:B------:R-:W-:Y:S02]  /*cca0*/  F2FP.PACK_AB R8, R3, R12 ;  /* 0x0000000c0308723e */ /* 0x000fe400000000ff */
[----:B------:R-:W-:Y:S02]  /*ccb0*/  F2FP.PACK_AB R10, R0, R6 ;  /* 0x00000006000a723e */ /* 0x000fe400000000ff */
[----:B------:R-:W-:-:S03]  /*ccc0*/  F2FP.PACK_AB R6, R17, R29 ;  /* 0x0000001d1106723e */ /* 0x000fc600000000ff */
[----:B------:R1:W-:Y:S04]  /*ccd0*/  STS.128 [R44+0x6080], R8 ;  /* 0x006080082c007388 */ /* 0x0003e80000000c00 */
[----:B------:R1:W-:Y:S02]  /*cce0*/  STS.128 [R32+0x6080], R4 ;  /* 0x0060800420007388 */ /* 0x0003e40000000c00 */
.L_x_445:
[----:B------:R-:W-:Y:S05]  /*ccf0*/  BSYNC B0 ;  /* 0x0000000000007941 */ /* 0x000fea0003800000 */
.L_x_444:
[----:B------:R-:W-:-:S04]  /*cd00*/  IADD3 R0, R61, 0x20, RZ ;  /* 0x000000203d007810 */ /* 0x000fc80007ffe0ff */
        /* <DEDUP_REMOVED lines=29> */
[--C-:B------:R-:W-:Y:S01]  /*cee0*/  HADD2.F32 R3, -RZ, R91.reuse.H0_H0 ;  /* 0x2000005bff037230 */ /* 0x100fe20000004100 */
[----:B------:R-:W-:Y:S02]  /*cef0*/  SHF.L.U32 R35, R5, 0x1, RZ ;  /* 0x0000000105237819 */ /* 0x000fe400000006ff */
[----:B------:R-:W-:Y:S01]  /*cf00*/  SHF.R.U32.HI R14, RZ, 0x10, R53 ;  /* 0x00000010ff0e7819 */ /* 0x000fe20000011635 */
[----:B------:R-:W-:Y:S01]  /*cf10*/  IMAD.SHL.U32 R32, R0, 0x2, RZ ;  /* 0x0000000200207824 */ /* 0x000fe200078e00ff */
[----:B------:R-:W-:Y:S01]  /*cf20*/  SHF.R.U32.HI R0, RZ, 0x10, R57 ;  /* 0x00000010ff007819 */ /* 0x000fe20000011639 */
[----:B------:R-:W1:Y:S01]  /*cf30*/  LDS.128 R4, [R35+0x6080] ;  /* 0x0060800023047984 */ /* 0x000e620000000c00 */
[----:B------:R-:W-:Y:S01]  /*cf40*/  SHF.R.U32.HI R15, RZ, 0x10, R59 ;  /* 0x00000010ff0f7819 */ /* 0x000fe2000001163b */
[----:B------:R-:W-:Y:S01]  /*cf50*/  HADD2.F32 R41, -RZ, R14.H0_H0 ;  /* 0x2000000eff297230 */ /* 0x000fe20000004100 */
[----:B------:R-:W-:Y:S01]  /*cf60*/  SHF.R.U32.HI R16, RZ, 0x10, R55 ;  /* 0x00000010ff107819 */ /* 0x000fe20000011637 */
[----:B------:R-:W2:Y:S01]  /*cf70*/  LDS.128 R8, [R32+0x6080] ;  /* 0x0060800020087984 */ /* 0x000ea20000000c00 */
[----:B------:R-:W-:Y:S01]  /*cf80*/  HADD2.F32 R17, -RZ, R0.H0_H0 ;  /* 0x20000000ff117230 */ /* 0x000fe20000004100 */
[----:B------:R-:W-:Y:S01]  /*cf90*/  SHF.R.U64 R29, R56, 0x10, R57 ;  /* 0x00000010381d7819 */ /* 0x000fe20000001239 */
[----:B------:R-:W-:Y:S01]  /*cfa0*/  HADD2.F32 R0, -RZ, R91.H1_H1 ;  /* 0x3000005bff007230 */ /* 0x000fe20000004100 */
[----:B------:R-:W-:Y:S01]  /*cfb0*/  SHF.R.U64 R34, R58, 0x10, R59 ;  /* 0x000000103a227819 */ /* 0x000fe2000000123b */
[----:B------:R-:W-:Y:S01]  /*cfc0*/  HADD2.F32 R15, -RZ, R15.H0_H0 ;  /* 0x2000000fff0f7230 */ /* 0x000fe20000004100 */
[----:B------:R-:W-:Y:S01]  /*cfd0*/  SHF.R.U64 R37, R52, 0x10, R53 ;  /* 0x0000001034257819 */ /* 0x000fe20000001235 */
[----:B------:R-:W-:Y:S01]  /*cfe0*/  HADD2.F32 R40, -RZ, R16.H0_H0 ;  /* 0x20000010ff287230 */ /* 0x000fe20000004100 */
[----:B------:R-:W-:-:S03]  /*cff0*/  SHF.R.U64 R38, R54, 0x10, R55 ;  /* 0x0000001036267819 */ /* 0x000fc60000001237 */
        /* <DEDUP_REMOVED lines=16> */
[----:B------:R-:W-:Y:S01]  /*d100*/  HADD2.F32 R10, -RZ, R93.H0_H0 ;  /* 0x2000005dff0a7230 */ /* 0x000fe20000004100 */
[----:B------:R-:W-:Y:S01]  /*d110*/  FMUL.FTZ R3, R21, R0 ;  /* 0x0000000015037220 */ /* 0x000fe20000410000 */
[--C-:B------:R-:W-:Y:S02]  /*d120*/  HADD2.F32 R23, -RZ, R4.reuse.H0_H0 ;  /* 0x20000004ff177230 */ /* 0x100fe40000004100 */
[----:B------:R-:W-:Y:S01]  /*d130*/  HADD2.F32 R25, -RZ, R4.H1_H1 ;  /* 0x30000004ff197230 */ /* 0x000fe20000004100 */
[-C--:B------:R-:W-:Y:S01]  /*d140*/  FFMA.FTZ R39, R6, R10.reuse, R7 ;  /* 0x0000000a06277223 */ /* 0x080fe20000010007 */
[--C-:B------:R-:W-:Y:S01]  /*d150*/  HADD2.F32 R4, -RZ, R11.reuse.H0_H0 ;  /* 0x2000000bff047230 */ /* 0x100fe20000004100 */
[----:B------:R-:W-:Y:S01]  /*d160*/  FMUL.FTZ R6, R18, R17 ;  /* 0x0000001112067220 */ /* 0x000fe20000410000 */
[--C-:B------:R-:W-:Y:S01]  /*d170*/  HADD2.F32 R7, -RZ, R94.reuse.H1_H1 ;  /* 0x3000005eff077230 */ /* 0x100fe20000004100 */
[----:B------:R-:W-:Y:S01]  /*d180*/  FFMA.FTZ R10, R19, R10, -R33 ;  /* 0x0000000a130a7223 */ /* 0x000fe20000010821 */
[----:B------:R-:W-:Y:S01]  /*d190*/  HADD2.F32 R11, -RZ, R11.H1_H1 ;  /* 0x3000000bff0b7230 */ /* 0x000fe20000004100 */
[----:B------:R-:W-:Y:S01]  /*d1a0*/  FFMA.FTZ R36, R5, R41, R6 ;  /* 0x0000002905247223 */ /* 0x000fe20000010006 */
[----:B------:R-:W-:Y:S01]  /*d1b0*/  HADD2.F32 R6, -RZ, R95.H0_H0 ;  /* 0x2000005fff067230 */ /* 0x000fe20000004100 */
[C---:B------:R-:W-:Y:S01]  /*d1c0*/  FFMA.FTZ R31, R4.reuse, R7, R3 ;  /* 0x00000007041f7223 */ /* 0x040fe20000010003 */
[----:B------:R-:W-:Y:S01]  /*d1d0*/  HADD2.F32 R3, -RZ, R93.H1_H1 ;  /* 0x3000005dff037230 */ /* 0x000fe20000004100 */
        /* <DEDUP_REMOVED lines=38> */
.L_x_441:
[----:B------:R-:W-:Y:S05]  /*d440*/  BSYNC B1 ;  /* 0x0000000000017941 */ /* 0x000fea0003800000 */
.L_x_440:
[----:B------:R-:W-:-:S04]  /*d450*/  IADD3 R12, R60, 0x40, RZ ;  /* 0x000000403c0c7810 */ /* 0x000fc80007ffe0ff */
[----:B------:R-:W-:-:S13]  /*d460*/  ISETP.GE.AND P0, PT, R12, R62, PT ;  /* 0x0000003e0c00720c */ /* 0x000fda0003f06270 */
[----:B------:R-:W-:Y:S05]  /*d470*/  @P0 BRA `(.L_x_425) ;  /* 0x0000162000000947 */ /* 0x000fea0003800000 */
[----:B------:R-:W-:Y:S01]  /*d480*/  ISETP.GE.AND P0, PT, R61, c[0x0][0x27c], PT ;  /* 0x00009f003d007a0c */ /* 0x000fe20003f06270 */
[----:B------:R-:W-:-:S12]  /*d490*/  BSSY B0, `(.L_x_446) ;  /* 0x0000070000007945 */ /* 0x000fd80003800000 */
[----:B------:R-:W-:Y:S05]  /*d4a0*/  @P0 BRA `(.L_x_447) ;  /* 0x000006e000000947 */ /* 0x000fea0003800000 */
[----:B------:R-:W-:Y:S01]  /*d4b0*/  SHF.R.S32.HI R0, RZ, 0x1f, R12 ;  /* 0x0000001fff007819 */ /* 0x000fe2000001140c */
[----:B-1----:R-:W-:Y:S01]  /*d4c0*/  IMAD.MOV.U32 R6, RZ, RZ, c[0x0][0x27c] ;  /* 0x00009f00ff067624 */ /* 0x002fe200078e00ff */
[-C--:B------:R-:W-:Y:S02]  /*d4d0*/  LEA.HI R3, R12, R12.reuse, RZ, 0x1 ;  /* 0x0000000c0c037211 */ /* 0x080fe400078f08ff */
[----:B------:R-:W-:Y:S02]  /*d4e0*/  LEA.HI R0, R0, R12, RZ, 0x3 ;  /* 0x0000000c00007211 */ /* 0x000fe400078f18ff */
[----:B------:R-:W-:Y:S01]  /*d4f0*/  LEA.HI R6, R6, R48, RZ, 0x1d ;  /* 0x0000003006067211 */ /* 0x000fe200078fe8ff */
[C---:B------:R-:W-:Y:S01]  /*d500*/  IMAD.SHL.U32 R4, R3.reuse, 0x20, RZ ;  /* 0x0000002003047824 */ /* 0x040fe200078e00ff */
[----:B------:R-:W-:Y:S02]  /*d510*/  LOP3.LUT R5, R3, 0x7fffffe, RZ, 0xc0, !PT ;  /* 0x07fffffe03057812 */ /* 0x000fe400078ec0ff */
[----:B------:R-:W-:-:S02]  /*d520*/  SHF.L.U32 R3, R0, 0x5, RZ ;  /* 0x0000000500037819 */ /* 0x000fc400000006ff */
[----:B------:R-:W-:Y:S02]  /*d530*/  SHF.R.S32.HI R7, RZ, 0x1f, R6 ;  /* 0x0000001fff077819 */ /* 0x000fe40000011406 */
[----:B------:R-:W-:Y:S01]  /*d540*/  LOP3.LUT R0, R4, 0xc0, RZ, 0xc0, !PT ;  /* 0x000000c004007812 */ /* 0x000fe200078ec0ff */
[----:B------:R-:W-:Y:S01]  /*d550*/  IMAD.IADD R4, R12, 0x1, -R5 ;  /* 0x000000010c047824 */ /* 0x000fe200078e0a05 */
[----:B------:R-:W-:Y:S02]  /*d560*/  LOP3.LUT R3, R3, 0xffffff00, RZ, 0xc0, !PT ;  /* 0xffffff0003037812 */ /* 0x000fe400078ec0ff */
[----:B------:R-:W-:Y:S02]  /*d570*/  LEA.HI R7, R7, R6, RZ, 0x2 ;  /* 0x0000000607077211 */ /* 0x000fe400078f10ff */
[----:B------:R-:W-:Y:S01]  /*d580*/  SHF.L.U32 R6, R6, 0x3, RZ ;  /* 0x0000000306067819 */ /* 0x000fe200000006ff */
[----:B------:R-:W-:Y:S01]  /*d590*/  IMAD R4, R4, 0x20, R3 ;  /* 0x0000002004047824 */ /* 0x000fe200078e0203 */
[----:B------:R-:W-:-:S02]  /*d5a0*/  LOP3.LUT R5, R0, 0x18, R61, 0xf8, !PT ;  /* 0x0000001800057812 */ /* 0x000fc400078ef83d */
[----:B------:R-:W-:Y:S02]  /*d5b0*/  SHF.R.U32.HI R8, RZ, 0x3, R0 ;  /* 0x00000003ff087819 */ /* 0x000fe40000011600 */
[----:B------:R-:W-:Y:S02]  /*d5c0*/  LOP3.LUT R3, R0, 0x18, R6, 0xf8, !PT ;  /* 0x0000001800037812 */ /* 0x000fe400078ef806 */
[----:B------:R-:W-:Y:S02]  /*d5d0*/  SHF.L.U32 R0, R7, 0xa, RZ ;  /* 0x0000000a07007819 */ /* 0x000fe400000006ff */
[-C--:B------:R-:W-:Y:S02]  /*d5e0*/  LOP3.LUT R5, R5, R8.reuse, RZ, 0x3c, !PT ;  /* 0x0000000805057212 */ /* 0x080fe400078e3cff */
[----:B------:R-:W-:Y:S02]  /*d5f0*/  LOP3.LUT R3, R3, R8, RZ, 0x3c, !PT ;  /* 0x0000000803037212 */ /* 0x000fe400078e3cff */
[----:B------:R-:W-:Y:S01]  /*d600*/  LOP3.LUT R0, R0, 0x7ffff000, RZ, 0xc0, !PT ;  /* 0x7ffff00000007812 */ /* 0x000fe200078ec0ff */
[----:B------:R-:W-:Y:S01]  /*d610*/  IMAD.IADD R5, R4, 0x1, R5 ;  /* 0x0000000104057824 */ /* 0x000fe200078e0205 */
[----:B------:R-:W-:-:S02]  /*d620*/  SHF.R.U32.HI R15, RZ, 0x10, R67 ;  /* 0x00000010ff0f7819 */ /* 0x000fc40000011643 */
[----:B------:R-:W-:Y:S02]  /*d630*/  IADD3 R0, R3, R0, R4 ;  /* 0x0000000003007210 */ /* 0x000fe40007ffe004 */
[----:B------:R-:W-:Y:S01]  /*d640*/  SHF.L.U32 R35, R5, 0x1, RZ ;  /* 0x0000000105237819 */ /* 0x000fe200000006ff */
[----:B------:R-:W-:Y:S01]  /*d650*/  HADD2.F32 R42, -RZ, R15.H0_H0 ;  /* 0x2000000fff2a7230 */ /* 0x000fe20000004100 */
[----:B------:R-:W-:Y:S01]  /*d660*/  SHF.L.U32 R33, R0, 0x1, RZ ;  /* 0x0000000100217819 */ /* 0x000fe200000006ff */
[--C-:B------:R-:W-:Y:S01]  /*d670*/  HADD2.F32 R0, -RZ, R96.reuse.H0_H0 ;  /* 0x20000060ff007230 */ /* 0x100fe20000004100 */
[----:B------:R-:W-:Y:S01]  /*d680*/  SHF.R.U32.HI R3, RZ, 0x10, R71 ;  /* 0x00000010ff037819 */ /* 0x000fe20000011647 */
[----:B------:R-:W1:Y:S01]  /*d690*/  LDS.128 R4, [R35+0x6080] ;  /* 0x0060800023047984 */ /* 0x000e620000000c00 */
[----:B------:R-:W-:Y:S02]  /*d6a0*/  SHF.R.U32.HI R16, RZ, 0x10, R69 ;  /* 0x00000010ff107819 */ /* 0x000fe40000011645 */
        /* <DEDUP_REMOVED lines=11> */
[----:B------:R-:W-:Y:S02]  /*d760*/  HADD2.F32 R39, -RZ, R39.H0_H0 ;  /* 0x20000027ff277230 */ /* 0x000fe40000004100 */
[----:B-1----:R-:W-:Y:S02]  /*d770*/  HADD2.F32 R20, -RZ, R7.H0_H0 ;  /* 0x20000007ff147230 */ /* 0x002fe40000004100 */
[--C-:B------:R-:W-:Y:S02]  /*d780*/  HADD2.F32 R22, -RZ, R5.reuse.H0_H0 ;  /* 0x20000005ff167230 */ /* 0x100fe40000004100 */
[----:B------:R-:W-:Y:S02]  /*d790*/  HADD2.F32 R21, -RZ, R5.H1_H1 ;  /* 0x30000005ff157230 */ /* 0x000fe40000004100 */
[----:B------:R-:W-:-:S02]  /*d7a0*/  HADD2.F32 R24, -RZ, R4.H0_H0 ;  /* 0x20000004ff187230 */ /* 0x000fc40000004100 */
[----:B------:R-:W-:Y:S02]  /*d7b0*/  HADD2.F32 R26, -RZ, R4.H1_H1 ;  /* 0x30000004ff1a7230 */ /* 0x000fe40000004100 */
[--C-:B--2---:R-:W-:Y:S02]  /*d7c0*/  HADD2.F32 R5, -RZ, R11.reuse.H0_H0 ;  /* 0x2000000bff057230 */ /* 0x104fe40000004100 */
[----:B------:R-:W-:Y:S02]  /*d7d0*/  HADD2.F32 R4, -RZ, R11.H1_H1 ;  /* 0x3000000bff047230 */ /* 0x000fe40000004100 */
[--C-:B------:R-:W-:Y:S01]  /*d7e0*/  HADD2.F32 R11, -RZ, R8.reuse.H0_H0 ;  /* 0x20000008ff0b7230 */ /* 0x100fe20000004100 */
[----:B------:R-:W-:Y:S01]  /*d7f0*/  FMUL.FTZ R34, R5, R0 ;  /* 0x0000000005227220 */ /* 0x000fe20000410000 */
[----:B------:R-:W-:Y:S01]  /*d800*/  HADD2.F32 R14, -RZ, R8.H1_H1 ;  /* 0x30000008ff0e7230 */ /* 0x000fe20000004100 */
[----:B------:R-:W-:Y:S01]  /*d810*/  FMUL.FTZ R31, R4, R18 ;  /* 0x00000012041f7220 */ /* 0x000fe20000410000 */
[----:B------:R-:W-:-:S02]  /*d820*/  HADD2.F32 R8, -RZ, R10.H0_H0 ;  /* 0x2000000aff087230 */ /* 0x000fc40000004100 */
[----:B------:R-:W-:Y:S02]  /*d830*/  HADD2.F32 R13, -RZ, R10.H1_H1 ;  /* 0x3000000aff0d7230 */ /* 0x000fe40000004100 */
[----:B------:R-:W-:Y:S01]  /*d840*/  HADD2.F32 R19, -RZ, R7.H1_H1 ;  /* 0x30000007ff137230 */ /* 0x000fe20000004100 */
[----:B------:R-:W-:Y:S01]  /*d850*/  FMUL.FTZ R7, R20, R0 ;  /* 0x0000000014077220 */ /* 0x000fe20000410000 */
[----:B------:R-:W-:Y:S02]  /*d860*/  HADD2.F32 R10, -RZ, R97.H1_H1 ;  /* 0x30000061ff0a7230 */ /* 0x000fe40000004100 */
[--C-:B------:R-:W-:Y:S01]  /*d870*/  HADD2.F32 R23, -RZ, R6.reuse.H0_H0 ;  /* 0x20000006ff177230 */ /* 0x100fe20000004100 */
[----:B------:R-:W-:Y:S01]  /*d880*/  FMUL.FTZ R0, R19, R18 ;  /* 0x0000001213007220 */ /* 0x000fe20000410000 */
[----:B------:R-:W-:Y:S01]  /*d890*/  HADD2.F32 R25, -RZ, R6.H1_H1 ;  /* 0x30000006ff197230 */ /* 0x000fe20000004100 */
[----:B------:R-:W-:Y:S01]  /*d8a0*/  FFMA.FTZ R40, R5, R10, R7 ;  /* 0x0000000a05287223 */ /* 0x000fe20000010007 */
[--C-:B------:R-:W-:Y:S01]  /*d8b0*/  HADD2.F32 R6, -RZ, R9.reuse.H0_H0 ;  /* 0x20000009ff067230 */ /* 0x100fe20000004100 */
[-C--:B------:R-:W-:Y:S01]  /*d8c0*/  FMUL.FTZ R5, R22, R3.reuse ;  /* 0x0000000316057220 */ /* 0x080fe20000410000 */
[--C-:B------:R-:W-:Y:S01]  /*d8d0*/  HADD2.F32 R7, -RZ, R98.reuse.H1_H1 ;  /* 0x30000062ff077230 */ /* 0x100fe20000004100 */
[----:B------:R-:W-:Y:S01]  /*d8e0*/  FFMA.FTZ R37, R4, R42, R0 ;  /* 0x0000002a04257223 */ /* 0x000fe20000010000 */
[----:B------:R-:W-:Y:S01]  /*d8f0*/  HADD2.F32 R9, -RZ, R9.H1_H1 ;  /* 0x30000009ff097230 */ /* 0x000fe20000004100 */
[C---:B------:R-:W-:Y:S01]  /*d900*/  FMUL.FTZ R27, R6.reuse, R3 ;  /* 0x00000003061b7220 */ /* 0x040fe20000410000 */
[----:B------:R-:W-:Y:S01]  /*d910*/  HADD2.F32 R3, -RZ, R97.H0_H0 ;  /* 0x20000061ff037230 */ /* 0x000fe20000004100 */
[----:B------:R-:W-:Y:S01]  /*d920*/  FFMA.FTZ R32, R6, R7, R5 ;  /* 0x0000000706207223 */ /* 0x000fe20000010005 */
[----:B------:R-:W-:Y:S01]  /*d930*/  HADD2.F32 R6, -RZ, R99.H0_H0 ;  /* 0x20000063ff067230 */ /* 0x000fe20000004100 */
[----:B------:R-:W-:Y:S01]  /*d940*/  FMUL.FTZ R4, R21, R15 ;  /* 0x0000000f15047220 */ /* 0x000fe20000410000 */
[----:B------:R-:W-:Y:S01]  /*d950*/  HADD2.F32 R0, -RZ, R98.H0_H0 ;  /* 0x20000062ff007230 */ /* 0x000fe20000004100 */
[----:B------:R-:W-:-:S02]  /*d960*/  FMUL.FTZ R5, R24, R3 ;  /* 0x0000000318057220 */ /* 0x000fc40000410000 */
[----:B------:R-:W-:Y:S01]  /*d970*/  FFMA.FTZ R30, R9, R41, R4 ;  /* 0x00000029091e7223 */ /* 0x000fe20000010004 */
[----:B------:R-:W-:Y:S01]  /*d980*/  HADD2.F32 R4, -RZ, R99.H1_H1 ;  /* 0x30000063ff047230 */ /* 0x000fe20000004100 */
[----:B------:R-:W-:Y:S01]  /*d990*/  FFMA.FTZ R28, R11, R6, R5 ;  /* 0x000000060b1c7223 */ /* 0x000fe20000010005 */
[----:B------:R-:W-:Y:S01]  /*d9a0*/  HADD2.F32 R5, -RZ, R29.H0_H0 ;  /* 0x2000001dff057230 */ /* 0x000fe20000004100 */
        /* <DEDUP_REMOVED lines=30> */
.L_x_447:
[----:B------:R-:W-:Y:S05]  /*db90*/  BSYNC B0 ;  /* 0x0000000000007941 */ /* 0x000fea0003800000 */
.L_x_446:
[----:B------:R-:W-:Y:S01]  /*dba0*/  IADD3 R0, R61, 0x10, RZ ;  /* 0x000000103d007810 */ /* 0x000fe20007ffe0ff */
[----:B------:R-:W-:Y:S03]  /*dbb0*/  BSSY B0, `(.L_x_448) ;  /* 0x0000077000007945 */ /* 0x000fe60003800000 */
[----:B------:R-:W-:-:S13]  /*dbc0*/  ISETP.GE.AND P0, PT, R0, c[0x0][0x27c], PT ;  /* 0x00009f0000007a0c */ /* 0x000fda0003f06270 */
[----:B------:R-:W-:Y:S05]  /*dbd0*/  @P0 BRA `(.L_x_449) ;  /* 0x0000074000000947 */ /* 0x000fea0003800000 */
[----:B------:R-:W-:Y:S01]  /*dbe0*/  SHF.R.S32.HI R3, RZ, 0x1f, R0 ;  /* 0x0000001fff037819 */ /* 0x000fe20000011400 */
[----:B-1----:R-:W-:Y:S01]  /*dbf0*/  IMAD.MOV.U32 R9, RZ, RZ, c[0x0][0x27c] ;  /* 0x00009f00ff097624 */ /* 0x002fe200078e00ff */
[----:B------:R-:W-:Y:S02]  /*dc00*/  SHF.R.S32.HI R4, RZ, 0x1f, R12 ;  /* 0x0000001fff047819 */ /* 0x000fe4000001140c */
[CC--:B------:R-:W-:Y:S02]  /*dc10*/  LEA.HI R7, R3.reuse, R0.reuse, RZ, 0x3 ;  /* 0x0000000003077211 */ /* 0x0c0fe400078f18ff */
[----:B------:R-:W-:Y:S02]  /*dc20*/  LEA.HI R8, R3, R0, RZ, 0x5 ;  /* 0x0000000003087211 */ /* 0x000fe400078f28ff */
[-C--:B------:R-:W-:Y:S02]  /*dc30*/  LEA.HI R6, R12, R12.reuse, RZ, 0x1 ;  /* 0x0000000c0c067211 */ /* 0x080fe400078f08ff */
[----:B------:R-:W-:-:S02]  /*dc40*/  LEA.HI R0, R4, R12, RZ, 0x3 ;  /* 0x0000000c04007211 */ /* 0x000fc400078f18ff */
[----:B------:R-:W-:Y:S01]  /*dc50*/  SHF.R.S32.HI R3, RZ, 0x3, R7 ;  /* 0x00000003ff037819 */ /* 0x000fe20000011407 */
[C---:B------:R-:W-:Y:S01]  /*dc60*/  IMAD.SHL.U32 R5, R6.reuse, 0x20, RZ ;  /* 0x0000002006057824 */ /* 0x040fe200078e00ff */
[----:B------:R-:W-:Y:S01]  /*dc70*/  LOP3.LUT R6, R6, 0x7fffffe, RZ, 0xc0, !PT ;  /* 0x07fffffe06067812 */ /* 0x000fe200078ec0ff */
[----:B------:R-:W-:Y:S01]  /*dc80*/  IMAD.SHL.U32 R4, R0, 0x20, RZ ;  /* 0x0000002000047824 */ /* 0x000fe200078e00ff */
[----:B------:R-:W-:Y:S02]  /*dc90*/  LEA.HI R3, R9, R3, RZ, 0x1d ;  /* 0x0000000309037211 */ /* 0x000fe400078fe8ff */
[----:B------:R-:W-:Y:S01]  /*dca0*/  LOP3.LUT R0, R5, 0xc0, RZ, 0xc0, !PT ;  /* 0x000000c005007812 */ /* 0x000fe200078ec0ff */
[----:B------:R-:W-:Y:S01]  /*dcb0*/  IMAD.SHL.U32 R5, R8, 0x80, RZ ;  /* 0x0000008008057824 */ /* 0x000fe200078e00ff */
[----:B------:R-:W-:Y:S02]  /*dcc0*/  IADD3 R6, R12, -R6, RZ ;  /* 0x800000060c067210 */ /* 0x000fe40007ffe0ff */
[----:B------:R-:W-:-:S02]  /*dcd0*/  LOP3.LUT R4, R4, 0xffffff00, RZ, 0xc0, !PT ;  /* 0xffffff0004047812 */ /* 0x000fc400078ec0ff */
[----:B------:R-:W-:Y:S02]  /*dce0*/  LOP3.LUT R7, R0, 0x18, R7, 0xf8, !PT ;  /* 0x0000001800077812 */ /* 0x000fe400078ef807 */
[----:B------:R-:W-:Y:S01]  /*dcf0*/  SHF.R.U32.HI R9, RZ, 0x3, R0 ;  /* 0x00000003ff097819 */ /* 0x000fe20000011600 */
[----:B------:R-:W-:Y:S01]  /*dd00*/  IMAD R8, R6, 0x20, R4 ;  /* 0x0000002006087824 */ /* 0x000fe200078e0204 */
[----:B------:R-:W-:Y:S02]  /*dd10*/  SHF.R.S32.HI R4, RZ, 0x1f, R3 ;  /* 0x0000001fff047819 */ /* 0x000fe40000011403 */
[----:B------:R-:W-:Y:S02]  /*dd20*/  LOP3.LUT R6, R7, R9, RZ, 0x3c, !PT ;  /* 0x0000000907067212 */ /* 0x000fe400078e3cff */
[----:B------:R-:W-:Y:S02]  /*dd30*/  SHF.L.U32 R7, R3, 0x3, RZ ;  /* 0x0000000303077819 */ /* 0x000fe400000006ff */
[----:B------:R-:W-:-:S02]  /*dd40*/  LEA.HI R3, R4, R3, RZ, 0x2 ;  /* 0x0000000304037211 */ /* 0x000fc400078f10ff */
[----:B------:R-:W-:Y:S02]  /*dd50*/  LOP3.LUT R4, R0, 0x18, R7, 0xf8, !PT ;  /* 0x0000001800047812 */ /* 0x000fe400078ef807 */
[----:B------:R-:W-:Y:S01]  /*dd60*/  LOP3.LUT R5, R5, 0x7ffff000, RZ, 0xc0, !PT ;  /* 0x7ffff00005057812 */ /* 0x000fe200078ec0ff */
[----:B------:R-:W-:Y:S01]  /*dd70*/  IMAD.SHL.U32 R0, R3, 0x400, RZ ;  /* 0x0000040003007824 */ /* 0x000fe200078e00ff */
[----:B------:R-:W-:Y:S02]  /*dd80*/  LOP3.LUT R3, R4, R9, RZ, 0x3c, !PT ;  /* 0x0000000904037212 */ /* 0x000fe400078e3cff */
[----:B------:R-:W-:Y:S02]  /*dd90*/  IADD3 R5, R6, R8, R5 ;  /* 0x0000000806057210 */ /* 0x000fe40007ffe005 */
[----:B------:R-:W-:Y:S02]  /*dda0*/  LOP3.LUT R0, R0, 0x7ffff000, RZ, 0xc0, !PT ;  /* 0x7ffff00000007812 */ /* 0x000fe400078ec0ff */
[----:B------:R-:W-:Y:S01]  /*ddb0*/  SHF.R.U32.HI R15, RZ, 0x10, R75 ;  /* 0x00000010ff0f7819 */ /* 0x000fe2000001164b */
[----:B------:R-:W-:Y:S01]  /*ddc0*/  IMAD.SHL.U32 R37, R5, 0x2, RZ ;  /* 0x0000000205257824 */ /* 0x000fe200078e00ff */
[----:B------:R-:W-:-:S02]  /*ddd0*/  IADD3 R0, R3, R0, R8 ;  /* 0x0000000003007210 */ /* 0x000fc40007ffe008 */
[----:B------:R-:W-:Y:S01]  /*dde0*/  SHF.R.U32.HI R3, RZ, 0x10, R79 ;  /* 0x00000010ff037819 */ /* 0x000fe2000001164f */
[----:B------:R-:W-:Y:S01]  /*ddf0*/  HADD2.F32 R42, -RZ, R15.H0_H0 ;  /* 0x2000000fff2a7230 */ /* 0x000fe20000004100 */
[----:B------:R-:W-:Y:S01]  /*de00*/  SHF.L.U32 R33, R0, 0x1, RZ ;  /* 0x0000000100217819 */ /* 0x000fe200000006ff */
[----:B------:R-:W1:Y:S01]  /*de10*/  LDS.128 R4, [R37+0x6080] ;  /* 0x0060800025047984 */ /* 0x000e620000000c00 */
[--C-:B------:R-:W-:Y:S01]  /*de20*/  HADD2.F32 R0, -RZ, R100.reuse.H0_H0 ;  /* 0x20000064ff007230 */ /* 0x100fe20000004100 */
[----:B------:R-:W-:Y:S01]  /*de30*/  SHF.R.U32.HI R16, RZ, 0x10, R77 ;  /* 0x00000010ff107819 */ /* 0x000fe2000001164d */
[----:B------:R-:W-:Y:S01]  /*de40*/  HADD2.F32 R18, -RZ, R3.H0_H0 ;  /* 0x20000003ff127230 */ /* 0x000fe20000004100 */
[----:B------:R-:W2:Y:S01]  /*de50*/  LDS.128 R8, [R33+0x6080] ;  /* 0x0060800021087984 */ /* 0x000ea20000000c00 */
[----:B------:R-:W-:Y:S01]  /*de60*/  HADD2.F32 R3, -RZ, R100.H1_H1 ;  /* 0x30000064ff037230 */ /* 0x000fe20000004100 */
[----:B------:R-:W-:Y:S01]  /*de70*/  SHF.R.U32.HI R17, RZ, 0x10, R73 ;  /* 0x00000010ff117819 */ /* 0x000fe20000011649 */
[----:B------:R-:W-:Y:S01]  /*de80*/  HADD2.F32 R15, -RZ, R16.H0_H0 ;  /* 0x20000010ff0f7230 */ /* 0x000fe20000004100 */
[----:B------:R-:W-:-:S02]  /*de90*/  SHF.R.U64 R29, R76, 0x10, R77 ;  /* 0x000000104c1d7819 */ /* 0x000fc4000000124d */
[----:B------:R-:W-:Y:S01]  /*dea0*/  SHF.R.U64 R35, R78, 0x10, R79 ;  /* 0x000000104e237819 */ /* 0x000fe2000000124f */
[----:B------:R-:W-:Y:S01]  /*deb0*/  HADD2.F32 R41, -RZ, R17.H0_H0 ;  /* 0x20000011ff297230 */ /* 0x000fe20000004100 */
[----:B------:R-:W-:Y:S02]  /*dec0*/  SHF.R.U64 R38, R72, 0x10, R73 ;  /* 0x0000001048267819 */ /* 0x000fe40000001249 */
[----:B------:R-:W-:-:S03]  /*ded0*/  SHF.R.U64 R39, R74, 0x10, R75 ;  /* 0x000000104a277819 */ /* 0x000fc6000000124b */
[----:B------:R-:W-:Y:S02]  /*dee0*/  HADD2.F32 R38, -RZ, R38.H0_H0 ;  /* 0x20000026ff267230 */ /* 0x000fe40000004100 */
[----:B-1----:R-:W-:Y:S02]  /*def0*/  HADD2.F32 R20, -RZ, R7.H0_H0 ;  /* 0x20000007ff147230 */ /* 0x002fe40000004100 */
[--C-:B------:R-:W-:Y:S02]  /*df00*/  HADD2.F32 R22, -RZ, R5.reuse.H0_H0 ;  /* 0x20000005ff167230 */ /* 0x100fe40000004100 */
[----:B------:R-:W-:Y:S02]  /*df10*/  HADD2.F32 R21, -RZ, R5.H1_H1 ;  /* 0x30000005ff157230 */ /* 0x000fe40000004100 */
[--C-:B------:R-:W-:Y:S02]  /*df20*/  HADD2.F32 R24, -RZ, R4.reuse.H0_H0 ;  /* 0x20000004ff187230 */ /* 0x100fe40000004100 */
[----:B------:R-:W-:-:S02]  /*df30*/  HADD2.F32 R26, -RZ, R4.H1_H1 ;  /* 0x30000004ff1a7230 */ /* 0x000fc40000004100 */
[--C-:B--2---:R-:W-:Y:S02]  /*df40*/  HADD2.F32 R5, -RZ, R11.reuse.H0_H0 ;  /* 0x2000000bff057230 */ /* 0x104fe40000004100 */
[----:B------:R-:W-:Y:S02]  /*df50*/  HADD2.F32 R4, -RZ, R11.H1_H1 ;  /* 0x3000000bff047230 */ /* 0x000fe40000004100 */
[--C-:B------:R-:W-:Y:S01]  /*df60*/  HADD2.F32 R11, -RZ, R8.reuse.H0_H0 ;  /* 0x20000008ff0b7230 */ /* 0x100fe20000004100 */
[----:B------:R-:W-:Y:S01]  /*df70*/  FMUL.FTZ R34, R5, R0 ;  /* 0x0000000005227220 */ /* 0x000fe20000410000 */
[----:B------:R-:W-:Y:S01]  /*df80*/  HADD2.F32 R14, -RZ, R8.H1_H1 ;  /* 0x30000008ff0e7230 */ /* 0x000fe20000004100 */
[----:B------:R-:W-:Y:S01]  /*df90*/  FMUL.FTZ R31, R4, R18 ;  /* 0x00000012041f7220 */ /* 0x000fe20000410000 */
[--C-:B------:R-:W-:Y:S02]  /*dfa0*/  HADD2.F32 R8, -RZ, R10.reuse.H0_H0 ;  /* 0x2000000aff087230 */ /* 0x100fe40000004100 */
[----:B------:R-:W-:-:S02]  /*dfb0*/  HADD2.F32 R13, -RZ, R10.H1_H1 ;  /* 0x3000000aff0d7230 */ /* 0x000fc40000004100 */
[----:B------:R-:W-:Y:S01]  /*dfc0*/  HADD2.F32 R19, -RZ, R7.H1_H1 ;  /* 0x30000007ff137230 */ /* 0x000fe20000004100 */
[----:B------:R-:W-:Y:S01]  /*dfd0*/  FMUL.FTZ R7, R20, R0 ;  /* 0x0000000014077220 */ /* 0x000fe20000410000 */
[----:B------:R-:W-:Y:S02]  /*dfe0*/  HADD2.F32 R10, -RZ, R101.H0_H0 ;  /* 0x20000065ff0a7230 */ /* 0x000fe40000004100 */
[--C-:B------:R-:W-:Y:S01]  /*dff0*/  HADD2.F32 R23, -RZ, R6.reuse.H0_H0 ;  /* 0x20000006ff177230 */ /* 0x100fe20000004100 */
[----:B------:R-:W-:Y:S01]  /*e000*/  FMUL.FTZ R0, R19, R18 ;  /* 0x0000001213007220 */ /* 0x000fe20000410000 */
[----:B------:R-:W-:Y:S01]  /*e010*/  HADD2.F32 R25, -RZ, R6.H1_H1 ;  /* 0x30000006ff197230 */ /* 0x000fe20000004100 */
[----:B------:R-:W-:Y:S01]  /*e020*/  FFMA.FTZ R40, R5, R10, R7 ;  /* 0x0000000a05287223 */ /* 0x000fe20000010007 */
[--C-:B------:R-:W-:Y:S01]  /*e030*/  HADD2.F32 R6, -RZ, R9.reuse.H0_H0 ;  /* 0x20000009ff067230 */ /* 0x100fe20000004100 */
[-C--:B------:R-:W-:Y:S01]  /*e040*/  FMUL.FTZ R5, R22, R3.reuse ;  /* 0x0000000316057220 */ /* 0x080fe20000410000 */
[--C-:B------:R-:W-:Y:S01]  /*e050*/  HADD2.F32 R7, -RZ, R102.reuse.H0_H0 ;  /* 0x20000066ff077230 */ /* 0x100fe20000004100 */
[----:B------:R-:W-:Y:S01]  /*e060*/  FFMA.FTZ R36, R4, R42, R0 ;  /* 0x0000002a04247223 */ /* 0x000fe20000010000 */
[----:B------:R-:W-:Y:S01]  /*e070*/  HADD2.F32 R9, -RZ, R9.H1_H1 ;  /* 0x30000009ff097230 */ /* 0x000fe20000004100 */
[C---:B------:R-:W-:Y:S01]  /*e080*/  FMUL.FTZ R27, R6.reuse, R3 ;  /* 0x00000003061b7220 */ /* 0x040fe20000410000 */
[----:B------:R-:W-:Y:S01]  /*e090*/  HADD2.F32 R3, -RZ, R101.H1_H1 ;  /* 0x30000065ff037230 */ /* 0x000fe20000004100 */
[----:B------:R-:W-:Y:S01]  /*e0a0*/  FFMA.FTZ R32, R6, R7, R5 ;  /* 0x0000000706207223 */ /* 0x000fe20000010005 */
[----:B------:R-:W-:Y:S01]  /*e0b0*/  HADD2.F32 R6, -RZ, R103.H0_H0 ;  /* 0x20000067ff067230 */ /* 0x000fe20000004100 */
[----:B------:R-:W-:Y:S01]  /*e0c0*/  FMUL.FTZ R4, R21, R15 ;  /* 0x0000000f15047220 */ /* 0x000fe20000410000 */
[----:B------:R-:W-:Y:S01]  /*e0d0*/  HADD2.F32 R0, -RZ, R102.H1_H1 ;  /* 0x30000066ff007230 */ /* 0x000fe20000004100 */
[----:B------:R-:W-:-:S02]  /*e0e0*/  FMUL.FTZ R5, R24, R3 ;  /* 0x0000000318057220 */ /* 0x000fc40000410000 */
[----:B------:R-:W-:Y:S01]  /*e0f0*/  FFMA.FTZ R30, R9, R41, R4 ;  /* 0x00000029091e7223 */ /* 0x000fe20000010004 */
[----:B------:R-:W-:Y:S01]  /*e100*/  HADD2.F32 R4, -RZ, R103.H1_H1 ;  /* 0x30000067ff047230 */ /* 0x000fe20000004100 */
[----:B------:R-:W-:Y:S01]  /*e110*/  FFMA.FTZ R28, R11, R6, R5 ;  /* 0x000000060b1c7223 */ /* 0x000fe20000010005 */
[----:B------:R-:W-:Y:S01]  /*e120*/  HADD2.F32 R5, -RZ, R29.H0_H0 ;  /* 0x2000001dff057230 */ /* 0x000fe20000004100 */
[----:B------:R-:W-:Y:S01]  /*e130*/  FMUL.FTZ R18, R9, R15 ;  /* 0x0000000f09127220 */ /* 0x000fe20000410000 */
[----:B------:R-:W-:Y:S01]  /*e140*/  HADD2.F32 R9, -RZ, R35.H0_H0 ;  /* 0x20000023ff097230 */ /* 0x000fe20000004100 */
[----:B------:R-:W-:Y:S01]  /*e150*/  FMUL.FTZ R16, R11, R3 ;  /* 0x000000030b107220 */ /* 0x000fe20000410000 */
[----:B------:R-:W-:Y:S01]  /*e160*/  HADD2.F32 R35, -RZ, R39.H0_H0 ;  /* 0x20000027ff237230 */ /* 0x000fe20000004100 */
        /* <DEDUP_REMOVED lines=27> */
.L_x_449:
[----:B------:R-:W-:Y:S05]  /*e320*/  BSYNC B0 ;  /* 0x0000000000007941 */ /* 0x000fea0003800000 */
.L_x_448:
[----:B------:R-:W-:-:S04]  /*e330*/  IADD3 R0, R61, 0x20, RZ ;  /* 0x000000203d007810 */ /* 0x000fc80007ffe0ff */
[----:B------:R-:W-:-:S13]  /*e340*/  ISETP.GE.AND P0, PT, R0, c[0x0][0x27c], PT ;  /* 0x00009f0000007a0c */ /* 0x000fda0003f06270 */
[----:B------:R-:W-:Y:S05]  /*e350*/  @P0 BRA `(.L_x_425) ;  /* 0x0000074000000947 */ /* 0x000fea0003800000 */
[----:B------:R-:W-:Y:S01]  /*e360*/  SHF.R.S32.HI R3, RZ, 0x1f, R0 ;  /* 0x0000001fff037819 */ /* 0x000fe20000011400 */
[----:B-1----:R-:W-:Y:S01]  /*e370*/  IMAD.MOV.U32 R10, RZ, RZ, c[0x0][0x27c] ;  /* 0x00009f00ff0a7624 */ /* 0x002fe200078e00ff */
[----:B------:R-:W-:Y:S02]  /*e380*/  SHF.R.S32.HI R4, RZ, 0x1f, R12 ;  /* 0x0000001fff047819 */ /* 0x000fe4000001140c */
[----:B------:R-:W-:Y:S02]  /*e390*/  LEA.HI R5, R12, R12, RZ, 0x1 ;  /* 0x0000000c0c057211 */ /* 0x000fe400078f08ff */
[CC--:B------:R-:W-:Y:S02]  /*e3a0*/  LEA.HI R7, R3.reuse, R0.reuse, RZ, 0x3 ;  /* 0x0000000003077211 */ /* 0x0c0fe400078f18ff */
[----:B------:R-:W-:Y:S02]  /*e3b0*/  LEA.HI R9, R3, R0, RZ, 0x5 ;  /* 0x0000000003097211 */ /* 0x000fe400078f28ff */
[----:B------:R-:W-:Y:S01]  /*e3c0*/  LEA.HI R0, R4, R12, RZ, 0x3 ;  /* 0x0000000c04007211 */ /* 0x000fe200078f18ff */
[C---:B------:R-:W-:Y:S01]  /*e3d0*/  IMAD.SHL.U32 R4, R5.reuse, 0x20, RZ ;  /* 0x0000002005047824 */ /* 0x040fe200078e00ff */
[----:B------:R-:W-:-:S02]  /*e3e0*/  LOP3.LUT R3, R5, 0x7fffffe, RZ, 0xc0, !PT ;  /* 0x07fffffe05037812 */ /* 0x000fc400078ec0ff */
[--C-:B------:R-:W-:Y:S01]  /*e3f0*/  SHF.R.S32.HI R6, RZ, 0x3, R7.reuse ;  /* 0x00000003ff067819 */ /* 0x100fe20000011407 */
[----:B------:R-:W-:Y:S01]  /*e400*/  IMAD.SHL.U32 R5, R0, 0x20, RZ ;  /* 0x0000002000057824 */ /* 0x000fe200078e00ff */
[----:B------:R-:W-:Y:S02]  /*e410*/  LOP3.LUT R0, R4, 0xc0, RZ, 0xc0, !PT ;  /* 0x000000c004007812 */ /* 0x000fe400078ec0ff */
[----:B------:R-:W-:Y:S02]  /*e420*/  IADD3 R8, R12, -R3, RZ ;  /* 0x800000030c087210 */ /* 0x000fe40007ffe0ff */
[----:B------:R-:W-:Y:S01]  /*e430*/  LOP3.LUT R4, R5, 0xffffff00, RZ, 0xc0, !PT ;  /* 0xffffff0005047812 */ /* 0x000fe200078ec0ff */
[----:B------:R-:W-:Y:S01]  /*e440*/  IMAD.SHL.U32 R5, R9, 0x80, RZ ;  /* 0x0000008009057824 */ /* 0x000fe200078e00ff */
[----:B------:R-:W-:Y:S02]  /*e450*/  LEA.HI R3, R10, R6, RZ, 0x1d ;  /* 0x000000060a037211 */ /* 0x000fe400078fe8ff */
[----:B------:R-:W-:Y:S01]  /*e460*/  LOP3.LUT R6, R0, 0x18, R7, 0xf8, !PT ;  /* 0x0000001800067812 */ /* 0x000fe200078ef807 */
[----:B------:R-:W-:Y:S01]  /*e470*/  IMAD R8, R8, 0x20, R4 ;  /* 0x0000002008087824 */ /* 0x000fe200078e0204 */
[----:B------:R-:W-:-:S02]  /*e480*/  SHF.R.U32.HI R9, RZ, 0x3, R0 ;  /* 0x00000003ff097819 */ /* 0x000fc40000011600 */
[----:B------:R-:W-:Y:S02]  /*e490*/  SHF.R.S32.HI R4, RZ, 0x1f, R3 ;  /* 0x0000001fff047819 */ /* 0x000fe40000011403 */
[----:B------:R-:W-:Y:S02]  /*e4a0*/  LOP3.LUT R7, R5, 0x7ffff000, RZ, 0xc0, !PT ;  /* 0x7ffff00005077812 */ /* 0x000fe400078ec0ff */
[----:B------:R-:W-:Y:S02]  /*e4b0*/  LOP3.LUT R5, R6, R9, RZ, 0x3c, !PT ;  /* 0x0000000906057212 */ /* 0x000fe400078e3cff */
[----:B------:R-:W-:Y:S02]  /*e4c0*/  SHF.L.U32 R6, R3, 0x3, RZ ;  /* 0x0000000303067819 */ /* 0x000fe400000006ff */
[----:B------:R-:W-:Y:S02]  /*e4d0*/  LEA.HI R3, R4, R3, RZ, 0x2 ;  /* 0x0000000304037211 */ /* 0x000fe400078f10ff */
[----:B------:R-:W-:-:S02]  /*e4e0*/  LOP3.LUT R4, R0, 0x18, R6, 0xf8, !PT ;  /* 0x0000001800047812 */ /* 0x000fc400078ef806 */
[----:B------:R-:W-:Y:S01]  /*e4f0*/  IADD3 R5, R5, R8, R7 ;  /* 0x0000000805057210 */ /* 0x000fe20007ffe007 */
[----:B------:R-:W-:Y:S01]  /*e500*/  IMAD.SHL.U32 R0, R3, 0x400, RZ ;  /* 0x0000040003007824 */ /* 0x000fe200078e00ff */
[----:B------:R-:W-:Y:S02]  /*e510*/  LOP3.LUT R3, R4, R9, RZ, 0x3c, !PT ;  /* 0x0000000904037212 */ /* 0x000fe400078e3cff */
[----:B------:R-:W-:Y:S01]  /*e520*/  SHF.R.U32.HI R14, RZ, 0x10, R87 ;  /* 0x00000010ff0e7819 */ /* 0x000fe20000011657 */
[----:B------:R-:W-:Y:S01]  /*e530*/  IMAD.SHL.U32 R36, R5, 0x2, RZ ;  /* 0x0000000205247824 */ /* 0x000fe200078e00ff */
[----:B------:R-:W-:Y:S02]  /*e540*/  LOP3.LUT R0, R0, 0x7ffff000, RZ, 0xc0, !PT ;  /* 0x7ffff00000007812 */ /* 0x000fe400078ec0ff */
[----:B------:R-:W-:Y:S01]  /*e550*/  SHF.R.U32.HI R15, RZ, 0x10, R81 ;  /* 0x00000010ff0f7819 */ /* 0x000fe20000011651 */
[----:B------:R-:W-:Y:S01]  /*e560*/  HADD2.F32 R41, -RZ, R14.H0_H0 ;  /* 0x2000000eff297230 */ /* 0x000fe20000004100 */
[----:B------:R-:W-:Y:S01]  /*e570*/  IADD3 R0, R3, R0, R8 ;  /* 0x0000000003007210 */ /* 0x000fe20007ffe008 */
[----:B------:R-:W1:Y:S01]  /*e580*/  LDS.128 R4, [R36+0x6080] ;  /* 0x0060800024047984 */ /* 0x000e620000000c00 */
[----:B------:R-:W-:Y:S01]  /*e590*/  SHF.R.U32.HI R3, RZ, 0x10, R83 ;  /* 0x00000010ff037819 */ /* 0x000fe20000011653 */
[----:B------:R-:W-:Y:S01]  /*e5a0*/  HADD2.F32 R15, -RZ, R15.H0_H0 ;  /* 0x2000000fff0f7230 */ /* 0x000fe20000004100 */
[----:B------:R-:W-:Y:S01]  /*e5b0*/  SHF.L.U32 R32, R0, 0x1, RZ ;  /* 0x0000000100207819 */ /* 0x000fe200000006ff */
[----:B------:R-:W-:Y:S01]  /*e5c0*/  HADD2.F32 R0, -RZ, R105.H0_H0 ;  /* 0x20000069ff007230 */ /* 0x000fe20000004100 */
[----:B------:R-:W-:Y:S01]  /*e5d0*/  SHF.R.U32.HI R16, RZ, 0x10, R85 ;  /* 0x00000010ff107819 */ /* 0x000fe20000011655 */
[----:B------:R-:W-:Y:S01]  /*e5e0*/  HADD2.F32 R17, -RZ, R3.H0_H0 ;  /* 0x20000003ff117230 */ /* 0x000fe20000004100 */
[----:B------:R-:W-:Y:S01]  /*e5f0*/  SHF.R.U64 R28, R80, 0x10, R81 ;  /* 0x00000010501c7819 */ /* 0x000fe20000001251 */
[----:B------:R-:W2:Y:S01]  /*e600*/  LDS.128 R8, [R32+0x6080] ;  /* 0x0060800020087984 */ /* 0x000ea20000000c00 */
[----:B------:R-:W-:Y:S01]  /*e610*/  HADD2.F32 R3, -RZ, R105.H1_H1 ;  /* 0x30000069ff037230 */ /* 0x000fe20000004100 */
[----:B------:R-:W-:Y:S01]  /*e620*/  SHF.R.U64 R34, R82, 0x10, R83 ;  /* 0x0000001052227819 */ /* 0x000fe20000001253 */
[----:B------:R-:W-:Y:S01]  /*e630*/  HADD2.F32 R40, -RZ, R16.H0_H0 ;  /* 0x20000010ff287230 */ /* 0x000fe20000004100 */
[----:B------:R-:W-:-:S02]  /*e640*/  SHF.R.U64 R37, R84, 0x10, R85 ;  /* 0x0000001054257819 */ /* 0x000fc40000001255 */
        /* <DEDUP_REMOVED lines=18> */
[----:B------:R-:W-:Y:S02]  /*e770*/  HADD2.F32 R10, -RZ, R106.H0_H0 ;  /* 0x2000006aff0a7230 */ /* 0x000fe40000004100 */
[--C-:B------:R-:W-:Y:S01]  /*e780*/  HADD2.F32 R22, -RZ, R6.reuse.H0_H0 ;  /* 0x20000006ff167230 */ /* 0x100fe20000004100 */
[----:B------:R-:W-:Y:S01]  /*e790*/  FMUL.FTZ R0, R18, R17 ;  /* 0x0000001112007220 */ /* 0x000fe20000410000 */
[----:B------:R-:W-:Y:S01]  /*e7a0*/  HADD2.F32 R24, -RZ, R6.H1_H1 ;  /* 0x30000006ff187230 */ /* 0x000fe20000004100 */
[----:B------:R-:W-:Y:S01]  /*e7b0*/  FFMA.FTZ R39, R5, R10, R7 ;  /* 0x0000000a05277223 */ /* 0x000fe20000010007 */
[----:B------:R-:W-:Y:S01]  /*e7c0*/  HADD2.F32 R6, -RZ, R9.H0_H0 ;  /* 0x20000009ff067230 */ /* 0x000fe20000004100 */
[----:B------:R-:W-:Y:S01]  /*e7d0*/  FMUL.FTZ R5, R21, R3 ;  /* 0x0000000315057220 */ /* 0x000fe20000410000 */
[----:B------:R-:W-:Y:S01]  /*e7e0*/  HADD2.F32 R7, -RZ, R107.H0_H0 ;  /* 0x2000006bff077230 */ /* 0x000fe20000004100 */
        /* <DEDUP_REMOVED lines=9> */
[----:B------:R-:W-:Y:S02]  /*e880*/  FMUL.FTZ R17, R9, R15 ;  /* 0x0000000f09117220 */ /* 0x000fe40000410000 */
[----:B------:R-:W-:Y:S01]  /*e890*/  FFMA.FTZ R27, R11, R6, R5 ;  /* 0x000000060b1b7223 */ /* 0x000fe20000010005 */
[----:B------:R-:W-:Y:S01]  /*e8a0*/  HADD2.F32 R5, -RZ, R28.H0_H0 ;  /* 0x2000001cff057230 */ /* 0x000fe20000004100 */
[----:B------:R-:W-:Y:S01]  /*e8b0*/  FFMA.FTZ R29, R9, R40, R4 ;  /* 0x00000028091d7223 */ /* 0x000fe20000010004 */
[----:B------:R-:W-:Y:S01]  /*e8c0*/  HADD2.F32 R4, -RZ, R108.H1_H1 ;  /* 0x3000006cff047230 */ /* 0x000fe20000004100 */
        /* <DEDUP_REMOVED lines=29> */
.L_x_425:
[----:B------:R-:W-:Y:S05]  /*eaa0*/  BSYNC B2 ;  /* 0x0000000000027941 */ /* 0x000fea0003800000 */
.L_x_407:
[----:B------:R-:W-:Y:S01]  /*eab0*/  LOP3.LUT R0, R114, 0xfffffff8, RZ, 0xc0, !PT ;  /* 0xfffffff872007812 */ /* 0x000fe200078ec0ff */
[----:B------:R-:W-:Y:S01]  /*eac0*/  IMAD.MOV.U32 R245, RZ, RZ, R119 ;  /* 0x000000fffff57224 */ /* 0x000fe200078e0077 */
[----:B------:R-:W-:Y:S01]  /*ead0*/  SHF.R.S32.HI R3, RZ, 0x1f, R104 ;  /* 0x0000001fff037819 */ /* 0x000fe20000011468 */
[----:B-1----:R-:W-:Y:S01]  /*eae0*/  IMAD.WIDE.U32 R6, R121, c[0x0][0x208], RZ ;  /* 0x0000820079067a25 */ /* 0x002fe200078e00ff */
[----:B------:R-:W-:Y:S01]  /*eaf0*/  LEA.HI R10, R92, R92, RZ, 0x1 ;  /* 0x0000005c5c0a7211 */ /* 0x000fe200078f08ff */
[----:B------:R-:W-:-:S04]  /*eb00*/  DEPBAR.LE SB0, 0x0 ;  /* 0x000080000000791a */ /* 0x000fc80000000000 */
[----:B------:R-:W-:Y:S01]  /*eb10*/  IMAD.IADD R9, R131, 0x1, -R0 ;  /* 0x0000000183097824 */ /* 0x000fe200078e0a00 */
[----:B------:R-:W-:Y:S01]  /*eb20*/  LOP3.LUT R0, R109, 0x7fffffe, RZ, 0xc0, !PT ;  /* 0x07fffffe6d007812 */ /* 0x000fe200078ec0ff */
[----:B------:R-:W-:Y:S01]  /*eb30*/  IMAD.MOV.U32 R244, RZ, RZ, R118 ;  /* 0x000000fffff47224 */ /* 0x000fe200078e0076 */
[----:B------:R-:W-:Y:S01]  /*eb40*/  LEA.HI R12, R3, R104, RZ, 0x3 ;  /* 0x00000068030c7211 */ /* 0x000fe200078f18ff */
[----:B------:R-:W-:Y:S01]  /*eb50*/  IMAD.MOV.U32 R244, RZ, RZ, R246 ;  /* 0x000000fffff47224 */ /* 0x000fe200078e00f6 */
[----:B------:R-:W-:Y:S01]  /*eb60*/  LEA.HI R8, R9, R9, RZ, 0x1 ;  /* 0x0000000909087211 */ /* 0x000fe200078f08ff */
[----:B------:R-:W-:Y:S01]  /*eb70*/  IMAD.IADD R119, R104, 0x1, -R0 ;  /* 0x0000000168777824 */ /* 0x000fe200078e0a00 */
[----:B------:R-:W-:Y:S01]  /*eb80*/  ISETP.GT.AND P2, PT, R131, 0x3f, PT ;  /* 0x0000003f8300780c */ /* 0x000fe20003f44270 */
[----:B------:R-:W-:Y:S01]  /*eb90*/  IMAD R0, R110, c[0x0][0x208], RZ ;  /* 0x000082006e007a24 */ /* 0x000fe200078e02ff */
[----:B------:R-:W-:Y:S01]  /*eba0*/  SHF.R.S32.HI R11, RZ, 0x1, R8 ;  /* 0x00000001ff0b7819 */ /* 0x000fe20000011408 */
[----:B------:R-:W-:Y:S01]  /*ebb0*/  IMAD.SHL.U32 R13, R112, 0x8, RZ ;  /* 0x00000008700d7824 */ /* 0x000fe200078e00ff */
[----:B------:R-:W-:Y:S01]  /*ebc0*/  LOP3.LUT R130, R130, 0xffffffbf, RZ, 0xc0, !PT ;  /* 0xffffffbf82827812 */ /* 0x000fe200078ec0ff */
[----:B------:R-:W-:Y:S01]  /*ebd0*/  IMAD R3, R121, c[0x0][0x20c], R0 ;  /* 0x0000830079037a24 */ /* 0x000fe200078e0200 */
[----:B------:R-:W-:Y:S01]  /*ebe0*/  BAR.SYNC.DEFER_BLOCKING 0x0 ;  /* 0x0000000000007b1d */ /* 0x000fe20000010000 */
[C---:B------:R-:W-:Y:S01]  /*ebf0*/  IMAD.SHL.U32 R0, R11.reuse, 0x40, RZ ;  /* 0x000000400b007824 */ /* 0x040fe200078e00ff */
[----:B------:R-:W-:Y:S01]  /*ec00*/  LOP3.LUT P1, RZ, R11, 0x2, RZ, 0xc0, !PT ;  /* 0x000000020bff7812 */ /* 0x000fe2000782c0ff */
[----:B------:R-:W-:-:S03]  /*ec10*/  IMAD.WIDE.U32 R4, R6, 0x30, R244 ;  /* 0x0000003006047825 */ /* 0x000fc600078e00f4 */
[----:B------:R-:W-:Y:S01]  /*ec20*/  LOP3.LUT R0, R0, 0xc0, RZ, 0xc0, !PT ;  /* 0x000000c000007812 */ /* 0x000fe200078ec0ff */
[----:B------:R-:W-:Y:S01]  /*ec30*/  IMAD.IADD R6, R7, 0x1, R3 ;  /* 0x0000000107067824 */ /* 0x000fe200078e0203 */
[----:B------:R-:W-:Y:S01]  /*ec40*/  LOP3.LUT R3, R10, 0xfffffffe, RZ, 0xc0, !PT ;  /* 0xfffffffe0a037812 */ /* 0x000fe200078ec0ff */
[----:B------:R-:W-:Y:S01]  /*ec50*/  IMAD.SHL.U32 R222, R222, 0x2, RZ ;  /* 0x00000002dede7824 */ /* 0x000fe200078e00ff */
[----:B------:R-:W-:Y:S01]  /*ec60*/  LOP3.LUT R7, R8, 0x3fffffe, RZ, 0xc0, !PT ;  /* 0x03fffffe08077812 */ /* 0x000fe200078ec0ff */
[----:B------:R-:W-:Y:S01]  /*ec70*/  IMAD R10, R6, 0x30, RZ ;  /* 0x00000030060a7824 */ /* 0x000fe200078e02ff */
[----:B------:R-:W-:Y:S01]  /*ec80*/  LOP3.LUT R8, R0, 0x8, R13, 0xf8, !PT ;  /* 0x0000000800087812 */ /* 0x000fe200078ef80d */
[----:B------:R-:W-:Y:S01]  /*ec90*/  IMAD.IADD R6, R92, 0x1, -R3 ;  /* 0x000000015c067824 */ /* 0x000fe200078e0a03 */
[----:B------:R-:W-:Y:S01]  /*eca0*/  SHF.R.U32.HI R0, RZ, 0x3, R0 ;  /* 0x00000003ff007819 */ /* 0x000fe20000011600 */
[----:B------:R-:W-:Y:S01]  /*ecb0*/  IMAD.IADD R3, R9, 0x1, -R7 ;  /* 0x0000000109037824 */ /* 0x000fe200078e0a07 */
[----:B------:R-:W-:Y:S01]  /*ecc0*/  LEA R22, P0, R4, c[0x0][0x1f8], 0x1 ;  /* 0x00007e0004167a11 */ /* 0x000fe200078008ff */
[----:B------:R-:W-:Y:S01]  /*ecd0*/  STL.64 [R1+0x38], R244 ;  /* 0x000038f401007387 */ /* 0x000fe20000100a00 */
[----:B------:R-:W-:Y:S01]  /*ece0*/  LOP3.LUT R7, R8, R0, RZ, 0x3c, !PT ;  /* 0x0000000008077212 */ /* 0x000fe200078e3cff */
[----:B------:R-:W-:Y:S01]  /*ecf0*/  IMAD.IADD R0, R5, 0x1, R10 ;  /* 0x0000000105007824 */ /* 0x000fe200078e020a */
[----:B------:R-:W-:Y:S01]  /*ed00*/  @P2 LOP3.LUT R130, R130, 0x40, RZ, 0xfc, !PT ;  /* 0x0000004082822812 */ /* 0x000fe200078efcff */
[----:B------:R-:W-:-:S02]  /*ed10*/  IMAD R3, R6, 0x8, R3 ;  /* 0x0000000806037824 */ /* 0x000fc400078e0203 */
[----:B------:R-:W-:Y:S01]  /*ed20*/  IMAD.SHL.U32 R5, R111, 0x40, RZ ;  /* 0x000000406f057824 */ /* 0x000fe200078e00ff */
[----:B------:R-:W-:Y:S01]  /*ed30*/  LEA.HI.X R23, R4, c[0x0][0x1fc], R0, 0x1, P0 ;  /* 0x00007f0004177a11 */ /* 0x000fe200000f0c00 */
[----:B------:R-:W-:Y:S01]  /*ed40*/  IMAD.U32 R0, R3, 0x20, R7 ;  /* 0x0000002003007824 */ /* 0x000fe200078e0007 */
[----:B------:R-:W-:Y:S01]  /*ed50*/  STL [R1+0x20], R130 ;  /* 0x0000208201007387 */ /* 0x000fe20000100800 */
[----:B------:R-:W-:Y:S01]  /*ed60*/  IMAD.SHL.U32 R4, R6, 0x8, RZ ;  /* 0x0000000806047824 */ /* 0x000fe200078e00ff */
[----:B------:R-:W-:Y:S01]  /*ed70*/  LOP3.LUT R3, R5, 0xc0, RZ, 0xc0, !PT ;  /* 0x000000c005037812 */ /* 0x000fe200078ec0ff */
[----:B------:R-:W-:Y:S01]  /*ed80*/  IMAD.SHL.U32 R208, R0, 0x2, RZ ;  /* 0x0000000200d07824 */ /* 0x000fe200078e00ff */
[----:B------:R-:W-:Y:S01]  /*ed90*/  SEL R6, RZ, 0x2, P3 ;  /* 0x00000002ff067807 */ /* 0x000fe20001800000 */
[----:B------:R-:W-:Y:S01]  /*eda0*/  IMAD.SHL.U32 R5, R12, 0x20, RZ ;  /* 0x000000200c057824 */ /* 0x000fe200078e00ff */
[----:B------:R-:W-:Y:S02]  /*edb0*/  LOP3.LUT R4, R3, 0x8, R4, 0xf8, !PT ;  /* 0x0000000803047812 */ /* 0x000fe400078ef804 */
[----:B------:R-:W-:Y:S01]  /*edc0*/  SHF.R.U32.HI R3, RZ, 0x3, R3 ;  /* 0x00000003ff037819 */ /* 0x000fe20000011603 */
[----:B------:R-:W-:Y:S01]  /*edd0*/  IMAD.IADD R25, R6, 0x1, R113 ;  /* 0x0000000106197824 */ /* 0x000fe200078e0271 */
[----:B------:R-:W-:Y:S01]  /*ede0*/  IADD3 R0, R208, 0x3c80, RZ ;  /* 0x00003c80d0007810 */ /* 0x000fe20007ffe0ff */
[----:B------:R-:W-:Y:S01]  /*edf0*/  LDSM.16.M88.4 R36, [R208+0x3c80] ;  /* 0x003c8000d024783b */ /* 0x000fe20000000200 */
[----:B------:R-:W-:Y:S01]  /*ee00*/  LOP3.LUT R117, R4, R3, RZ, 0x3c, !PT ;  /* 0x0000000304757212 */ /* 0x000fe200078e3cff */
[----:B------:R-:W-:Y:S01]  /*ee10*/  @!P2 IMAD.MOV.U32 R3, RZ, RZ, c[0x0][0x208] ;  /* 0x00008200ff03a624 */ /* 0x000fe200078e00ff */
[----:B------:R-:W-:Y:S01]  /*ee20*/  LOP3.LUT R118, R5, 0xffffff00, RZ, 0xc0, !PT ;  /* 0xffffff0005767812 */ /* 0x000fe200078ec0ff */
[----:B------:R-:W-:Y:S01]  /*ee30*/  @!P2 IMAD.MOV.U32 R5, RZ, RZ, c[0x0][0x20c] ;  /* 0x00008300ff05a624 */ /* 0x000fe200078e00ff */
[----:B------:R-:W-:Y:S01]  /*ee40*/  SEL R4, RZ, 0x4, P4 ;  /* 0x00000004ff047807 */ /* 0x000fe20002000000 */
[----:B------:R-:W-:Y:S01]  /*ee50*/  LDSM.16.M88.4 R32, [R208+0x4080] ;  /* 0x00408000d020783b */ /* 0x000fe20000000200 */
[----:B------:R-:W-:-:S02]  /*ee60*/  IADD3 R213, R208, 0x3ca0, RZ ;  /* 0x00003ca0d0d57810 */ /* 0x000fc40007ffe0ff */
[----:B------:R-:W-:Y:S01]  /*ee70*/  @P1 IADD3 R213, R0, -0x20, RZ ;  /* 0xffffffe000d51810 */ /* 0x000fe20007ffe0ff */
[----:B------:R-:W-:Y:S01]  /*ee80*/  IMAD R0, R123, 0x200, R118 ;  /* 0x000002007b007824 */ /* 0x000fe200078e0276 */
[----:B------:R-:W-:Y:S01]  /*ee90*/  @!P2 LEA R20, P0, R3, R22, 0x6 ;  /* 0x000000160314a211 */ /* 0x000fe200078030ff */
[----:B------:R-:W-:Y:S01]  /*eea0*/  IMAD.IADD R24, R4, 0x1, R25 ;  /* 0x0000000104187824 */ /* 0x000fe200078e0219 */
[----:B------:R-:W-:Y:S01]  /*eeb0*/  LDSM.16.M88.4 R28, [R208+0x4480] ;  /* 0x00448000d01c783b */ /* 0x000fe20000000200 */
[----:B------:R-:W-:Y:S01]  /*eec0*/  IMAD R0, R119, 0x20, R0 ;  /* 0x0000002077007824 */ /* 0x000fe200078e0200 */
[----:B------:R-:W-:Y:S02]  /*eed0*/  @!P2 LEA.HI.X R21, R3, R23, R5, 0x6, P0 ;  /* 0x000000170315a211 */ /* 0x000fe400000f3405 */
[----:B------:R-:W-:Y:S01]  /*eee0*/  IADD3 R3, R116, R128, -R132 ;  /* 0x0000008074037210 */ /* 0x000fe20007ffe884 */
[----:B------:R-:W-:Y:S01]  /*eef0*/  IMAD.IADD R0, R117, 0x1, R0 ;  /* 0x0000000175007824 */ /* 0x000fe200078e0200 */
[----:B------:R-:W-:Y:S01]  /*ef00*/  LOP3.LUT P0, RZ, R24, 0x1, RZ, 0xc0, !PT ;  /* 0x0000000118ff7812 */ /* 0x000fe2000780c0ff */
[----:B------:R-:W-:Y:S01]  /*ef10*/  LDSM.16.M88.4 R40, [R213] ;  /* 0x00000000d528783b */ /* 0x000fe20000000200 */
[----:B------:R-:W-:Y:S01]  /*ef20*/  IADD3 R221, R213, 0x400, RZ ;  /* 0x00000400d5dd7810 */ /* 0x000fe20007ffe0ff */
[----:B------:R-:W-:Y:S01]  /*ef30*/  IMAD.SHL.U32 R211, R0, 0x2, RZ ;  /* 0x0000000200d37824 */ /* 0x000fe200078e00ff */
[----:B------:R-:W-:Y:S01]  /*ef40*/  ISETP.LT.OR P0, PT, R3, 0x1, !P0 ;  /* 0x000000010300780c */ /* 0x000fe20004701670 */
[----:B------:R-:W-:Y:S01]  /*ef50*/  LDSM.16.M88.4 R44, [R213+0x400] ;  /* 0x00040000d52c783b */ /* 0x000fe20000000200 */
[----:B------:R-:W-:Y:S01]  /*ef60*/  IMAD R0, R119, 0x20, R118 ;  /* 0x0000002077007824 */ /* 0x000fe200078e0276 */
[----:B------:R-:W-:Y:S01]  /*ef70*/  IADD3 R220, R213, 0x800, RZ ;  /* 0x00000800d5dc7810 */ /* 0x000fe20007ffe0ff */
[----:B------:R-:W-:Y:S01]  /*ef80*/  IMAD R212, R2, 0x2, R211 ;  /* 0x0000000202d47824 */ /* 0x000fe200078e02d3 */
[----:B---3--:R-:W1:Y:S01]  /*ef90*/  LDSM.16.M88.4 R12, [R211+0x6080] ;  /* 0x00608000d30c783b */ /* 0x008e620000000200 */
[----:B------:R-:W-:Y:S01]  /*efa0*/  IMAD.IADD R0, R117, 0x1, R0 ;  /* 0x0000000175007824 */ /* 0x000fe200078e0200 */
[----:B------:R-:W-:-:S02]  /*efb0*/  IADD3 R219, R213, 0xc00, RZ ;  /* 0x00000c00d5db7810 */ /* 0x000fc40007ffe0ff */
[----:B------:R-:W2:Y:S01]  /*efc0*/  LDSM.16.M88.4 R8, [R211+0x7080] ;  /* 0x00708000d308783b */ /* 0x000ea20000000200 */
[C---:B------:R-:W-:Y:S02]  /*efd0*/  IADD3 R218, R213.reuse, 0x1000, RZ ;  /* 0x00001000d5da7810 */ /* 0x040fe40007ffe0ff */
[C---:B------:R-:W-:Y:S01]  /*efe0*/  IADD3 R217, R213.reuse, 0x1400, RZ ;  /* 0x00001400d5d97810 */ /* 0x040fe20007ffe0ff */
[----:B------:R-:W-:Y:S01]  /*eff0*/  LDSM.16.M88.4 R16, [R212+0x6080] ;  /* 0x00608000d410783b */ /* 0x000fe20000000200 */
[C---:B------:R-:W-:Y:S02]  /*f000*/  IADD3 R216, R213.reuse, 0x1800, RZ ;  /* 0x00001800d5d87810 */ /* 0x040fe40007ffe0ff */
[C---:B------:R-:W-:Y:S01]  /*f010*/  IADD3 R215, R213.reuse, 0x1c00, RZ ;  /* 0x00001c00d5d77810 */ /* 0x040fe20007ffe0ff */
[----:B------:R-:W3:Y:S01]  /*f020*/  LDSM.16.M88.4 R4, [R212+0x7080] ;  /* 0x00708000d404783b */ /* 0x000ee20000000200 */
[----:B------:R-:W-:-:S03]  /*f030*/  IADD3 R214, R213, 0x2000, RZ ;  /* 0x00002000d5d67810 */ /* 0x000fc60007ffe0ff */
[----:B------:R-:W4:Y:S04]  /*f040*/  LDSM.16.M88.4 R48, [R213+0x800] ;  /* 0x00080000d530783b */ /* 0x000f280000000200 */
[----:B------:R-:W-:Y:S01]  /*f050*/  @!PT LDS RZ, [RZ] ;  /* 0x00000000fffff984 */ /* 0x000fe20000000800 */
[----:B------:R-:W-:Y:S01]  /*f060*/  @!PT LDS RZ, [RZ] ;  /* 0x00000000fffff984 */ /* 0x000fe20000000800 */
[----:B------:R-:W-:Y:S01]  /*f070*/  @!PT LDS RZ, [RZ] ;  /* 0x00000000fffff984 */ /* 0x000fe20000000800 */
[----:B------:R2:W-:Y:S01]  /*f080*/  LDGSTS.E.BYPASS.LTC128B.128 [R222+0x1880], [R22.64], !P0 ;  /* 0x0188000016de7fae */ /* 0x0005e2000c101d4c */
[----:B------:R-:W-:-:S04]  /*f090*/  LOP3.LUT P0, RZ, R24, 0x2, RZ, 0xc0, !PT ;  /* 0x0000000218ff7812 */ /* 0x000fc8000780c0ff */
[----:B------:R-:W-:-:S13]  /*f0a0*/  ISETP.LT.OR P0, PT, R3, 0x1, !P0 ;  /* 0x000000010300780c */ /* 0x000fda0004701670 */
[----:B------:R3:W-:Y:S01]  /*f0b0*/  LDGSTS.E.BYPASS.LTC128B.128 [R222+0x2480], [R22.64+0x40], !P0 ;  /* 0x0248004016de7fae */ /* 0x0007e2000c101d4c */
[----:B------:R-:W-:Y:S01]  /*f0c0*/  LOP3.LUT P0, RZ, R24, 0x4, RZ, 0xc0, !PT ;  /* 0x0000000418ff7812 */ /* 0x000fe2000780c0ff */
[----:B-1----:R-:W-:Y:S03]  /*f0d0*/  HMMA.16816.F32 R84, R12, R38, RZ ;  /* 0x000000260c54723c */ /* 0x002fe600000018ff */
[----:B------:R-:W-:-:S05]  /*f0e0*/  ISETP.LT.OR P0, PT, R3, 0x1, !P0 ;  /* 0x000000010300780c */ /* 0x000fca0004701670 */
[C---:B--2---:R-:W-:Y:S08]  /*f0f0*/  HMMA.16816.F32 R68, R8.reuse, R36, RZ ;  /* 0x000000240844723c */ /* 0x044ff000000018ff */
[----:B------:R1:W-:Y:S01]  /*f100*/  LDGSTS.E.BYPASS.LTC128B.128 [R222+0x3080], [R22.64+0x80], !P0 ;  /* 0x0308008016de7fae */ /* 0x0003e2000c101d4c */
[----:B------:R-:W-:Y:S01]  /*f110*/  @!P2 LOP3.LUT P0, RZ, R25, 0x1, RZ, 0xc0, !PT ;  /* 0x0000000119ffa812 */ /* 0x000fe2000780c0ff */
[----:B------:R-:W-:Y:S03]  /*f120*/  HMMA.16816.F32 R60, R8, R32, RZ ;  /* 0x00000020083c723c */ /* 0x000fe600000018ff */
[----:B------:R-:W-:-:S05]  /*f130*/  @!P2 ISETP.LT.OR P0, PT, R3, 0x21, !P0 ;  /* 0x000000210300a80c */ /* 0x000fca0004701670 */
[C---:B------:R-:W-:Y:S08]  /*f140*/  HMMA.16816.F32 R52, R8.reuse, R28, RZ ;  /* 0x0000001c0834723c */ /* 0x040ff000000018ff */
[----:B------:R1:W-:Y:S01]  /*f150*/  @!P2 LDGSTS.E.BYPASS.LTC128B.128 [R222+0x2080], [R20.64], !P0 ;  /* 0x0208000014deafae */ /* 0x0003e2000c101d4c */
[----:B------:R-:W-:Y:S01]  /*f160*/  @!P2 LOP3.LUT P0, RZ, R25, 0x2, RZ, 0xc0, !PT ;  /* 0x0000000219ffa812 */ /* 0x000fe2000780c0ff */
[----:B------:R-:W-:Y:S03]  /*f170*/  HMMA.16816.F32 R64, R8, R38, RZ ;  /* 0x000000260840723c */ /* 0x000fe600000018ff */
[----:B------:R-:W-:-:S05]  /*f180*/  @!P2 ISETP.LT.OR P0, PT, R3, 0x21, !P0 ;  /* 0x000000210300a80c */ /* 0x000fca0004701670 */
[C---:B------:R-:W-:Y:S08]  /*f190*/  HMMA.16816.F32 R56, R8.reuse, R34, RZ ;  /* 0x000000220838723c */ /* 0x040ff000000018ff */
[----:B------:R-:W-:Y:S01]  /*f1a0*/  HMMA.16816.F32 R8, R8, R30, RZ ;  /* 0x0000001e0808723c */ /* 0x000fe200000018ff */
[----:B------:R1:W-:Y:S01]  /*f1b0*/  @!P2 LDGSTS.E.BYPASS.LTC128B.128 [R222+0x2c80], [R20.64+0x40], !P0 ;  /* 0x02c8004014deafae */ /* 0x0003e2000c101d4c */
[----:B------:R-:W-:-:S06]  /*f1c0*/  @!P2 ISETP.LT.OR P0, PT, R3, 0x21, P4 ;  /* 0x000000210300a80c */ /* 0x000fcc0002701670 */
[C---:B------:R-:W-:Y:S07]  /*f1d0*/  HMMA.16816.F32 R24, R12.reuse, R36, RZ ;  /* 0x000000240c18723c */ /* 0x040fee00000018ff */
[----:B------:R1:W-:Y:S01]  /*f1e0*/  @!P2 LDGSTS.E.BYPASS.LTC128B.128 [R222+0x3880], [R20.64+0x80], !P0 ;  /* 0x0388008014deafae */ /* 0x0003e2000c101d4c */
[C---:B------:R-:W-:Y:S01]  /*f1f0*/  HMMA.16816.F32 R36, R12.reuse, R32, RZ ;  /* 0x000000200c24723c */ /* 0x040fe200000018ff */
[----:B------:R-:W-:Y:S02]  /*f200*/  ISETP.GT.AND P0, PT, R121, R241, PT ;  /* 0x000000f17900720c */ /* 0x000fe40003f04270 */
[----:B------:R-:W0:Y:S05]  /*f210*/  LDGDEPBAR ;  /* 0x00000000000079af */ /* 0x000e2a0000000000 */
[C---:B------:R-:W-:Y:S01]  /*f220*/  HMMA.16816.F32 R80, R12.reuse, R34, RZ ;  /* 0x000000220c50723c */ /* 0x040fe200000018ff */
[----:B------:R-:W-:Y:S07]  /*f230*/  LDSM.16.M88.4 R32, [R208+0x4880] ;  /* 0x00488000d020783b */ /* 0x000fee0000000200 */
[C---:B------:R-:W-:Y:S08]  /*f240*/  HMMA.16816.F32 R72, R12.reuse, R28, RZ ;  /* 0x0000001c0c48723c */ /* 0x040ff000000018ff */
[----:B------:R-:W-:Y:S01]  /*f250*/  HMMA.16816.F32 R92, R12, R30, RZ ;  /* 0x0000001e0c5c723c */ /* 0x000fe200000018ff */
[----:B------:R-:W-:Y:S04]  /*f260*/  LDSM.16.M88.4 R28, [R208+0x4c80] ;  /* 0x004c8000d01c783b */ /* 0x000fe80000000200 */
[----:B------:R-:W-:Y:S03]  /*f270*/  LDSM.16.M88.4 R12, [R208+0x5080] ;  /* 0x00508000d00c783b */ /* 0x000fe60000000200 */
[C---:B---3--:R-:W-:Y:S01]  /*f280*/  HMMA.16816.F32 R108, R4.reuse, R40, R68 ;  /* 0x00000028046c723c */ /* 0x048fe20000001844 */
[----:B-1----:R-:W-:Y:S07]  /*f290*/  LDSM.16.M88.4 R20, [R212+0x9080] ;  /* 0x00908000d414783b */ /* 0x002fee0000000200 */
[C---:B------:R-:W-:Y:S08]  /*f2a0*/  HMMA.16816.F32 R104, R4.reuse, R44, R60 ;  /* 0x0000002c0468723c */ /* 0x040ff0000000183c */
[C---:B----4-:R-:W-:Y:S01]  /*f2b0*/  HMMA.16816.F32 R100, R4.reuse, R48, R52 ;  /* 0x000000300464723c */ /* 0x050fe20000001834 */
[----:B------:R-:W-:Y:S07]  /*f2c0*/  LDSM.16.M88.4 R52, [R213+0xc00] ;  /* 0x000c0000d534783b */ /* 0x000fee0000000200 */
[C---:B------:R-:W-:Y:S08]  /*f2d0*/  HMMA.16816.F32 R96, R4.reuse, R42, R64 ;  /* 0x0000002a0460723c */ /* 0x040ff00000001840 */
[C---:B------:R-:W-:Y:S01]  /*f2e0*/  HMMA.16816.F32 R88, R4.reuse, R46, R56 ;  /* 0x0000002e0458723c */ /* 0x040fe20000001838 */
[----:B------:R-:W-:Y:S07]  /*f2f0*/  LDSM.16.M88.4 R56, [R213+0x1400] ;  /* 0x00140000d538783b */ /* 0x000fee0000000200 */
[----:B------:R-:W-:Y:S01]  /*f300*/  HMMA.16816.F32 R76, R4, R50, R8 ;  /* 0x00000032044c723c */ /* 0x000fe20000001808 */
[----:B------:R-:W1:Y:S04]  /*f310*/  LDSM.16.M88.4 R4, [R211+0x9080] ;  /* 0x00908000d304783b */ /* 0x000e680000000200 */
[----:B------:R-:W2:Y:S03]  /*f320*/  LDSM.16.M88.4 R8, [R211+0x8080] ;  /* 0x00808000d308783b */ /* 0x000ea60000000200 */
[C---:B------:R-:W-:Y:S01]  /*f330*/  HMMA.16816.F32 R68, R16.reuse, R40, R24 ;  /* 0x000000281044723c */ /* 0x040fe20000001818 */
[----:B------:R-:W-:Y:S07]  /*f340*/  LDSM.16.M88.4 R24, [R212+0x8080] ;  /* 0x00808000d418783b */ /* 0x000fee0000000200 */
[C---:B------:R-:W-:Y:S08]  /*f350*/  HMMA.16816.F32 R40, R16.reuse, R42, R84 ;  /* 0x0000002a1028723c */ /* 0x040ff00000001854 */
[C---:B------:R-:W-:Y:S08]  /*f360*/  HMMA.16816.F32 R60, R16.reuse, R44, R36 ;  /* 0x0000002c103c723c */ /* 0x040ff00000001824 */
[C---:B------:R-:W-:Y:S08]  /*f370*/  HMMA.16816.F32 R64, R16.reuse, R48, R72 ;  /* 0x000000301040723c */ /* 0x040ff00000001848 */
[C---:B------:R-:W-:Y:S01]  /*f380*/  HMMA.16816.F32 R36, R16.reuse, R46, R80 ;  /* 0x0000002e1024723c */ /* 0x040fe20000001850 */
[----:B------:R-:W3:Y:S07]  /*f390*/  LDSM.16.M88.4 R44, [R213+0x1000] ;  /* 0x00100000d52c783b */ /* 0x000eee0000000200 */
[----:B------:R-:W-:Y:S01]  /*f3a0*/  HMMA.16816.F32 R16, R16, R50, R92 ;  /* 0x000000321010723c */ /* 0x000fe2000000185c */
[----:B------:R-:W-:Y:S07]  /*f3b0*/  LDSM.16.M88.4 R48, [R208+0x5c80] ;  /* 0x005c8000d030783b */ /* 0x000fee0000000200 */
[C---:B-1----:R-:W-:Y:S08]  /*f3c0*/  HMMA.16816.F32 R104, R4.reuse, R28, R104 ;  /* 0x0000001c0468723c */ /* 0x042ff00000001868 */
[----:B------:R-:W-:Y:S08]  /*f3d0*/  HMMA.16816.F32 R96, R4, R34, R96 ;  /* 0x000000220460723c */ /* 0x000ff00000001860 */
[-C--:B--2---:R-:W-:Y:S08]  /*f3e0*/  HMMA.16816.F32 R72, R8, R32.reuse, R68 ;  /* 0x000000200848723c */ /* 0x084ff00000001844 */
[C---:B------:R-:W-:Y:S08]  /*f3f0*/  HMMA.16816.F32 R80, R4.reuse, R32, R108 ;  /* 0x000000200450723c */ /* 0x040ff0000000186c */
[C---:B------:R-:W-:Y:S08]  /*f400*/  HMMA.16816.F32 R100, R4.reuse, R12, R100 ;  /* 0x0000000c0464723c */ /* 0x040ff00000001864 */
[----:B------:R-:W-:Y:S08]  /*f410*/  HMMA.16816.F32 R88, R4, R30, R88 ;  /* 0x0000001e0458723c */ /* 0x000ff00000001858 */
[----:B------:R-:W-:Y:S01]  /*f420*/  HMMA.16816.F32 R68, R8, R34, R40 ;  /* 0x000000220844723c */ /* 0x000fe20000001828 */
[----:B------:R-:W-:Y:S07]  /*f430*/  LDSM.16.M88.4 R40, [R208+0x5480] ;  /* 0x00548000d028783b */ /* 0x000fee0000000200 */
[----:B------:R-:W-:Y:S08]  /*f440*/  HMMA.16816.F32 R76, R4, R14, R76 ;  /* 0x0000000e044c723c */ /* 0x000ff0000000184c */
[C---:B------:R-:W-:Y:S08]  /*f450*/  HMMA.16816.F32 R32, R8.reuse, R28, R60 ;  /* 0x0000001c0820723c */ /* 0x040ff0000000183c */
[C---:B------:R-:W-:Y:S01]  /*f460*/  HMMA.16816.F32 R28, R8.reuse, R30, R36 ;  /* 0x0000001e081c723c */ /* 0x040fe20000001824 */
[----:B------:R-:W-:Y:S07]  /*f470*/  LDSM.16.M88.4 R36, [R208+0x5880] ;  /* 0x00588000d024783b */ /* 0x000fee0000000200 */
[C---:B------:R-:W-:Y:S08]  /*f480*/  HMMA.16816.F32 R4, R8.reuse, R12, R64 ;  /* 0x0000000c0804723c */ /* 0x040ff00000001840 */
[----:B------:R-:W-:Y:S01]  /*f490*/  HMMA.16816.F32 R8, R8, R14, R16 ;  /* 0x0000000e0808723c */ /* 0x000fe20000001810 */
[----:B------:R-:W1:Y:S04]  /*f4a0*/  LDSM.16.M88.4 R12, [R211+0xb080] ;  /* 0x00b08000d30c783b */ /* 0x000e680000000200 */
[----:B------:R-:W2:Y:S03]  /*f4b0*/  LDSM.16.M88.4 R16, [R211+0xa080] ;  /* 0x00a08000d310783b */ /* 0x000ea60000000200 */
[C---:B------:R-:W-:Y:S08]  /*f4c0*/  HMMA.16816.F32 R60, R20.reuse, R54, R96 ;  /* 0x00000036143c723c */ /* 0x040ff00000001860 */
[C---:B---3--:R-:W-:Y:S08]  /*f4d0*/  HMMA.16816.F32 R108, R20.reuse, R44, R104 ;  /* 0x0000002c146c723c */ /* 0x048ff00000001868 */
[C---:B------:R-:W-:Y:S08]  /*f4e0*/  HMMA.16816.F32 R64, R20.reuse, R52, R80 ;  /* 0x000000341440723c */ /* 0x040ff00000001850 */
[C---:B------:R-:W-:Y:S08]  /*f4f0*/  HMMA.16816.F32 R104, R20.reuse, R46, R88 ;  /* 0x0000002e1468723c */ /* 0x040ff00000001858 */
[----:B------:R-:W-:Y:S08]  /*f500*/  HMMA.16816.F32 R112, R20, R56, R100 ;  /* 0x000000381470723c */ /* 0x000ff00000001864 */
[----:B------:R-:W-:Y:S08]  /*f510*/  HMMA.16816.F32 R96, R24, R52, R72 ;  /* 0x000000341860723c */ /* 0x000ff00000001848 */
[----:B------:R-:W-:Y:S01]  /*f520*/  HMMA.16816.F32 R100, R20, R58, R76 ;  /* 0x0000003a1464723c */ /* 0x000fe2000000184c */
[----:B------:R-:W-:Y:S07]  /*f530*/  LDSM.16.M88.4 R20, [R213+0x2000] ;  /* 0x00200000d514783b */ /* 0x000fee0000000200 */
[C---:B------:R-:W-:Y:S08]  /*f540*/  HMMA.16816.F32 R92, R24.reuse, R54, R68 ;  /* 0x00000036185c723c */ /* 0x040ff00000001844 */
[C---:B------:R-:W-:Y:S01]  /*f550*/  HMMA.16816.F32 R88, R24.reuse, R44, R32 ;  /* 0x0000002c1858723c */ /* 0x040fe20000001820 */
[----:B------:R-:W-:Y:S07]  /*f560*/  LDSM.16.M88.4 R32, [R213+0x1800] ;  /* 0x00180000d520783b */ /* 0x000fee0000000200 */
[C---:B------:R-:W-:Y:S01]  /*f570*/  HMMA.16816.F32 R84, R24.reuse, R46, R28 ;  /* 0x0000002e1854723c */ /* 0x040fe2000000181c */
[----:B------:R-:W-:Y:S07]  /*f580*/  LDSM.16.M88.4 R28, [R213+0x1c00] ;  /* 0x001c0000d51c783b */ /* 0x000fee0000000200 */
[C---:B------:R-:W-:Y:S01]  /*f590*/  HMMA.16816.F32 R80, R24.reuse, R56, R4 ;  /* 0x000000381850723c */ /* 0x040fe20000001804 */
[----:B------:R-:W-:Y:S07]  /*f5a0*/  LDSM.16.M88.4 R4, [R212+0xb080] ;  /* 0x00b08000d404783b */ /* 0x000fee0000000200 */
[----:B------:R-:W-:Y:S01]  /*f5b0*/  HMMA.16816.F32 R76, R24, R58, R8 ;  /* 0x0000003a184c723c */ /* 0x000fe20000001808 */
[----:B------:R-:W3:Y:S01]  /*f5c0*/  LDSM.16.M88.4 R8, [R212+0xa080] ;  /* 0x00a08000d408783b */ /* 0x000ee20000000200 */
[----:B------:R-:W-:-:S06]  /*f5d0*/  DEPBAR.LE SB0, 0x0 ;  /* 0x000080000000791a */ /* 0x000fcc0000000000 */
[C---:B-1----:R-:W-:Y:S08]  /*f5e0*/  HMMA.16816.F32 R72, R12.reuse, R40, R64 ;  /* 0x000000280c48723c */ /* 0x042ff00000001840 */
[----:B------:R-:W-:Y:S08]  /*f5f0*/  HMMA.16816.F32 R68, R12, R42, R60 ;  /* 0x0000002a0c44723c */ /* 0x000ff0000000183c */
[----:B--2---:R-:W-:Y:S08]  /*f600*/  HMMA.16816.F32 R44, R16, R40, R96 ;  /* 0x00000028102c723c */ /* 0x004ff00000001860 */
[C---:B------:R-:W-:Y:S08]  /*f610*/  HMMA.16816.F32 R64, R12.reuse, R36, R108 ;  /* 0x000000240c40723c */ /* 0x040ff0000000186c */
[C---:B------:R-:W-:Y:S08]  /*f620*/  HMMA.16816.F32 R60, R12.reuse, R38, R104 ;  /* 0x000000260c3c723c */ /* 0x040ff00000001868 */
[C---:B------:R-:W-:Y:S08]  /*f630*/  HMMA.16816.F32 R56, R12.reuse, R48, R112 ;  /* 0x000000300c38723c */ /* 0x040ff00000001870 */
[----:B------:R-:W-:Y:S08]  /*f640*/  HMMA.16816.F32 R52, R12, R50, R100 ;  /* 0x000000320c34723c */ /* 0x000ff00000001864 */
[C---:B------:R-:W-:Y:S08]  /*f650*/  HMMA.16816.F32 R40, R16.reuse, R42, R92 ;  /* 0x0000002a1028723c */ /* 0x040ff0000000185c */
[C---:B------:R-:W-:Y:S08]  /*f660*/  HMMA.16816.F32 R24, R16.reuse, R36, R88 ;  /* 0x000000241018723c */ /* 0x040ff00000001858 */
[C---:B------:R-:W-:Y:S08]  /*f670*/  HMMA.16816.F32 R36, R16.reuse, R38, R84 ;  /* 0x000000261024723c */ /* 0x040ff00000001854 */
[C---:B------:R-:W-:Y:S08]  /*f680*/  HMMA.16816.F32 R12, R16.reuse, R48, R80 ;  /* 0x00000030100c723c */ /* 0x040ff00000001850 */
[----:B------:R-:W-:Y:S08]  /*f690*/  HMMA.16816.F32 R16, R16, R50, R76 ;  /* 0x000000321010723c */ /* 0x000ff0000000184c */
[-C--:B---3--:R-:W-:Y:S08]  /*f6a0*/  HMMA.16816.F32 R48, R8, R32.reuse, R44 ;  /* 0x000000200830723c */ /* 0x088ff0000000182c */
[----:B------:R-:W-:Y:S08]  /*f6b0*/  HMMA.16816.F32 R80, R4, R32, R72 ;  /* 0x000000200450723c */ /* 0x000ff00000001848 */
[-C--:B------:R-:W-:Y:S08]  /*f6c0*/  HMMA.16816.F32 R44, R8, R34.reuse, R40 ;  /* 0x00000022082c723c */ /* 0x080ff00000001828 */
[C---:B------:R-:W-:Y:S08]  /*f6d0*/  HMMA.16816.F32 R84, R4.reuse, R34, R68 ;  /* 0x000000220454723c */ /* 0x040ff00000001844 */
[C---:B------:R-:W-:Y:S08]  /*f6e0*/  HMMA.16816.F32 R76, R4.reuse, R28, R64 ;  /* 0x0000001c044c723c */ /* 0x040ff00000001840 */
[----:B------:R-:W-:Y:S08]  /*f6f0*/  HMMA.16816.F32 R72, R4, R30, R60 ;  /* 0x0000001e0448723c */ /* 0x000ff0000000183c */
[C---:B------:R-:W-:Y:S08]  /*f700*/  HMMA.16816.F32 R40, R8.reuse, R28, R24 ;  /* 0x0000001c0828723c */ /* 0x040ff00000001818 */
[----:B------:R-:W-:Y:S08]  /*f710*/  HMMA.16816.F32 R36, R8, R30, R36 ;  /* 0x0000001e0824723c */ /* 0x000ff00000001824 */
[C---:B------:R-:W-:Y:S08]  /*f720*/  HMMA.16816.F32 R64, R4.reuse, R20, R56 ;  /* 0x000000140440723c */ /* 0x040ff00000001838 */
[----:B------:R-:W-:Y:S08]  /*f730*/  HMMA.16816.F32 R60, R4, R22, R52 ;  /* 0x00000016043c723c */ /* 0x000ff00000001834 */
[C---:B------:R-:W-:Y:S08]  /*f740*/  HMMA.16816.F32 R28, R8.reuse, R20, R12 ;  /* 0x00000014081c723c */ /* 0x040ff0000000180c */
[----:B------:R-:W-:Y:S01]  /*f750*/  HMMA.16816.F32 R32, R8, R22, R16 ;  /* 0x000000160820723c */ /* 0x000fe20000001810 */
[----:B------:R-:W-:Y:S06]  /*f760*/  BAR.SYNC.DEFER_BLOCKING 0x0 ;  /* 0x0000000000007b1d */ /* 0x000fec0000010000 */
[----:B------:R-:W-:Y:S07]  /*f770*/  @!P0 BRA `(.L_x_450) ;  /* 0x000001b000008947 */ /* 0x000fee0003800000 */
        /* <DEDUP_REMOVED lines=8> */
[----:B------:R-:W-:-:S04]  /*f800*/  @P0 IADD3 R5, P2, P1, R248, UR6, R4 ;  /* 0x00000006f8050c10 */ /* 0x000fc8000f95e004 */
[----:B------:R-:W-:Y:S02]  /*f810*/  @P0 IADD3.X R8, R243, UR7, R3, P2, P1 ;  /* 0x00000007f3080c10 */ /* 0x000fe400097e2403 */
        /* <DEDUP_REMOVED lines=17> */
.L_x_450:
        /* <DEDUP_REMOVED lines=43> */
[----:B--2---:R1:W2:Y:S02]  /*fbe0*/  MUFU.TANH R10, R4 ;  /* 0x00000004000a7308 */ /* 0x0042a40000002400 */
[----:B-1----:R-:W-:Y:S02]  /*fbf0*/  LOP3.LUT R4, R5, 0x7ffffffc, RZ, 0xc0, !PT ;  /* 0x7ffffffc05047812 */ /* 0x002fe400078ec0ff */
[----:B------:R-:W1:Y:S03]  /*fc00*/  SHFL.IDX PT, R5, R11, RZ, 0x1c1f ;  /* 0x001c1fff0b057589 */ /* 0x000e6600000e0000 */
[----:B------:R-:W-:Y:S02]  /*fc10*/  IMAD.IADD R4, R3, 0x1, -R4 ;  /* 0x0000000103047824 */ /* 0x000fe400078e0a04 */
[----:B------:R-:W-:-:S03]  /*fc20*/  FMUL.FTZ R3, R40, c[0x0][0x320] ;  /* 0x0000c80028037a20 */ /* 0x000fc60000410000 */
[----:B------:R-:W-:Y:S01]  /*fc30*/  SHF.L.U32 R251, R4, 0x1, RZ ;  /* 0x0000000104fb7819 */ /* 0x000fe200000006ff */
[----:B------:R1:W1:Y:S01]  /*fc40*/  MUFU.TANH R8, R3 ;  /* 0x0000000300087308 */ /* 0x0002620000002400 */
[----:B------:R-:W-:Y:S02]  /*fc50*/  FMUL.FTZ R4, R48, c[0x0][0x320] ;  /* 0x0000c80030047a20 */ /* 0x000fe40000410000 */
[----:B------:R-:W-:Y:S01]  /*fc60*/  IADD3 R20, -R251, R116, R128 ;  /* 0x00000074fb147210 */ /* 0x000fe20007ffe180 */
[----:B------:R-:W-:-:S04]  /*fc70*/  IMAD.IADD R23, R116, 0x1, -R251 ;  /* 0x0000000174177824 */ /* 0x000fc800078e0afb */
[----:B------:R2:W2:Y:S01]  /*fc80*/  MUFU.TANH R7, R4 ;  /* 0x0000000400077308 */ /* 0x0004a20000002400 */
[----:B-1----:R-:W-:-:S05]  /*fc90*/  IADD3 R3, -R251, 0x1, R122 ;  /* 0x00000001fb037810 */ /* 0x002fca0007ffe17a */
[----:B------:R-:W-:-:S05]  /*fca0*/  IMAD.IADD R3, R3, 0x1, -R129 ;  /* 0x0000000103037824 */ /* 0x000fca00078e0a81 */
[C---:B------:R-:W-:Y:S02]  /*fcb0*/  IADD3 R17, R3.reuse, c[0x0][0x328], RZ ;  /* 0x0000ca0003117a10 */ /* 0x040fe40007ffe0ff */
[----:B------:R-:W-:Y:S02]  /*fcc0*/  IADD3 R21, R3, UR8, RZ ;  /* 0x0000000803157c10 */ /* 0x000fe4000fffe0ff */
[-C--:B--2---:R-:W-:Y:S02]  /*fcd0*/  IADD3 R4, R17, R5.reuse, RZ ;  /* 0x0000000511047210 */ /* 0x084fe40007ffe0ff */
[----:B------:R-:W-:Y:S02]  /*fce0*/  IADD3 R3, R21, R5, RZ ;  /* 0x0000000515037210 */ /* 0x000fe40007ffe0ff */
[----:B------:R-:W-:Y:S01]  /*fcf0*/  IMNMX R4, R4, R20, PT ;  /* 0x0000001404047217 */ /* 0x000fe20003800200 */
[----:B------:R-:W-:Y:S05]  /*fd00*/  @!P5 BRA `(.L_x_451) ;  /* 0x000001400000d947 */ /* 0x000fea0003800000 */
[----:B---34-:R-:W-:Y:S01]  /*fd10*/  IADD3 R5, -R129, R128, R5 ;  /* 0x0000008081057210 */ /* 0x018fe20007ffe105 */
        /* <DEDUP_REMOVED lines=10> */
.L_x_453:
[----:B------:R-:W-:-:S04]  /*fdc0*/  MOV R6, c[0x0][0x32c] ;  /* 0x0000cb0000067a02 */ /* 0x000fc80000000f00 */
[----:B------:R-:W-:-:S13]  /*fdd0*/  ISETP.NE.AND P0, PT, R6, 0x1, PT ;  /* 0x000000010600780c */ /* 0x000fda0003f05270 */
[----:B------:R-:W-:-:S05]  /*fde0*/  @P0 IMAD.HI.U32 R6, R5, c[0x0][0x330], RZ ;  /* 0x0000cc0005060a27 */ /* 0x000fca00078e00ff */
[----:B------:R-:W-:Y:S02]  /*fdf0*/  @P0 SHF.R.U32.HI R5, RZ, c[0x0][0x334], R6 ;  /* 0x0000cd00ff050a19 */ /* 0x000fe40000011606 */
.L_x_454:
[----:B------:R-:W-:Y:S05]  /*fe00*/  BSYNC B0 ;  /* 0x0000000000007941 */ /* 0x000fea0003800000 */
.L_x_452:
[----:B------:R-:W-:-:S05]  /*fe10*/  IMAD R5, R5, c[0x0][0x32c], R23 ;  /* 0x0000cb0005057a24 */ /* 0x000fca00078e0217 */
[----:B------:R-:W-:Y:S02]  /*fe20*/  IADD3 R6, R5, c[0x0][0x32c], RZ ;  /* 0x0000cb0005067a10 */ /* 0x000fe40007ffe0ff */
[----:B------:R-:W-:Y:S02]  /*fe30*/  IMNMX R3, R3, R5, !PT ;  /* 0x0000000503037217 */ /* 0x000fe40007800200 */
[----:B------:R-:W-:Y:S02]  /*fe40*/  IMNMX R4, R4, R6, PT ;  /* 0x0000000604047217 */ /* 0x000fe40003800200 */
.L_x_451:
[C---:B---34-:R-:W-:Y:S01]  /*fe50*/  ISETP.GE.AND P0, PT, R116.reuse, 0x2, PT ;  /* 0x000000027400780c */ /* 0x058fe20003f06270 */
[----:B------:R-:W1:Y:S01]  /*fe60*/  SHFL.IDX PT, R5, R11, 0x1, 0x1c1f ;  /* 0x003c1f000b057f89 */ /* 0x000e6200000e0000 */
[----:B------:R-:W-:Y:S02]  /*fe70*/  ISETP.GE.AND P1, PT, R116, 0x9, PT ;  /* 0x000000097400780c */ /* 0x000fe40003f26270 */
[----:B------:R-:W-:Y:S02]  /*fe80*/  P2R R29, PR, RZ, 0x1 ;  /* 0x00000001ff1d7803 */ /* 0x000fe40000000000 */
[----:B------:R-:W-:-:S02]  /*fe90*/  ISETP.GT.AND P0, PT, R3, 0x1, !P0 ;  /* 0x000000010300780c */ /* 0x000fc40004704270 */
[----:B------:R-:W-:Y:S02]  /*fea0*/  P2R R28, PR, RZ, 0x2 ;  /* 0x00000002ff1c7803 */ /* 0x000fe40000000000 */
[----:B------:R-:W-:Y:S02]  /*feb0*/  ISETP.LT.OR P0, PT, R4, 0x2, P0 ;  /* 0x000000020400780c */ /* 0x000fe40000701670 */
[----:B------:R-:W-:Y:S02]  /*fec0*/  ISETP.GE.AND P6, PT, R116, 0x12, PT ;  /* 0x000000127400780c */ /* 0x000fe40003fc6270 */
        /* <DEDUP_REMOVED lines=9> */
[C---:B------:R-:W-:Y:S02]  /*ff60*/  ISETP.GE.AND P5, PT, R116.reuse, 0x19, PT ;  /* 0x000000197400780c */ /* 0x040fe40003fa6270 */
        /* <DEDUP_REMOVED lines=77> */
.L_x_457:
[----:B------:R-:W-:-:S04]  /*10440*/  MOV R6, c[0x0][0x32c] ;  /* 0x0000cb0000067a02 */ /* 0x000fc80000000f00 */
[----:B------:R-:W-:-:S13]  /*10450*/  ISETP.NE.AND P0, PT, R6, 0x1, PT ;  /* 0x000000010600780c */ /* 0x000fda0003f05270 */
[----:B------:R-:W-:-:S05]  /*10460*/  @P0 IMAD.HI.U32 R6, R5, c[0x0][0x330], RZ ;  /* 0x0000cc0005060a27 */ /* 0x000fca00078e00ff */
[----:B------:R-:W-:Y:S02]  /*10470*/  @P0 SHF.R.U32.HI R5, RZ, c[0x0][0x334], R6 ;  /* 0x0000cd00ff050a19 */ /* 0x000fe40000011606 */
.L_x_458:
[----:B------:R-:W-:Y:S05]  /*10480*/  BSYNC B0 ;  /* 0x0000000000007941 */ /* 0x000fea0003800000 */
.L_x_456:
[----:B------:R-:W-:-:S05]  /*10490*/  IMAD R5, R5, c[0x0][0x32c], R23 ;  /* 0x0000cb0005057a24 */ /* 0x000fca00078e0217 */
[----:B------:R-:W-:Y:S02]  /*104a0*/  IADD3 R6, R5, c[0x0][0x32c], RZ ;  /* 0x0000cb0005067a10 */ /* 0x000fe40007ffe0ff */
[----:B------:R-:W-:Y:S02]  /*104b0*/  IMNMX R3, R3, R5, !PT ;  /* 0x0000000503037217 */ /* 0x000fe40007800200 */
[----:B------:R-:W-:Y:S02]  /*104c0*/  IMNMX R4, R4, R6, PT ;  /* 0x0000000604047217 */ /* 0x000fe40003800200 */
.L_x_455:
        /* <DEDUP_REMOVED lines=83> */
.L_x_461:
[----:B------:R-:W-:-:S04]  /*10a00*/  MOV R6, c[0x0][0x32c] ;  /* 0x0000cb0000067a02 */ /* 0x000fc80000000f00 */
[----:B------:R-:W-:-:S13]  /*10a10*/  ISETP.NE.AND P0, PT, R6, 0x1, PT ;  /* 0x000000010600780c */ /* 0x000fda0003f05270 */
[----:B------:R-:W-:-:S05]  /*10a20*/  @P0 IMAD.HI.U32 R6, R5, c[0x0][0x330], RZ ;  /* 0x0000cc0005060a27 */ /* 0x000fca00078e00ff */
[----:B------:R-:W-:Y:S02]  /*10a30*/  @P0 SHF.R.U32.HI R5, RZ, c[0x0][0x334], R6 ;  /* 0x0000cd00ff050a19 */ /* 0x000fe40000011606 */
.L_x_462:
[----:B------:R-:W-:Y:S05]  /*10a40*/  BSYNC B0 ;  /* 0x0000000000007941 */ /* 0x000fea0003800000 */
.L_x_460:
[----:B------:R-:W-:-:S05]  /*10a50*/  IMAD R5, R5, c[0x0][0x32c], R23 ;  /* 0x0000cb0005057a24 */ /* 0x000fca00078e0217 */
[----:B------:R-:W-:Y:S02]  /*10a60*/  IADD3 R6, R5, c[0x0][0x32c], RZ ;  /* 0x0000cb0005067a10 */ /* 0x000fe40007ffe0ff */
[----:B------:R-:W-:Y:S02]  /*10a70*/  IMNMX R3, R3, R5, !PT ;  /* 0x0000000503037217 */ /* 0x000fe40007800200 */
[----:B------:R-:W-:Y:S02]  /*10a80*/  IMNMX R4, R4, R6, PT ;  /* 0x0000000604047217 */ /* 0x000fe40003800200 */
.L_x_459:
        /* <DEDUP_REMOVED lines=83> */
.L_x_465:
[----:B------:R-:W-:-:S04]  /*10fc0*/  MOV R5, c[0x0][0x32c] ;  /* 0x0000cb0000057a02 */ /* 0x000fc80000000f00 */
[----:B------:R-:W-:-:S13]  /*10fd0*/  ISETP.NE.AND P0, PT, R5, 0x1, PT ;  /* 0x000000010500780c */ /* 0x000fda0003f05270 */
[----:B------:R-:W-:-:S05]  /*10fe0*/  @P0 IMAD.HI.U32 R5, R4, c[0x0][0x330], RZ ;  /* 0x0000cc0004050a27 */ /* 0x000fca00078e00ff */
[----:B------:R-:W-:Y:S02]  /*10ff0*/  @P0 SHF.R.U32.HI R4, RZ, c[0x0][0x334], R5 ;  /* 0x0000cd00ff040a19 */ /* 0x000fe40000011605 */
.L_x_466:
[----:B------:R-:W-:Y:S05]  /*11000*/  BSYNC B0 ;  /* 0x0000000000007941 */ /* 0x000fea0003800000 */
.L_x_464:
[----:B------:R-:W-:-:S05]  /*11010*/  IMAD R4, R4, c[0x0][0x32c], R23 ;  /* 0x0000cb0004047a24 */ /* 0x000fca00078e0217 */
[----:B------:R-:W-:Y:S02]  /*11020*/  IADD3 R5, R4, c[0x0][0x32c], RZ ;  /* 0x0000cb0004057a10 */ /* 0x000fe40007ffe0ff */
[----:B------:R-:W-:Y:S02]  /*11030*/  IMNMX R3, R3, R4, !PT ;  /* 0x0000000403037217 */ /* 0x000fe40007800200 */
[----:B------:R-:W-:Y:S02]  /*11040*/  IMNMX R12, R12, R5, PT ;  /* 0x000000050c0c7217 */ /* 0x000fe40003800200 */
.L_x_463:
        /* <DEDUP_REMOVED lines=30> */
[----:B-----5:R-:W-:Y:S01]  /*11230*/  LDSM.16.MT88.4 R148, [R209+0x2880] ;  /* 0x00288000d194783b */ /* 0x020fe20000004200 */
        /* <DEDUP_REMOVED lines=35> */
[----:B------:R-:W-:-:S04]  /*11470*/  ISETP.LT.OR P0, PT, R12, 0x19, P0 ;  /* 0x000000190c00780c */ /* 0x000fc80000701670 */
[----:B------:R-:W-:Y:S02]  /*11480*/  FSEL R107, R16, -INF , !P0 ;  /* 0xff800000106b7808 */ /* 0x000fe40004000000 */
[----:B------:R-:W-:-:S04]  /*11490*/  ISETP.GT.AND P0, PT, R3, 0x19, !P4 ;  /* 0x000000190300780c */ /* 0x000fc80006704270 */
[----:B------:R-:W-:-:S04]  /*114a0*/  ISETP.LT.OR P0, PT, R12, 0x1a, P0 ;  /* 0x0000001a0c00780c */ /* 0x000fc80000701670 */
[----:B------:R-:W-:Y:S02]  /*114b0*/  FSEL R184, R15, -INF , !P0 ;  /* 0xff8000000fb87808 */ /* 0x000fe40004000000 */
[----:B-1----:R-:W-:Y:S02]  /*114c0*/  FMNMX.FTZ R106, R106, R4, !PT ;  /* 0x000000046a6a7209 */ /* 0x002fe40007810000 */
[----:B------:R-:W1:Y:S01]  /*114d0*/  SHFL.BFLY PT, R4, R105, 0x2, 0x1f ;  /* 0x0c401f0069047f89 */ /* 0x000e6200000e0000 */
[----:B------:R-:W-:-:S04]  /*114e0*/  ISETP.GT.AND P0, PT, R3, 0x20, !P3 ;  /* 0x000000200300780c */ /* 0x000fc80005f04270 */
        /* <DEDUP_REMOVED lines=9> */
[----:B------:R-:W-:Y:S01]  /*11580*/  FSEL R191, R14, -INF , !P0 ;  /* 0xff8000000ebf7808 */ /* 0x000fe20004000000 */
[----:B------:R-:W-:Y:S01]  /*11590*/  FMUL.FTZ R14, R106, c[0x0][0x2d0] ;  /* 0x0000b4006a0e7a20 */ /* 0x000fe20000410000 */
        /* <DEDUP_REMOVED lines=246> */
[----:B------:R-:W-:Y:S02]  /*12500*/  FFMA.FTZ R2, R191, c[0x0][0x2d0], -R0 ;  /* 0x0000b400bf027a23 */ /* 0x000fe40000010800 */
[----:B------:R-:W-:Y:S02]  /*12510*/  FADD.FTZ R7, R234, R5 ;  /* 0x00000005ea077221 */ /* 0x000fe40000010000 */
[----:B------:R-:W-:-:S02]  /*12520*/  FADD.FTZ R4, R47, R10 ;  /* 0x0000000a2f047221 */ /* 0x000fc40000010000 */
        /* <DEDUP_REMOVED lines=12> */
[----:B------:R-:W-:Y:S01]  /*125f0*/  FADD.FTZ R5, R223, R5 ;  /* 0x00000005df057221 */ /* 0x000fe20000010000 */
[----:B------:R-:W-:Y:S01]  /*12600*/  IADD3 R223, R239, -0x2, RZ ;  /* 0xfffffffeefdf7810 */ /* 0x000fe20007ffe0ff */
        /* <DEDUP_REMOVED lines=13> */
[----:B------:R-:W-:Y:S01]  /*126e0*/  FADD.FTZ R0, R0, R8 ;  /* 0x0000000800007221 */ /* 0x000fe20000010000 */
[----:B------:R-:W-:Y:S01]  /*126f0*/  STL [R1], R4 ;  /* 0x0000000401007387 */ /* 0x000fe20000100800 */
[----:B------:R-:W-:-:S03]  /*12700*/  FADD.FTZ R252, R252, R10 ;  /* 0x0000000afcfc7221 */ /* 0x000fc60000010000 */
[----:B------:R1:W-:Y:S01]  /*12710*/  STL [R1+0x4], R2 ;  /* 0x0000040201007387 */ /* 0x0003e20000100800 */
[----:B------:R-:W-:Y:S01]  /*12720*/  FADD.FTZ R252, R204, R252 ;  /* 0x000000fcccfc7221 */ /* 0x000fe20000010000 */
[----:B------:R-:W-:Y:S02]  /*12730*/  HMMA.16816.F32 R132, R92, R88, R20 ;  /* 0x000000585c84723c */ /* 0x000fe40000001814 */
[----:B------:R2:W-:Y:S01]  /*12740*/  STL [R1+0x8], R0 ;  /* 0x0000080001007387 */ /* 0x0005e20000100800 */
[----:B------:R-:W-:-:S04]  /*12750*/  FADD.FTZ R252, R203, R252 ;  /* 0x000000fccbfc7221 */ /* 0x000fc80000010000 */
[----:B------:R-:W-:Y:S01]  /*12760*/  FADD.FTZ R252, R202, R252 ;  /* 0x000000fccafc7221 */ /* 0x000fe20000010000 */
[----:B------:R-:W-:Y:S03]  /*12770*/  HMMA.16816.F32 R136, R92, R90, R136 ;  /* 0x0000005a5c88723c */ /* 0x000fe60000001888 */
[----:B------:R-:W-:-:S05]  /*12780*/  FADD.FTZ R252, R201, R252 ;  /* 0x000000fcc9fc7221 */ /* 0x000fca0000010000 */
[----:B------:R-:W-:Y:S01]  /*12790*/  HMMA.16816.F32 R148, R92, R108, R16 ;  /* 0x0000006c5c94723c */ /* 0x000fe20000001810 */
[----:B-1----:R-:W-:-:S07]  /*127a0*/  IADD3 R2, R3, c[0x0][0x328], RZ ;  /* 0x0000ca0003027a10 */ /* 0x002fce0007ffe0ff */
[C---:B------:R-:W-:Y:S08]  /*127b0*/  HMMA.16816.F32 R152, R92.reuse, R110, R152 ;  /* 0x0000006e5c98723c */ /* 0x040ff00000001898 */
        /* <DEDUP_REMOVED lines=17> */
.L_x_468:
[----:B------:R-:W-:-:S13]  /*128d0*/  ISETP.NE.AND P0, PT, R4, 0x1, PT ;  /* 0x000000010400780c */ /* 0x000fda0003f05270 */
[----:B------:R-:W-:-:S05]  /*128e0*/  @P0 IMAD.HI.U32 R3, R0, c[0x0][0x330], RZ ;  /* 0x0000cc0000030a27 */ /* 0x000fca00078e00ff */
[----:B------:R-:W-:-:S05]  /*128f0*/  @P0 SHF.R.U32.HI R0, RZ, c[0x0][0x334], R3 ;  /* 0x0000cd00ff000a19 */ /* 0x000fca0000011603 */
.L_x_469:
[----:B------:R-:W-:-:S05]  /*12900*/  IMAD R0, R0, R4, c[0x0][0x32c] ;  /* 0x0000cb0000007624 */ /* 0x000fca00078e0204 */
[----:B------:R-:W-:-:S05]  /*12910*/  IMNMX R2, R2, R0, PT ;  /* 0x0000000002027217 */ /* 0x000fca0003800200 */
.L_x_467:
[----:B--2---:R-:W-:-:S05]  /*12920*/  IMAD.HI R2, R2, 0x2aaaaaab, RZ ;  /* 0x2aaaaaab02027827 */ /* 0x004fca00078e02ff */
[----:B------:R-:W-:-:S04]  /*12930*/  SHF.R.U32.HI R0, RZ, 0x1f, R2 ;  /* 0x0000001fff007819 */ /* 0x000fc80000011602 */
[----:B------:R-:W-:-:S04]  /*12940*/  LEA.HI.SX32 R2, R2, R0, 0x1d ;  /* 0x0000000002027211 */ /* 0x000fc800078feaff */
[----:B------:R-:W-:-:S04]  /*12950*/  IMNMX R3, R241, R2, !PT ;  /* 0x00000002f1037217 */ /* 0x000fc80007800200 */
[----:B------:R-:W-:Y:S01]  /*12960*/  ISETP.GE.AND P0, PT, R223, R3, PT ;  /* 0x00000003df00720c */ /* 0x000fe20003f06270 */
[----:B------:R1:W-:-:S12]  /*12970*/  STL [R1+0xc], R3 ;  /* 0x00000c0301007387 */ /* 0x0003d80000100800 */
[----:B------:R-:W-:Y:S05]  /*12980*/  @!P0 BRA `(.L_x_470) ;  /* 0x000044f000008947 */ /* 0x000fea0003800000 */
[C---:B------:R-:W-:Y:S01]  /*12990*/  IADD3 R250, P0, R246.reuse, 0x20, RZ ;  /* 0x00000020f6fa7810 */ /* 0x040fe20007f1e0ff */
[----:B------:R-:W-:Y:S01]  /*129a0*/  IMAD.MOV.U32 R5, RZ, RZ, R249 ;  /* 0x000000ffff057224 */ /* 0x000fe200078e00f9 */
[----:B------:R-:W-:Y:S01]  /*129b0*/  MOV R103, R105 ;  /* 0x0000006900677202 */ /* 0x000fe20000000f00 */
[----:B------:R-:W-:Y:S01]  /*129c0*/  IMAD.MOV.U32 R4, RZ, RZ, R248 ;  /* 0x000000ffff047224 */ /* 0x000fe200078e00f8 */
[----:B------:R-:W-:Y:S01]  /*129d0*/  IADD3.X R249, RZ, R245, RZ, P0, !PT ;  /* 0x000000f5fff97210 */ /* 0x000fe200007fe4ff */
[----:B------:R-:W-:Y:S01]  /*129e0*/  IMAD.MOV.U32 R102, RZ, RZ, R106 ;  /* 0x000000ffff667224 */ /* 0x000fe200078e006a */
[----:B------:R-:W-:Y:S01]  /*129f0*/  IADD3 R248, P0, R246, 0x40, RZ ;  /* 0x00000040f6f87810 */ /* 0x000fe20007f1e0ff */
[----:B------:R-:W-:Y:S01]  /*12a00*/  IMAD.MOV.U32 R107, RZ, RZ, R104 ;  /* 0x000000ffff6b7224 */ /* 0x000fe200078e0068 */
[----:B------:R-:W-:-:S03]  /*12a10*/  MOV R108, R100 ;  /* 0x00000064006c7202 */ /* 0x000fc60000000f00 */
[----:B------:R-:W-:Y:S01]  /*12a20*/  IMAD.X R247, RZ, RZ, R245, P0 ;  /* 0x000000fffff77224 */ /* 0x000fe200000e06f5 */
[----:B------:R-:W-:-:S05]  /*12a30*/  IADD3 R246, P0, R4, 0x20, RZ ;  /* 0x0000002004f67810 */ /* 0x000fca0007f1e0ff */
[----:B------:R-:W-:Y:S01]  /*12a40*/  IMAD.X R245, RZ, RZ, R243, P0 ;  /* 0x000000fffff57224 */ /* 0x000fe200000e06f3 */
[----:B------:R-:W-:-:S04]  /*12a50*/  IADD3 R244, P0, R4, 0x40, RZ ;  /* 0x0000004004f47810 */ /* 0x000fc80007f1e0ff */
[----:B------:R-:W-:Y:S02]  /*12a60*/  IADD3.X R243, RZ, R243, RZ, P0, !PT ;  /* 0x000000f3fff37210 */ /* 0x000fe400007fe4ff */
.L_x_489:
[----:B------:R-:W2:Y:S01]  /*12a70*/  LDL R224, [R1+0x48] ;  /* 0x0000480001e07983 */ /* 0x000ea20000100800 */
[----:B------:R-:W-:Y:S04]  /*12a80*/  DEPBAR.LE SB0, 0x0 ;  /* 0x000080000000791a */ /* 0x000fe80000000000 */
[----:B------:R-:W3:Y:S04]  /*12a90*/  LDL R0, [R1+0x20] ;  /* 0x0000200001007983 */ /* 0x000ee80000100800 */
[----:B------:R-:W-:Y:S06]  /*12aa0*/  BAR.SYNC.DEFER_BLOCKING 0x0 ;  /* 0x0000000000007b1d */ /* 0x000fec0000010000 */
        /* <DEDUP_REMOVED lines=10> */
[----:B--2---:R-:W-:Y:S02]  /*12b50*/  ISETP.GT.AND P0, PT, R224, R223, PT ;  /* 0x000000dfe000720c */ /* 0x004fe40003f04270 */
[C---:B---3--:R-:W-:Y:S02]  /*12b60*/  LOP3.LUT P5, RZ, R0.reuse, 0x100, RZ, 0xc0, !PT ;  /* 0x0000010000ff7812 */ /* 0x048fe400078ac0ff */
[C---:B------:R-:W-:Y:S02]  /*12b70*/  LOP3.LUT P4, RZ, R0.reuse, 0x80, RZ, 0xc0, !PT ;  /* 0x0000008000ff7812 */ /* 0x040fe4000788c0ff */
[----:B------:R-:W-:Y:S07]  /*12b80*/  LOP3.LUT P3, RZ, R0, 0x200, RZ, 0xc0, !PT ;  /* 0x0000020000ff7812 */ /* 0x000fee000786c0ff */
[----:B------:R-:W-:-:S05]  /*12b90*/  @P0 BRA `(.L_x_471) ;  /* 0x0000031000000947 */ /* 0x000fca0003800000 */
[----:B-1--4-:R-:W-:Y:S01]  /*12ba0*/  SHF.R.S32.HI R0, RZ, 0x1f, R223 ;  /* 0x0000001fff007819 */ /* 0x012fe200000114df */
[----:B------:R-:W2:Y:S04]  /*12bb0*/  LDL.64 R22, [R1+0x40] ;  /* 0x0000400001167983 */ /* 0x000ea80000100a00 */
[----:B------:R-:W3:Y:S01]  /*12bc0*/  LDL.64 R20, [R1+0x38] ;  /* 0x0000380001147983 */ /* 0x000ee20000100a00 */
[----:B------:R-:W-:Y:S03]  /*12bd0*/  IMAD R0, R0, c[0x0][0x208], RZ ;  /* 0x0000820000007a24 */ /* 0x000fe600078e02ff */
[----:B------:R-:W1:Y:S01]  /*12be0*/  S2R R2, SR_TID.X ;  /* 0x0000000000027919 */ /* 0x000e620000002100 */
[C---:B------:R-:W-:Y:S01]  /*12bf0*/  IMAD R0, R223.reuse, c[0x0][0x20c], R0 ;  /* 0x00008300df007a24 */ /* 0x040fe200078e0200 */
[----:B-1----:R-:W-:Y:S01]  /*12c00*/  ISETP.GT.AND P1, PT, R2, 0x3f, PT ;  /* 0x0000003f0200780c */ /* 0x002fe20003f24270 */
[----:B------:R-:W-:Y:S04]  /*12c10*/  IMAD.WIDE.U32 R2, R223, c[0x0][0x208], RZ ;  /* 0x00008200df027a25 */ /* 0x000fe800078e00ff */
[----:B------:R-:W-:Y:S02]  /*12c20*/  IMAD.IADD R0, R3, 0x1, R0 ;  /* 0x0000000103007824 */ /* 0x000fe400078e0200 */
[----:B------:R-:W-:Y:S04]  /*12c30*/  IMAD.WIDE.U32 R2, R2, 0x30, RZ ;  /* 0x0000003002027825 */ /* 0x000fe800078e00ff */
[----:B------:R-:W-:Y:S02]  /*12c40*/  IMAD R0, R0, 0x30, RZ ;  /* 0x0000003000007824 */ /* 0x000fe400078e02ff */
[----:B------:R-:W-:Y:S02]  /*12c50*/  @!P1 IMAD.MOV.U32 R5, RZ, RZ, c[0x0][0x208] ;  /* 0x00008200ff059624 */ /* 0x000fe400078e00ff */
[----:B------:R-:W-:Y:S02]  /*12c60*/  @!P1 IMAD.MOV.U32 R6, RZ, RZ, c[0x0][0x20c] ;  /* 0x00008300ff069624 */ /* 0x000fe400078e00ff */
[----:B------:R-:W-:Y:S01]  /*12c70*/  IMAD.IADD R0, R3, 0x1, R0 ;  /* 0x0000000103007824 */ /* 0x000fe200078e0200 */
[C---:B------:R-:W-:Y:S04]  /*12c80*/  @!P1 LEA R4, P0, R5.reuse, R2, 0x5 ;  /* 0x0000000205049211 */ /* 0x040fe800078028ff */
[----:B------:R-:W-:Y:S02]  /*12c90*/  @!P1 LEA.HI.X R3, R5, R0, R6, 0x5, P0 ;  /* 0x0000000005039211 */ /* 0x000fe400000f2c06 */
[-C--:B--2---:R-:W-:Y:S05]  /*12ca0*/  IADD3 R5, P0, R22, R2.reuse, RZ ;  /* 0x0000000216057210 */ /* 0x084fea0007f1e0ff */
[----:B---3--:R-:W-:Y:S01]  /*12cb0*/  IMAD.X R7, R0, 0x1, R21, P0 ;  /* 0x0000000100077824 */ /* 0x008fe200000e0615 */
        /* <DEDUP_REMOVED lines=10> */
[----:B------:R-:W-:Y:S03]  /*12d60*/  IADD3 R2, P0, R248, R2, RZ ;  /* 0x00000002f8027210 */ /* 0x000fe60007f1e0ff */
[----:B------:R1:W-:Y:S02]  /*12d70*/  LDGSTS.E.BYPASS.LTC128B.128 [R222+0x2480], [R12.64], !P4 ;  /* 0x024800000cde7fae */ /* 0x0003e4000e101d4c */
[----:B------:R-:W-:Y:S01]  /*12d80*/  IMAD.X R0, R0, 0x1, R247, P0 ;  /* 0x0000000100007824 */ /* 0x000fe200000e06f7 */
[C---:B------:R-:W-:Y:S04]  /*12d90*/  LEA R10, P0, R2.reuse, c[0x0][0x1f8], 0x1 ;  /* 0x00007e00020a7a11 */ /* 0x040fe800078008ff */
[----:B------:R-:W-:Y:S02]  /*12da0*/  LEA.HI.X R11, R2, c[0x0][0x1fc], R0, 0x1, P0 ;  /* 0x00007f00020b7a11 */ /* 0x000fe400000f0c00 */
[----:B------:R-:W-:Y:S03]  /*12db0*/  @!P1 IADD3 R0, P0, R4, R22, RZ ;  /* 0x0000001604009210 */ /* 0x000fe60007f1e0ff */
[----:B------:R1:W-:Y:S02]  /*12dc0*/  LDGSTS.E.BYPASS.LTC128B.128 [R222+0x3080], [R10.64], !P3 ;  /* 0x030800000ade7fae */ /* 0x0003e4000d901d4c */
[C---:B------:R-:W-:Y:S01]  /*12dd0*/  @!P1 IMAD.X R2, R3.reuse, 0x1, R21, P0 ;  /* 0x0000000103029824 */ /* 0x040fe200000e0615 */
[C---:B------:R-:W-:Y:S04]  /*12de0*/  @!P1 LEA R8, P0, R0.reuse, c[0x0][0x1f8], 0x1 ;  /* 0x00007e0000089a11 */ /* 0x040fe800078008ff */
[----:B------:R-:W-:Y:S02]  /*12df0*/  @!P1 LEA.HI.X R9, R0, c[0x0][0x1fc], R2, 0x1, P0 ;  /* 0x00007f0000099a11 */ /* 0x000fe400000f0c02 */
[----:B------:R-:W-:Y:S03]  /*12e00*/  @!P1 IADD3 R0, P0, R4, R250, RZ ;  /* 0x000000fa04009210 */ /* 0x000fe60007f1e0ff */
[----:B------:R1:W-:Y:S02]  /*12e10*/  @!P1 LDGSTS.E.BYPASS.LTC128B.128 [R222+0x2080], [R8.64], !P5 ;  /* 0x0208000008de9fae */ /* 0x0003e4000e901d4c */
[C---:B------:R-:W-:Y:S01]  /*12e20*/  @!P1 IMAD.X R2, R3.reuse, 0x1, R249, P0 ;  /* 0x0000000103029824 */ /* 0x040fe200000e06f9 */
        /* <DEDUP_REMOVED lines=8> */
.L_x_471:
[-C--:B-1--4-:R-:W-:Y:S01]  /*12eb0*/  HMMA.16816.F32 R4, R48, R16.reuse, RZ ;  /* 0x000000103004723c */ /* 0x092fe200000018ff */
        /* <DEDUP_REMOVED lines=192> */
[----:B--234-:R-:W2:Y:S04]  /*13ac0*/  LDL.64 R226, [R1+0x30] ;  /* 0x0000300001e27983 */ /* 0x01cea80000100a00 */
[----:B------:R-:W3:Y:S04]  /*13ad0*/  LDL.64 R224, [R1+0x28] ;  /* 0x0000280001e07983 */ /* 0x000ee80000100a00 */
[----:B------:R-:W4:Y:S02]  /*13ae0*/  S2R R0, SR_TID.X ;  /* 0x0000000000007919 */ /* 0x000f240000002100 */
[----:B----4-:R-:W-:Y:S04]  /*13af0*/  SHF.R.S32.HI R2, RZ, 0x1f, R0 ;  /* 0x0000001fff027819 */ /* 0x010fe80000011400 */
[----:B------:R-:W-:Y:S02]  /*13b00*/  LEA.HI R2, R2, R0, RZ, 0x2 ;  /* 0x0000000002027211 */ /* 0x000fe400078f10ff */
[----:B------:R-:W-:Y:S02]  /*13b10*/  IADD3 R0, R223, -0x1, RZ ;  /* 0xffffffffdf007810 */ /* 0x000fe40007ffe0ff */
[----:B------:R-:W-:Y:S02]  /*13b20*/  SHF.R.S32.HI R2, RZ, 0x2, R2 ;  /* 0x00000002ff027819 */ /* 0x000fe40000011402 */
[----:B------:R-:W-:Y:S02]  /*13b30*/  SHF.R.S32.HI R5, RZ, 0x1f, R0 ;  /* 0x0000001fff057819 */ /* 0x000fe40000011400 */
[----:B------:R-:W-:Y:S01]  /*13b40*/  IADD3 R4, -R2, 0x30, RZ ;  /* 0x0000003002047810 */ /* 0x000fe20007ffe1ff */
[----:B------:R-:W-:Y:S03]  /*13b50*/  IMAD.WIDE.U32 R2, R0, c[0x0][0x1e0], RZ ;  /* 0x0000780000027a25 */ /* 0x000fe600078e00ff */
[----:B------:R-:W-:Y:S01]  /*13b60*/  ISETP.GE.AND P1, PT, R4, 0x1, PT ;  /* 0x000000010400780c */ /* 0x000fe20003f26270 */
[----:B------:R-:W-:Y:S04]  /*13b70*/  IMAD R5, R5, c[0x0][0x1e0], RZ ;  /* 0x0000780005057a24 */ /* 0x000fe800078e02ff */
[----:B------:R-:W-:Y:S04]  /*13b80*/  IMAD R0, R0, c[0x0][0x1e4], R5 ;  /* 0x0000790000007a24 */ /* 0x000fe800078e0205 */
[----:B------:R-:W-:Y:S02]  /*13b90*/  IMAD.IADD R0, R3, 0x1, R0 ;  /* 0x0000000103007824 */ /* 0x000fe400078e0200 */
[----:B------:R-:W-:Y:S04]  /*13ba0*/  IMAD.WIDE.U32 R2, R2, 0x30, RZ ;  /* 0x0000003002027825 */ /* 0x000fe800078e00ff */
[----:B------:R-:W-:Y:S04]  /*13bb0*/  IMAD R0, R0, 0x30, RZ ;  /* 0x0000003000007824 */ /* 0x000fe800078e02ff */
[----:B------:R-:W-:Y:S01]  /*13bc0*/  IMAD.IADD R0, R3, 0x1, R0 ;  /* 0x0000000103007824 */ /* 0x000fe200078e0200 */
[-C--:B--2---:R-:W-:Y:S05]  /*13bd0*/  @P1 IADD3 R3, P0, R226, R2.reuse, RZ ;  /* 0x00000002e2031210 */ /* 0x084fea0007f1e0ff */
[----:B---3--:R-:W-:Y:S01]  /*13be0*/  @P1 IMAD.X R7, R0, 0x1, R225, P0 ;  /* 0x0000000100071824 */ /* 0x008fe200000e06e1 */
[-C--:B------:R-:W-:Y:S05]  /*13bf0*/  @P1 IADD3 R5, P0, R246, R2.reuse, RZ ;  /* 0x00000002f6051210 */ /* 0x080fea0007f1e0ff */
[----:B------:R-:W-:Y:S01]  /*13c00*/  @P1 IMAD.X R8, R0, 0x1, R245, P0 ;  /* 0x0000000100081824 */ /* 0x000fe200000e06f5 */
[----:B------:R-:W-:Y:S05]  /*13c10*/  @P1 IADD3 R6, P0, R244, R2, RZ ;  /* 0x00000002f4061210 */ /* 0x000fea0007f1e0ff */
        /* <DEDUP_REMOVED lines=14> */
[----:B------:R-:W-:Y:S04]  /*13d00*/  @P0 IADD3 R2, P2, R2, UR6, RZ ;  /* 0x0000000602020c10 */ /* 0x000fe8000ff5e0ff */
[----:B------:R-:W-:Y:S02]  /*13d10*/  @P0 IADD3.X R0, R0, UR7, RZ, P2, !PT ;  /* 0x0000000700000c10 */ /* 0x000fe400097fe4ff */
        /* <DEDUP_REMOVED lines=15> */
.L_x_472:
[----:B--234-:R-:W2:Y:S01]  /*13e10*/  LDL R2, [R1+0x4c] ;  /* 0x00004c0001027983 */ /* 0x01cea20000100800 */
[----:B------:R-:W-:Y:S02]  /*13e20*/  IMAD.MOV.U32 R0, RZ, RZ, c[0x0][0x2c4] ;  /* 0x0000b100ff007624 */ /* 0x000fe400078e00ff */
[----:B------:R-:W-:Y:S01]  /*13e30*/  IMAD.MOV.U32 R36, RZ, RZ, c[0x0][0x32c] ;  /* 0x0000cb00ff247624 */ /* 0x000fe200078e00ff */
[----:B------:R-:W3:Y:S02]  /*13e40*/  LDL R33, [R1+0x1c] ;  /* 0x00001c0001217983 */ /* 0x000ee40000100800 */
[----:B------:R-:W-:Y:S02]  /*13e50*/  ISETP.NE.AND P0, PT, R0, 0x1, PT ;  /* 0x000000010000780c */ /* 0x000fe40003f05270 */
[----:B------:R-:W3:Y:S04]  /*13e60*/  LDL R32, [R1+0x24] ;  /* 0x0000240001207983 */ /* 0x000ee80000100800 */
[----:B------:R-:W0:Y:S07]  /*13e70*/  LDGDEPBAR ;  /* 0x00000000000079af */ /* 0x000e2e0000000000 */
[----:B--2---:R-:W-:Y:S04]  /*13e80*/  @P0 IMAD.HI.U32 R0, R2, c[0x0][0x2c8], RZ ;  /* 0x0000b20002000a27 */ /* 0x004fe800078e00ff */
[----:B------:R-:W-:Y:S01]  /*13e90*/  IMAD.MOV.U32 R5, RZ, RZ, R2 ;  /* 0x000000ffff057224 */ /* 0x000fe200078e0002 */
[----:B------:R-:W-:Y:S01]  /*13ea0*/  @P0 SHF.R.U32.HI R5, RZ, c[0x0][0x2cc], R0 ;  /* 0x0000b300ff050a19 */ /* 0x000fe20000011600 */
[----:B------:R-:W-:Y:S01]  /*13eb0*/  IMAD R0, R223, -0x30, RZ ;  /* 0xffffffd0df007824 */ /* 0x000fe200078e02ff */
[----:B------:R-:W-:Y:S03]  /*13ec0*/  ISETP.GE.AND P0, PT, R36, 0x1, PT ;  /* 0x000000012400780c */ /* 0x000fe60003f06270 */
[----:B------:R-:W2:Y:S01]  /*13ed0*/  SHFL.IDX PT, R4, R5, RZ, 0x1c1f ;  /* 0x001c1fff05047589 */ /* 0x000ea200000e0000 */
[----:B------:R-:W-:Y:S04]  /*13ee0*/  IADD3 R7, -R251, 0x1, R0 ;  /* 0x00000001fb077810 */ /* 0x000fe80007ffe100 */
[----:B---3--:R-:W-:Y:S04]  /*13ef0*/  IADD3 R7, -R32, R7, R33 ;  /* 0x0000000720077210 */ /* 0x008fe80007ffe121 */
        /* <DEDUP_REMOVED lines=18> */
.L_x_475:
[----:B------:R-:W-:Y:S04]  /*14020*/  MOV R8, c[0x0][0x32c] ;  /* 0x0000cb0000087a02 */ /* 0x000fe80000000f00 */
[----:B------:R-:W-:Y:S11]  /*14030*/  ISETP.NE.AND P0, PT, R8, 0x1, PT ;  /* 0x000000010800780c */ /* 0x000ff60003f05270 */
[----:B------:R-:W-:Y:S02]  /*14040*/  @!UPT UIADD3 URZ, URZ, URZ, URZ ;  /* 0x0000003f3f3ff290 */ /* 0x000fe4000fffe03f */
[----:B------:R-:W-:Y:S05]  /*14050*/  @P0 IMAD.HI.U32 R8, R4, c[0x0][0x330], RZ ;  /* 0x0000cc0004080a27 */ /* 0x000fea00078e00ff */
[----:B------:R-:W-:Y:S02]  /*14060*/  @P0 SHF.R.U32.HI R4, RZ, c[0x0][0x334], R8 ;  /* 0x0000cd00ff040a19 */ /* 0x000fe40000011608 */
.L_x_476:
[----:B------:R-:W-:Y:S05]  /*14070*/  BSYNC B0 ;  /* 0x0000000000007941 */ /* 0x000fea0003800000 */
.L_x_474:
[----:B------:R-:W-:Y:S04]  /*14080*/  IMAD.IADD R8, R0, 0x1, -R251 ;  /* 0x0000000100087824 */ /* 0x000fe800078e0afb */
[----:B------:R-:W-:Y:S05]  /*14090*/  IMAD R4, R4, c[0x0][0x32c], R8 ;  /* 0x0000cb0004047a24 */ /* 0x000fea00078e0208 */
[----:B------:R-:W-:Y:S02]  /*140a0*/  IADD3 R8, R4, c[0x0][0x32c], RZ ;  /* 0x0000cb0004087a10 */ /* 0x000fe40007ffe0ff */
[----:B------:R-:W-:Y:S02]  /*140b0*/  IMNMX R2, R2, R4, !PT ;  /* 0x0000000402027217 */ /* 0x000fe40007800200 */
[----:B------:R-:W-:Y:S02]  /*140c0*/  IMNMX R3, R3, R8, PT ;  /* 0x0000000803037217 */ /* 0x000fe40003800200 */
.L_x_473:
        /* <DEDUP_REMOVED lines=73> */
.L_x_479:
[----:B------:R-:W-:Y:S04]  /*14560*/  MOV R14, c[0x0][0x32c] ;  /* 0x0000cb00000e7a02 */ /* 0x000fe80000000f00 */
[----:B------:R-:W-:Y:S11]  /*14570*/  ISETP.NE.AND P0, PT, R14, 0x1, PT ;  /* 0x000000010e00780c */ /* 0x000ff60003f05270 */
[----:B------:R-:W-:Y:S02]  /*14580*/  @!UPT UIADD3 URZ, URZ, URZ, URZ ;  /* 0x0000003f3f3ff290 */ /* 0x000fe4000fffe03f */
[----:B------:R-:W-:Y:S05]  /*14590*/  @P0 IMAD.HI.U32 R14, R4, c[0x0][0x330], RZ ;  /* 0x0000cc00040e0a27 */ /* 0x000fea00078e00ff */
[----:B------:R-:W-:Y:S02]  /*145a0*/  @P0 SHF.R.U32.HI R4, RZ, c[0x0][0x334], R14 ;  /* 0x0000cd00ff040a19 */ /* 0x000fe4000001160e */
.L_x_480:
[----:B------:R-:W-:Y:S05]  /*145b0*/  BSYNC B0 ;  /* 0x0000000000007941 */ /* 0x000fea0003800000 */
.L_x_478:
[----:B------:R-:W-:Y:S04]  /*145c0*/  IMAD.IADD R14, R0, 0x1, -R251 ;  /* 0x00000001000e7824 */ /* 0x000fe800078e0afb */
[----:B------:R-:W-:Y:S05]  /*145d0*/  IMAD R4, R4, c[0x0][0x32c], R14 ;  /* 0x0000cb0004047a24 */ /* 0x000fea00078e020e */
[----:B------:R-:W-:Y:S02]  /*145e0*/  IADD3 R14, R4, c[0x0][0x32c], RZ ;  /* 0x0000cb00040e7a10 */ /* 0x000fe40007ffe0ff */
[----:B------:R-:W-:Y:S02]  /*145f0*/  IMNMX R2, R2, R4, !PT ;  /* 0x0000000402027217 */ /* 0x000fe40007800200 */
[----:B------:R-:W-:Y:S02]  /*14600*/  IMNMX R3, R3, R14, PT ;  /* 0x0000000e03037217 */ /* 0x000fe40003800200 */
.L_x_477:
        /* <DEDUP_REMOVED lines=61> */
.L_x_483:
[----:B------:R-:W-:Y:S04]  /*149e0*/  MOV R14, c[0x0][0x32c] ;  /* 0x0000cb00000e7a02 */ /* 0x000fe80000000f00 */
[----:B------:R-:W-:Y:S11]  /*149f0*/  ISETP.NE.AND P0, PT, R14, 0x1, PT ;  /* 0x000000010e00780c */ /* 0x000ff60003f05270 */
[----:B------:R-:W-:Y:S02]  /*14a00*/  @!UPT UIADD3 URZ, URZ, URZ, URZ ;  /* 0x0000003f3f3ff290 */ /* 0x000fe4000fffe03f */
[----:B------:R-:W-:Y:S05]  /*14a10*/  @P0 IMAD.HI.U32 R14, R4, c[0x0][0x330], RZ ;  /* 0x0000cc00040e0a27 */ /* 0x000fea00078e00ff */
[----:B------:R-:W-:Y:S02]  /*14a20*/  @P0 SHF.R.U32.HI R4, RZ, c[0x0][0x334], R14 ;  /* 0x0000cd00ff040a19 */ /* 0x000fe4000001160e */
.L_x_484:
[----:B------:R-:W-:Y:S05]  /*14a30*/  BSYNC B0 ;  /* 0x0000000000007941 */ /* 0x000fea0003800000 */
.L_x_482:
[----:B------:R-:W-:Y:S04]  /*14a40*/  IMAD.IADD R14, R0, 0x1, -R251 ;  /* 0x00000001000e7824 */ /* 0x000fe800078e0afb */
[----:B------:R-:W-:Y:S05]  /*14a50*/  IMAD R4, R4, c[0x0][0x32c], R14 ;  /* 0x0000cb0004047a24 */ /* 0x000fea00078e020e */
[----:B------:R-:W-:Y:S02]  /*14a60*/  IADD3 R14, R4, c[0x0][0x32c], RZ ;  /* 0x0000cb00040e7a10 */ /* 0x000fe40007ffe0ff */
[----:B------:R-:W-:Y:S02]  /*14a70*/  IMNMX R2, R2, R4, !PT ;  /* 0x0000000402027217 */ /* 0x000fe40007800200 */
[----:B------:R-:W-:Y:S02]  /*14a80*/  IMNMX R3, R3, R14, PT ;  /* 0x0000000e03037217 */ /* 0x000fe40003800200 */
.L_x_481:
        /* <DEDUP_REMOVED lines=61> */
.L_x_487:
[----:B------:R-:W-:Y:S04]  /*14e60*/  MOV R5, c[0x0][0x32c] ;  /* 0x0000cb0000057a02 */ /* 0x000fe80000000f00 */
[----:B------:R-:W-:Y:S11]  /*14e70*/  ISETP.NE.AND P0, PT, R5, 0x1, PT ;  /* 0x000000010500780c */ /* 0x000ff60003f05270 */
[----:B------:R-:W-:Y:S02]  /*14e80*/  @!UPT UIADD3 URZ, URZ, URZ, URZ ;  /* 0x0000003f3f3ff290 */ /* 0x000fe4000fffe03f */
[----:B------:R-:W-:Y:S05]  /*14e90*/  @P0 IMAD.HI.U32 R5, R4, c[0x0][0x330], RZ ;  /* 0x0000cc0004050a27 */ /* 0x000fea00078e00ff */
[----:B------:R-:W-:Y:S02]  /*14ea0*/  @P0 SHF.R.U32.HI R4, RZ, c[0x0][0x334], R5 ;  /* 0x0000cd00ff040a19 */ /* 0x000fe40000011605 */
.L_x_488:
[----:B------:R-:W-:Y:S05]  /*14eb0*/  BSYNC B0 ;  /* 0x0000000000007941 */ /* 0x000fea0003800000 */
.L_x_486:
[----:B------:R-:W-:Y:S04]  /*14ec0*/  IMAD.IADD R0, R0, 0x1, -R251 ;  /* 0x0000000100007824 */ /* 0x000fe800078e0afb */
[----:B------:R-:W-:Y:S05]  /*14ed0*/  IMAD R4, R4, c[0x0][0x32c], R0 ;  /* 0x0000cb0004047a24 */ /* 0x000fea00078e0200 */
[----:B------:R-:W-:Y:S02]  /*14ee0*/  IADD3 R0, R4, c[0x0][0x32c], RZ ;  /* 0x0000cb0004007a10 */ /* 0x000fe40007ffe0ff */
[----:B------:R-:W-:Y:S02]  /*14ef0*/  IMNMX R2, R2, R4, !PT ;  /* 0x0000000402027217 */ /* 0x000fe40007800200 */
[----:B------:R-:W-:Y:S02]  /*14f00*/  IMNMX R3, R3, R0, PT ;  /* 0x0000000003037217 */ /* 0x000fe40003800200 */
.L_x_485:
        /* <DEDUP_REMOVED lines=166> */
[C---:B--2---:R-:W-:Y:S01]  /*15970*/  FMUL.FTZ R6, R3.reuse, R114 ;  /* 0x0000007203067220 */ /* 0x044fe20000410000 */
        /* <DEDUP_REMOVED lines=61> */
[----:B------:R-:W-:Y:S01]  /*15d50*/  FMUL.FTZ R69, R100, R69 ;  /* 0x0000004564457220 */ /* 0x000fe20000410000 */
        /* <DEDUP_REMOVED lines=9> */
[----:B------:R-:W-:Y:S01]  /*15df0*/  FMUL.FTZ R76, R2, R76 ;  /* 0x0000004c024c7220 */ /* 0x000fe20000410000 */
        /* <DEDUP_REMOVED lines=72> */
[C---:B------:R-:W-:Y:S02]  /*16280*/  FMUL.FTZ R39, R3.reuse, R147 ;  /* 0x0000009303277220 */ /* 0x040fe40000410000 */
[C---:B------:R-:W-:Y:S01]  /*16290*/  FMUL.FTZ R79, R0.reuse, R79 ;  /* 0x0000004f004f7220 */ /* 0x040fe20000410000 */
[----:B------:R1:W-:Y:S01]  /*162a0*/  MUFU.EX2 R174, R103 ;  /* 0x0000006700ae7308 */ /* 0x0003e20000000800 */
[C---:B------:R-:W-:Y:S02]  /*162b0*/  FMUL.FTZ R90, R0.reuse, R90 ;  /* 0x0000005a005a7220 */ /* 0x040fe40000410000 */
[----:B------:R-:W-:Y:S02]  /*162c0*/  FMUL.FTZ R91, R0, R91 ;  /* 0x0000005b005b7220 */ /* 0x000fe40000410000 */
[----:B----4-:R-:W-:Y:S02]  /*162d0*/  FMUL.FTZ R36, R100, R144 ;  /* 0x0000009064247220 */ /* 0x010fe40000410000 */
[C---:B------:R-:W-:Y:S02]  /*162e0*/  FMUL.FTZ R94, R0.reuse, R94 ;  /* 0x0000005e005e7220 */ /* 0x040fe40000410000 */
[----:B------:R-:W-:Y:S02]  /*162f0*/  FMUL.FTZ R95, R0, R95 ;  /* 0x0000005f005f7220 */ /* 0x000fe40000410000 */
[----:B------:R-:W-:Y:S01]  /*16300*/  FFMA.FTZ R3, R3, R252, R238 ;  /* 0x000000fc03037223 */ /* 0x000fe200000100ee */
        /* <DEDUP_REMOVED lines=53> */
[----:B------:R-:W2:Y:S01]  /*16660*/  LDL.LU R189, [R1] ;  /* 0x0000000001bd7983 */ /* 0x000ea20000300800 */
[----:B------:R-:W5:Y:S05]  /*16670*/  MUFU.EX2 R181, R111 ;  /* 0x0000006f00b57308 */ /* 0x000f6a0000000800 */
[C---:B------:R-:W-:Y:S08]  /*16680*/  HMMA.16816.F32 R24, R120.reuse, R124, R24 ;  /* 0x0000007c7818723c */ /* 0x040ff00000001818 */
[-C--:B------:R-:W-:Y:S01]  /*16690*/  HMMA.16816.F32 R28, R120, R126.reuse, R28 ;  /* 0x0000007e781c723c */ /* 0x080fe2000000181c */
[--C-:B-1----:R-:W-:Y:S04]  /*166a0*/  FFMA.FTZ R103, R185, c[0x0][0x2d0], -R164.reuse ;  /* 0x0000b400b9677a23 */ /* 0x102fe800000108a4 */
        /* <DEDUP_REMOVED lines=44> */
[----:B------:R-:W5:Y:S06]  /*16970*/  LDL R11, [R1+0xc] ;  /* 0x00000c00010b7983 */ /* 0x000f6c0000100800 */
[----:B------:R-:W-:Y:S01]  /*16980*/  FADD.FTZ R8, R237, R3 ;  /* 0x00000003ed087221 */ /* 0x000fe20000010000 */
[-C--:B------:R-:W-:Y:S04]  /*16990*/  HMMA.16816.F32 R120, R160, R134.reuse, R12 ;  /* 0x00000086a078723c */ /* 0x080fe8000000180c */
[----:B------:R-:W-:Y:S04]  /*169a0*/  FADD.FTZ R8, R235, R8 ;  /* 0x00000008eb087221 */ /* 0x000fe80000010000 */
        /* <DEDUP_REMOVED lines=10> */
[-C--:B------:R-:W-:Y:S01]  /*16a50*/  HMMA.16816.F32 R52, R108, R164.reuse, R52 ;  /* 0x000000a46c34723c */ /* 0x080fe20000001834 */
[----:B------:R-:W-:Y:S07]  /*16a60*/  FADD.FTZ R3, R233, R9 ;  /* 0x00000009e9037221 */ /* 0x000fee0000010000 */
[C---:B------:R-:W-:Y:S01]  /*16a70*/  HMMA.16816.F32 R56, R160.reuse, R164, R56 ;  /* 0x000000a4a038723c */ /* 0x040fe20000001838 */
[----:B------:R-:W-:Y:S03]  /*16a80*/  FADD.FTZ R10, R231, R3 ;  /* 0x00000003e70a7221 */ /* 0x000fe60000010000 */
[----:B--2---:R-:W-:Y:S02]  /*16a90*/  FFMA.FTZ R100, R100, R189, R242 ;  /* 0x000000bd64647223 */ /* 0x004fe400000100f2 */
[----:B---3--:R-:W-:Y:S02]  /*16aa0*/  FFMA.FTZ R3, R0, R193, R227 ;  /* 0x000000c100037223 */ /* 0x008fe400000100e3 */
[-C--:B------:R-:W-:Y:S01]  /*16ab0*/  HMMA.16816.F32 R60, R160, R166.reuse, R60 ;  /* 0x000000a6a03c723c */ /* 0x080fe2000000183c */
[----:B------:R-:W-:Y:S03]  /*16ac0*/  FADD.FTZ R2, R241, R100 ;  /* 0x00000064f1027221 */ /* 0x000fe60000010000 */
[----:B------:R-:W-:Y:S01]  /*16ad0*/  FADD.FTZ R3, R228, R3 ;  /* 0x00000003e4037221 */ /* 0x000fe20000010000 */
[-C--:B------:R-:W-:Y:S01]  /*16ae0*/  MOV R100, R101.reuse ;  /* 0x0000006500647202 */ /* 0x080fe20000000f00 */
[----:B------:R-:W-:Y:S02]  /*16af0*/  FADD.FTZ R2, R240, R2 ;  /* 0x00000002f0027221 */ /* 0x000fe40000010000 */
[----:B------:R-:W-:Y:S01]  /*16b00*/  FADD.FTZ R0, R234, R10 ;  /* 0x0000000aea007221 */ /* 0x000fe20000010000 */
[C---:B------:R-:W-:Y:S03]  /*16b10*/  HMMA.16816.F32 R64, R108.reuse, R166, R64 ;  /* 0x000000a66c40723c */ /* 0x040fe60000001840 */
[----:B------:R-:W-:Y:S02]  /*16b20*/  FADD.FTZ R9, R239, R2 ;  /* 0x00000002ef097221 */ /* 0x000fe40000010000 */
[----:B------:R-:W-:Y:S02]  /*16b30*/  FADD.FTZ R2, R236, R8 ;  /* 0x00000008ec027221 */ /* 0x000fe40000010000 */
[----:B------:R-:W-:Y:S01]  /*16b40*/  FADD.FTZ R9, R226, R9 ;  /* 0x00000009e2097221 */ /* 0x000fe20000010000 */
[-C--:B------:R-:W-:Y:S01]  /*16b50*/  HMMA.16816.F32 R68, R108, R168.reuse, R68 ;  /* 0x000000a86c44723c */ /* 0x080fe20000001844 */
[----:B------:R-:W-:Y:S03]  /*16b60*/  FADD.FTZ R3, R229, R3 ;  /* 0x00000003e5037221 */ /* 0x000fe60000010000 */
[----:B------:R-:W-:Y:S02]  /*16b70*/  FADD.FTZ R10, R224, R2 ;  /* 0x00000002e00a7221 */ /* 0x000fe40000010000 */
        /* <DEDUP_REMOVED lines=15> */
[-C--:B-1----:R-:W-:Y:S04]  /*16c70*/  HMMA.16816.F32 R84, R108, R4.reuse, R84 ;  /* 0x000000046c54723c */ /* 0x082fe80000001854 */
[----:B------:R-:W-:Y:S04]  /*16c80*/  FADD.FTZ R3, R174, R3 ;  /* 0x00000003ae037221 */ /* 0x000fe80000010000 */
[C---:B------:R-:W-:Y:S07]  /*16c90*/  HMMA.16816.F32 R88, R160.reuse, R4, R88 ;  /* 0x00000004a058723c */ /* 0x040fee0000001858 */
        /* <DEDUP_REMOVED lines=13> */
[----:B------:R-:W-:Y:S01]  /*16d70*/  FADD.FTZ R2, R107, R2 ;  /* 0x000000026b027221 */ /* 0x000fe20000010000 */
[----:B------:R-:W-:Y:S01]  /*16d80*/  MOV R107, R104 ;  /* 0x00000068006b7202 */ /* 0x000fe20000000f00 */
[----:B------:R-:W-:Y:S02]  /*16d90*/  FADD.FTZ R4, R183, R5 ;  /* 0x00000005b7047221 */ /* 0x000fe40000010000 */
[----:B------:R-:W-:Y:S02]  /*16da0*/  FADD.FTZ R5, R192, R0 ;  /* 0x00000000c0057221 */ /* 0x000fe40000010000 */
[----:B------:R-:W-:Y:S02]  /*16db0*/  FADD.FTZ R3, R179, R3 ;  /* 0x00000003b3037221 */ /* 0x000fe40000010000 */
[----:B------:R-:W-:Y:S01]  /*16dc0*/  FADD.FTZ R0, R103, R2 ;  /* 0x0000000267007221 */ /* 0x000fe20000010000 */
[----:B------:R1:W-:Y:S01]  /*16dd0*/  STL [R1], R5 ;  /* 0x0000000501007387 */ /* 0x0003e20000100800 */
[----:B------:R-:W-:Y:S01]  /*16de0*/  FADD.FTZ R2, R177, R3 ;  /* 0x00000003b1027221 */ /* 0x000fe20000010000 */
[----:B------:R-:W-:Y:S01]  /*16df0*/  MOV R103, R105 ;  /* 0x0000006900677202 */ /* 0x000fe20000000f00 */
[----:B------:R-:W-:Y:S01]  /*16e00*/  FADD.FTZ R0, R102, R0 ;  /* 0x0000000066007221 */ /* 0x000fe20000010000 */
[----:B------:R-:W-:Y:S01]  /*16e10*/  MOV R102, R106 ;  /* 0x0000006a00667202 */ /* 0x000fe20000000f00 */
[----:B------:R-:W-:Y:S01]  /*16e20*/  FADD.FTZ R252, R181, R4 ;  /* 0x00000004b5fc7221 */ /* 0x000fe20000010000 */
[----:B------:R1:W-:Y:S04]  /*16e30*/  STL [R1+0x4], R2 ;  /* 0x0000040201007387 */ /* 0x0003e80000100800 */
[----:B------:R1:W-:Y:S01]  /*16e40*/  STL [R1+0x8], R0 ;  /* 0x0000080001007387 */ /* 0x0003e20000100800 */
[C---:B-----5:R-:W-:Y:S02]  /*16e50*/  ISETP.GT.AND P0, PT, R223.reuse, R11, PT ;  /* 0x0000000bdf00720c */ /* 0x060fe40003f04270 */
[----:B------:R-:W-:Y:S11]  /*16e60*/  IADD3 R223, R223, -0x1, RZ ;  /* 0xffffffffdfdf7810 */ /* 0x000ff60007ffe0ff */
[----:B-1----:R-:W-:-:S05]  /*16e70*/  @P0 BRA `(.L_x_489) ;  /* 0xffffbbf000000947 */ /* 0x002fca000383ffff */
.L_x_470:
[----:B-1----:R-:W2:Y:S04]  /*16e80*/  LDL R3, [R1+0x24] ;  /* 0x0000240001037983 */ /* 0x002ea80000100800 */
[----:B------:R-:W3:Y:S01]  /*16e90*/  LDL R2, [R1+0x1c] ;  /* 0x00001c0001027983 */ /* 0x000ee20000100800 */
[----:B------:R-:W-:-:S02]  /*16ea0*/  IMAD.MOV.U32 R0, RZ, RZ, c[0x0][0x2c4] ;  /* 0x0000b100ff007624 */ /* 0x000fc400078e00ff */
[----:B------:R-:W-:-:S03]  /*16eb0*/  IMAD.MOV.U32 R4, RZ, RZ, c[0x0][0x32c] ;  /* 0x0000cb00ff047624 */ /* 0x000fc600078e00ff */
[----:B------:R-:W-:Y:S02]  /*16ec0*/  ISETP.NE.AND P1, PT, R0, 0x1, PT ;  /* 0x000000010000780c */ /* 0x000fe40003f25270 */
[----:B------:R-:W1:Y:S01]  /*16ed0*/  S2R R0, SR_CTAID.X ;  /* 0x0000000000007919 */ /* 0x000e620000002500 */
[----:B------:R-:W-:Y:S02]  /*16ee0*/  ISETP.GE.AND P0, PT, R4, 0x1, PT ;  /* 0x000000010400780c */ /* 0x000fe40003f06270 */
[----:B-1----:R-:W-:Y:S01]  /*16ef0*/  LEA R0, R0, 0x7f, 0x7 ;  /* 0x0000007f00007811 */ /* 0x002fe200078e38ff */
[----:B--2---:R-:W-:-:S07]  /*16f00*/  IMAD.MOV.U32 R5, RZ, RZ, R3 ;  /* 0x000000ffff057224 */ /* 0x004fce00078e0003 */
[----:B------:R-:W-:Y:S01]  /*16f10*/  @P1 IMAD.HI.U32 R3, R0, c[0x0][0x2c8], RZ ;  /* 0x0000b20000031a27 */ /* 0x000fe200078e00ff */
[----:B---3--:R-:W-:-:S04]  /*16f20*/  IADD3 R2, R2, 0x1, -R5 ;  /* 0x0000000102027810 */ /* 0x008fc80007ffe805 */
        /* <DEDUP_REMOVED lines=13> */
.L_x_491:
[----:B------:R-:W-:-:S04]  /*17000*/  MOV R3, c[0x0][0x32c] ;  /* 0x0000cb0000037a02 */ /* 0x000fc80000000f00 */
[----:B------:R-:W-:-:S13]  /*17010*/  ISETP.NE.AND P0, PT, R3, 0x1, PT ;  /* 0x000000010300780c */ /* 0x000fda0003f05270 */
[----:B------:R-:W-:-:S05]  /*17020*/  @P0 IMAD.HI.U32 R3, R0, c[0x0][0x330], RZ ;  /* 0x0000cc0000030a27 */ /* 0x000fca00078e00ff */
[----:B------:R-:W-:-:S05]  /*17030*/  @P0 SHF.R.U32.HI R0, RZ, c[0x0][0x334], R3 ;  /* 0x0000cd00ff000a19 */ /* 0x000fca0000011603 */
.L_x_492:
[----:B------:R-:W-:-:S05]  /*17040*/  IMAD R0, R0, c[0x0][0x32c], RZ ;  /* 0x0000cb0000007a24 */ /* 0x000fca00078e02ff */
[----:B------:R-:W-:-:S03]  /*17050*/  IMNMX R2, R2, R0, !PT ;  /* 0x0000000002027217 */ /* 0x000fc60007800200 */
.L_x_490:
        /* <DEDUP_REMOVED lines=29> */
.L_x_496:
[----:B------:R-:W2:Y:S01]  /*17230*/  LDL R102, [R1+0x48] ;  /* 0x0000480001667983 */ /* 0x000ea20000100800 */
[----:B------:R-:W-:Y:S04]  /*17240*/  DEPBAR.LE SB0, 0x0 ;  /* 0x000080000000791a */ /* 0x000fe80000000000 */
[----:B---3--:R-:W3:Y:S01]  /*17250*/  LDL R0, [R1+0x20] ;  /* 0x0000200001007983 */ /* 0x008ee20000100800 */
[----:B------:R-:W-:Y:S02]  /*17260*/  IMAD.MOV.U32 R2, RZ, RZ, R106 ;  /* 0x000000ffff027224 */ /* 0x000fe400078e006a */
[----:B------:R-:W-:Y:S01]  /*17270*/  IMAD.MOV.U32 R3, RZ, RZ, R105 ;  /* 0x000000ffff037224 */ /* 0x000fe200078e0069 */
[----:B------:R-:W-:Y:S01]  /*17280*/  BAR.SYNC.DEFER_BLOCKING 0x0 ;  /* 0x0000000000007b1d */ /* 0x000fe20000010000 */
[----:B------:R-:W-:Y:S05]  /*17290*/  IMAD.MOV.U32 R101, RZ, RZ, R104 ;  /* 0x000000ffff657224 */ /* 0x000fea00078e0068 */
        /* <DEDUP_REMOVED lines=15> */
[----:B-1--4-:R-:W2:Y:S01]  /*17390*/  LDL.64 R28, [R1+0x40] ;  /* 0x00004000011c7983 */ /* 0x012ea20000100a00 */
[----:B------:R-:W-:Y:S03]  /*173a0*/  SHF.R.S32.HI R0, RZ, 0x1f, R223 ;  /* 0x0000001fff007819 */ /* 0x000fe600000114df */
[----:B------:R-:W3:Y:S02]  /*173b0*/  LDL.64 R26, [R1+0x38] ;  /* 0x00003800011a7983 */ /* 0x000ee40000100a00 */
[----:B------:R-:W-:Y:S02]  /*173c0*/  IMAD R0, R0, c[0x0][0x208], RZ ;  /* 0x0000820000007a24 */ /* 0x000fe400078e02ff */
[----:B------:R-:W4:Y:S02]  /*173d0*/  LDL R25, [R1+0x18] ;  /* 0x0000180001197983 */ /* 0x000f240000100800 */
[C---:B------:R-:W-:Y:S02]  /*173e0*/  IMAD R0, R223.reuse, c[0x0][0x20c], R0 ;  /* 0x00008300df007a24 */ /* 0x040fe400078e0200 */
[----:B------:R-:W5:Y:S04]  /*173f0*/  LDL R24, [R1+0x14] ;  /* 0x0000140001187983 */ /* 0x000f680000100800 */
[----:B------:R-:W5:Y:S04]  /*17400*/  LDL R23, [R1+0x10] ;  /* 0x0000100001177983 */ /* 0x000f680000100800 */
[----:B------:R-:W5:Y:S04]  /*17410*/  LDL R22, [R1+0xc] ;  /* 0x00000c0001167983 */ /* 0x000f680000100800 */
[----:B------:R-:W1:Y:S02]  /*17420*/  S2R R4, SR_TID.X ;  /* 0x0000000000047919 */ /* 0x000e640000002100 */
        /* <DEDUP_REMOVED lines=11> */
[C---:B---3--:R-:W-:Y:S01]  /*174e0*/  IMAD.X R9, R0.reuse, 0x1, R27, P0 ;  /* 0x0000000100097824 */ /* 0x048fe200000e061b */
[-C--:B----4-:R-:W-:Y:S05]  /*174f0*/  IADD3 R8, P0, R25, R4.reuse, RZ ;  /* 0x0000000419087210 */ /* 0x090fea0007f1e0ff */
[----:B-----5:R-:W-:Y:S01]  /*17500*/  IMAD.X R10, R0, 0x1, R24, P0 ;  /* 0x00000001000a7824 */ /* 0x020fe200000e0618 */
        /* <DEDUP_REMOVED lines=29> */
.L_x_494:
        /* <DEDUP_REMOVED lines=193> */
[----:B--23--:R-:W2:Y:S04]  /*182f0*/  S2R R102, SR_TID.X ;  /* 0x0000000000667919 */ /* 0x00cea80000002100 */
[----:B------:R-:W3:Y:S04]  /*18300*/  LDL.64 R204, [R1+0x30] ;  /* 0x0000300001cc7983 */ /* 0x000ee80000100a00 */
[----:B----4-:R-:W4:Y:S04]  /*18310*/  LDL R22, [R1+0x60] ;  /* 0x0000600001167983 */ /* 0x010f280000100800 */
[----:B------:R-:W5:Y:S04]  /*18320*/  LDL R11, [R1+0x5c] ;  /* 0x00005c00010b7983 */ /* 0x000f680000100800 */
[----:B------:R-:W4:Y:S04]  /*18330*/  LDL R21, [R1+0x58] ;  /* 0x0000580001157983 */ /* 0x000f280000100800 */
[----:B------:R-:W4:Y:S01]  /*18340*/  LDL R20, [R1+0x54] ;  /* 0x0000540001147983 */ /* 0x000f220000100800 */
[----:B--2---:R-:W-:Y:S04]  /*18350*/  SHF.R.S32.HI R206, RZ, 0x1f, R102 ;  /* 0x0000001fffce7819 */ /* 0x004fe80000011466 */
[----:B------:R-:W-:Y:S02]  /*18360*/  LEA.HI R206, R206, R102, RZ, 0x2 ;  /* 0x00000066cece7211 */ /* 0x000fe400078f10ff */
[----:B------:R-:W2:Y:S02]  /*18370*/  LDL.64 R102, [R1+0x28] ;  /* 0x0000280001667983 */ /* 0x000ea40000100a00 */
[----:B------:R-:W-:Y:S04]  /*18380*/  SHF.R.S32.HI R206, RZ, 0x2, R206 ;  /* 0x00000002ffce7819 */ /* 0x000fe800000114ce */
[----:B------:R-:W-:Y:S04]  /*18390*/  IADD3 R0, -R206, 0x30, RZ ;  /* 0x00000030ce007810 */ /* 0x000fe80007ffe1ff */
[----:B------:R-:W-:Y:S11]  /*183a0*/  ISETP.GE.AND P1, PT, R0, 0x1, PT ;  /* 0x000000010000780c */ /* 0x000ff60003f26270 */
[----:B------:R-:W-:Y:S02]  /*183b0*/  @!UPT UIADD3 URZ, URZ, URZ, URZ ;  /* 0x0000003f3f3ff290 */ /* 0x000fe4000fffe03f */
[----:B------:R-:W-:Y:S04]  /*183c0*/  @P1 IADD3 R4, R223, -0x1, RZ ;  /* 0xffffffffdf041810 */ /* 0x000fe80007ffe0ff */
[----:B------:R-:W-:Y:S01]  /*183d0*/  @P1 SHF.R.S32.HI R5, RZ, 0x1f, R4 ;  /* 0x0000001fff051819 */ /* 0x000fe20000011404 */
[C---:B------:R-:W-:Y:S04]  /*183e0*/  @P1 IMAD.WIDE.U32 R6, R4.reuse, c[0x0][0x1e0], RZ ;  /* 0x0000780004061a25 */ /* 0x040fe800078e00ff */
[----:B------:R-:W-:Y:S04]  /*183f0*/  @P1 IMAD R5, R5, c[0x0][0x1e0], RZ ;  /* 0x0000780005051a24 */ /* 0x000fe800078e02ff */
[----:B------:R-:W-:Y:S04]  /*18400*/  @P1 IMAD R4, R4, c[0x0][0x1e4], R5 ;  /* 0x0000790004041a24 */ /* 0x000fe800078e0205 */
[----:B------:R-:W-:Y:S02]  /*18410*/  @P1 IMAD.IADD R7, R7, 0x1, R4 ;  /* 0x0000000107071824 */ /* 0x000fe400078e0204 */
[----:B---3--:R-:W-:Y:S02]  /*18420*/  @P1 IMAD.MOV.U32 R4, RZ, RZ, R204 ;  /* 0x000000ffff041224 */ /* 0x008fe400078e00cc */
[----:B--2---:R-:W-:Y:S04]  /*18430*/  @P1 IMAD.MOV.U32 R5, RZ, RZ, R103 ;  /* 0x000000ffff051224 */ /* 0x004fe800078e0067 */
[----:B------:R-:W-:Y:S04]  /*18440*/  @P1 IMAD.WIDE.U32 R4, R6, 0x30, R4 ;  /* 0x0000003006041825 */ /* 0x000fe800078e0004 */
[----:B------:R-:W-:Y:S02]  /*18450*/  @P1 IMAD R6, R7, 0x30, RZ ;  /* 0x0000003007061824 */ /* 0x000fe400078e02ff */
[C---:B------:R-:W-:Y:S02]  /*18460*/  @P1 IMAD.SHL.U32 R7, R4.reuse, 0x2, RZ ;  /* 0x0000000204071824 */ /* 0x040fe400078e00ff */
[----:B------:R-:W-:Y:S02]  /*18470*/  @P1 IMAD.IADD R6, R5, 0x1, R6 ;  /* 0x0000000105061824 */ /* 0x000fe400078e0206 */
[----:B------:R-:W-:Y:S01]  /*18480*/  IMAD.U32 R5, RZ, RZ, UR7 ;  /* 0x00000007ff057e24 */ /* 0x000fe2000f8e00ff */
        /* <DEDUP_REMOVED lines=11> */
[----:B------:R-:W-:Y:S04]  /*18540*/  @P0 IMAD.WIDE.U32 R8, R0, c[0x0][0x1e0], RZ ;  /* 0x0000780000080a25 */ /* 0x000fe800078e00ff */
[----:B------:R-:W-:Y:S04]  /*18550*/  @P0 IMAD R4, R4, c[0x0][0x1e0], RZ ;  /* 0x0000780004040a24 */ /* 0x000fe800078e02ff */
[----:B------:R-:W-:Y:S02]  /*18560*/  @P0 IMAD R10, R0, c[0x0][0x1e4], R4 ;  /* 0x00007900000a0a24 */ /* 0x000fe400078e0204 */
[----:B------:R-:W-:Y:S02]  /*18570*/  IMAD.U32 R4, RZ, RZ, UR6 ;  /* 0x00000006ff047e24 */ /* 0x000fe4000f8e00ff */
[----:B------:R-:W-:Y:S02]  /*18580*/  @P0 IMAD.IADD R0, R9, 0x1, R10 ;  /* 0x0000000109000824 */ /* 0x000fe400078e020a */
[----:B------:R-:W-:Y:S04]  /*18590*/  @P0 IMAD.WIDE.U32 R4, R8, 0x30, R4 ;  /* 0x0000003008040825 */ /* 0x000fe800078e0004 */
[----:B------:R-:W-:Y:S04]  /*185a0*/  @P0 IMAD R0, R0, 0x30, RZ ;  /* 0x0000003000000824 */ /* 0x000fe800078e02ff */
[----:B------:R-:W-:Y:S01]  /*185b0*/  @P0 IMAD.IADD R0, R0, 0x1, R5 ;  /* 0x0000000100000824 */ /* 0x000fe200078e0205 */
[-C--:B------:R-:W-:Y:S05]  /*185c0*/  @P0 IADD3 R5, P2, R204, R4.reuse, RZ ;  /* 0x00000004cc050210 */ /* 0x080fea0007f5e0ff */
[----:B------:R-:W-:Y:S01]  /*185d0*/  @P0 IMAD.X R8, R0, 0x1, R103, P2 ;  /* 0x0000000100080824 */ /* 0x000fe200010e0667 */
[C---:B-1----:R-:W-:Y:S04]  /*185e0*/  @P0 LEA R12, P2, R5.reuse, c[0x0][0x1c8], 0x1 ;  /* 0x00007200050c0a11 */ /* 0x042fe800078408ff */
[----:B------:R-:W-:Y:S02]  /*185f0*/  @P0 LEA.HI.X R13, R5, c[0x0][0x1cc], R8, 0x1, P2 ;  /* 0x00007300050d0a11 */ /* 0x000fe400010f0c08 */
[-C--:B----4-:R-:W-:Y:S05]  /*18600*/  @P0 IADD3 R5, P2, R22, R4.reuse, RZ ;  /* 0x0000000416050210 */ /* 0x090fea0007f5e0ff */
[C---:B-----5:R-:W-:Y:S01]  /*18610*/  @P0 IMAD.X R8, R0.reuse, 0x1, R11, P2 ;  /* 0x0000000100080824 */ /* 0x060fe200010e060b */
        /* <DEDUP_REMOVED lines=17> */
.L_x_495:
        /* <DEDUP_REMOVED lines=141> */
[C---:B------:R-:W-:Y:S02]  /*19000*/  FMUL.FTZ R76, R101.reuse, R76 ;  /* 0x0000004c654c7220 */ /* 0x040fe40000410000 */
[--C-:B-1----:R-:W-:Y:S01]  /*19010*/  FFMA.FTZ R3, R18, c[0x0][0x2d0], -R161.reuse ;  /* 0x0000b40012037a23 */ /* 0x102fe200000108a1 */
[----:B---3--:R-:W-:Y:S01]  /*19020*/  F2FP.PACK_AB R114, R248, R247 ;  /* 0x000000f7f872723e */ /* 0x008fe200000000ff */
[C---:B------:R-:W-:Y:S02]  /*19030*/  FMUL.FTZ R18, R102.reuse, R126 ;  /* 0x0000007e66127220 */ /* 0x040fe40000410000 */
[----:B------:R1:W-:Y:S01]  /*19040*/  MUFU.EX2 R244, R3 ;  /* 0x0000000300f47308 */ /* 0x0003e20000000800 */
[----:B------:R-:W-:Y:S02]  /*19050*/  FMUL.FTZ R77, R101, R77 ;  /* 0x0000004d654d7220 */ /* 0x000fe40000410000 */
[C---:B------:R-:W-:Y:S02]  /*19060*/  FMUL.FTZ R82, R102.reuse, R82 ;  /* 0x0000005266527220 */ /* 0x040fe40000410000 */
[----:B------:R-:W-:Y:S01]  /*19070*/  FMUL.FTZ R83, R102, R83 ;  /* 0x0000005366537220 */ /* 0x000fe20000410000 */
        /* <DEDUP_REMOVED lines=90> */
[C---:B-1----:R-:W-:Y:S01]  /*19620*/  FMUL.FTZ R4, R103.reuse, R112 ;  /* 0x0000007067047220 */ /* 0x042fe20000410000 */
[----:B------:R-:W-:Y:S02]  /*19630*/  F2FP.PACK_AB R112, R250, R249 ;  /* 0x000000f9fa70723e */ /* 0x000fe400000000ff */
[----:B----4-:R-:W-:Y:S05]  /*19640*/  F2FP.PACK_AB R119, R238, R237 ;  /* 0x000000edee77723e */ /* 0x010fea00000000ff */
[-C--:B------:R-:W-:Y:S05]  /*19650*/  HMMA.16816.F32 R4, R112, R20.reuse, R4 ;  /* 0x000000147004723c */ /* 0x080fea0000001804 */
[----:B--2---:R-:W-:Y:S03]  /*19660*/  FFMA.FTZ R100, R186, c[0x0][0x2d0], -R3 ;  /* 0x0000b400ba647a23 */ /* 0x004fe60000010803 */
        /* <DEDUP_REMOVED lines=22> */
[C---:B------:R-:W-:Y:S03]  /*197d0*/  FMUL.FTZ R39, R102.reuse, R147 ;  /* 0x0000009366277220 */ /* 0x040fe60000410000 */
[----:B------:R-:W-:Y:S02]  /*197e0*/  FFMA.FTZ R102, R102, R252, R245 ;  /* 0x000000fc66667223 */ /* 0x000fe400000100f5 */
        /* <DEDUP_REMOVED lines=10> */
[----:B------:R-:W4:Y:S01]  /*19890*/  LDL.LU R194, [R1+0x8] ;  /* 0x0000080001c27983 */ /* 0x000f220000300800 */
[----:B------:R1:W1:Y:S06]  /*198a0*/  MUFU.EX2 R193, R100 ;  /* 0x0000006400c17308 */ /* 0x00026c0000000800 */
        /* <DEDUP_REMOVED lines=15> */
[----:B------:R-:W2:Y:S07]  /*199a0*/  LDL.LU R196, [R1] ;  /* 0x0000000001c47983 */ /* 0x000eae0000300800 */
[C---:B------:R-:W-:Y:S08]  /*199b0*/  HMMA.16816.F32 R88, R116.reuse, R124, R88 ;  /* 0x0000007c7458723c */ /* 0x040ff00000001858 */
[-C--:B------:R-:W-:Y:S04]  /*199c0*/  HMMA.16816.F32 R92, R116, R126.reuse, R92 ;  /* 0x0000007e745c723c */ /* 0x080fe8000000185c */
[--C-:B-----5:R-:W-:Y:S02]  /*199d0*/  FFMA.FTZ R100, R197, c[0x0][0x2d0], -R161.reuse ;  /* 0x0000b400c5647a23 */ /* 0x120fe400000108a1 */
[----:B------:R-:W5:Y:S01]  /*199e0*/  LDL R197, [R1+0x50] ;  /* 0x0000500001c57983 */ /* 0x000f620000100800 */
[----:B------:R-:W-:Y:S01]  /*199f0*/  F2FP.PACK_AB R116, R225, R226 ;  /* 0x000000e2e174723e */ /* 0x000fe200000000ff */
[----:B------:R-:W-:Y:S01]  /*19a00*/  HMMA.16816.F32 R96, R112, R126, R96 ;  /* 0x0000007e7060723c */ /* 0x000fe20000001860 */
[----:B------:R1:W-:Y:S01]  /*19a10*/  MUFU.EX2 R187, R100 ;  /* 0x0000006400bb7308 */ /* 0x0003e20000000800 */
[----:B------:R-:W1:Y:S02]  /*19a20*/  LDSM.16.MT88.4 R124, [R209+0x2880] ;  /* 0x00288000d17c783b */ /* 0x000e640000004200 */
[----:B------:R-:W-:Y:S02]  /*19a30*/  F2FP.PACK_AB R117, R207, R224 ;  /* 0x000000e0cf75723e */ /* 0x000fe400000000ff */
[----:B------:R-:W-:Y:S02]  /*19a40*/  F2FP.PACK_AB R118, R205, R206 ;  /* 0x000000cecd76723e */ /* 0x000fe400000000ff */
[----:B------:R-:W-:Y:S04]  /*19a50*/  F2FP.PACK_AB R112, R233, R234 ;  /* 0x000000eae970723e */ /* 0x000fe800000000ff */
[----:B------:R-:W-:Y:S02]  /*19a60*/  F2FP.PACK_AB R113, R231, R232 ;  /* 0x000000e8e771723e */ /* 0x000fe400000000ff */
[----:B------:R-:W-:Y:S02]  /*19a70*/  F2FP.PACK_AB R114, R229, R230 ;  /* 0x000000e6e572723e */ /* 0x000fe400000000ff */
[----:B------:R-:W-:Y:S02]  /*19a80*/  F2FP.PACK_AB R115, R227, R228 ;  /* 0x000000e4e373723e */ /* 0x000fe400000000ff */
[----:B------:R-:W-:Y:S05]  /*19a90*/  F2FP.PACK_AB R119, R193, R204 ;  /* 0x000000ccc177723e */ /* 0x000fea00000000ff */
[-C--:B-1----:R-:W-:Y:S03]  /*19aa0*/  HMMA.16816.F32 R4, R112, R120.reuse, R4 ;  /* 0x000000787004723c */ /* 0x082fe60000001804 */
[--C-:B------:R-:W-:Y:S04]  /*19ab0*/  FFMA.FTZ R100, R198, c[0x0][0x2d0], -R161.reuse ;  /* 0x0000b400c6647a23 */ /* 0x100fe800000108a1 */
        /* <DEDUP_REMOVED lines=34> */
[-C--:B----4-:R-:W-:Y:S01]  /*19ce0*/  HMMA.16816.F32 R84, R112, R124.reuse, R84 ;  /* 0x0000007c7054723c */ /* 0x090fe20000001854 */
[----:B------:R1:W4:Y:S07]  /*19cf0*/  MUFU.EX2 R180, R100 ;  /* 0x0000006400b47308 */ /* 0x00032e0000000800 */
[C---:B------:R-:W-:Y:S08]  /*19d00*/  HMMA.16816.F32 R88, R116.reuse, R124, R88 ;  /* 0x0000007c7458723c */ /* 0x040ff00000001858 */
[-C--:B------:R-:W-:Y:S08]  /*19d10*/  HMMA.16816.F32 R92, R116, R126.reuse, R92 ;  /* 0x0000007e745c723c */ /* 0x080ff0000000185c */
[----:B------:R-:W-:Y:S04]  /*19d20*/  HMMA.16816.F32 R96, R112, R126, R96 ;  /* 0x0000007e7060723c */ /* 0x000fe80000001860 */
[----:B-1----:R-:W-:Y:S01]  /*19d30*/  FFMA.FTZ R100, R201, c[0x0][0x2d0], -R3 ;  /* 0x0000b400c9647a23 */ /* 0x002fe20000010803 */
[----:B----4-:R-:W-:Y:S01]  /*19d40*/  F2FP.PACK_AB R160, R180, R181 ;  /* 0x000000b5b4a0723e */ /* 0x010fe200000000ff */
[----:B------:R-:W-:Y:S02]  /*19d50*/  FFMA.FTZ R0, R0, R194, R235 ;  /* 0x000000c200007223 */ /* 0x000fe400000100eb */
[----:B------:R1:W-:Y:S04]  /*19d60*/  MUFU.EX2 R179, R100 ;  /* 0x0000006400b37308 */ /* 0x0003e80000000800 */
[----:B------:R-:W-:Y:S04]  /*19d70*/  FADD.FTZ R0, R236, R0 ;  /* 0x00000000ec007221 */ /* 0x000fe80000010000 */
[----:B------:R-:W-:Y:S02]  /*19d80*/  FADD.FTZ R0, R237, R0 ;  /* 0x00000000ed007221 */ /* 0x000fe40000010000 */
[--C-:B-1----:R-:W-:Y:S02]  /*19d90*/  FFMA.FTZ R100, R202, c[0x0][0x2d0], -R3.reuse ;  /* 0x0000b400ca647a23 */ /* 0x102fe40000010803 */
[----:B------:R-:W-:Y:S01]  /*19da0*/  FFMA.FTZ R3, R108, c[0x0][0x2d0], -R3 ;  /* 0x0000b4006c037a23 */ /* 0x000fe20000010803 */
[----:B------:R-:W-:Y:S01]  /*19db0*/  F2FP.PACK_AB R108, R192, R191 ;  /* 0x000000bfc06c723e */ /* 0x000fe200000000ff */
[----:B------:R1:W4:Y:S01]  /*19dc0*/  MUFU.EX2 R178, R100 ;  /* 0x0000006400b27308 */ /* 0x0003220000000800 */
[----:B---3--:R-:W-:Y:S02]  /*19dd0*/  FFMA.FTZ R101, R101, R195, R239 ;  /* 0x000000c365657223 */ /* 0x008fe400000100ef */
[--C-:B-1----:R-:W-:Y:S01]  /*19de0*/  FFMA.FTZ R100, R203, c[0x0][0x2d0], -R110.reuse ;  /* 0x0000b400cb647a23 */ /* 0x102fe2000001086e */
[----:B----4-:R-:W-:Y:S06]  /*19df0*/  F2FP.PACK_AB R161, R178, R179 ;  /* 0x000000b3b2a1723e */ /* 0x010fec00000000ff */
[----:B------:R1:W-:Y:S01]  /*19e00*/  MUFU.EX2 R177, R100 ;  /* 0x0000006400b17308 */ /* 0x0003e20000000800 */
[----:B--2---:R-:W-:Y:S02]  /*19e10*/  FFMA.FTZ R103, R103, R196, R249 ;  /* 0x000000c467677223 */ /* 0x004fe400000100f9 */
[----:B-1----:R-:W-:Y:S01]  /*19e20*/  FFMA.FTZ R100, R190, c[0x0][0x2d0], -R110 ;  /* 0x0000b400be647a23 */ /* 0x002fe2000001086e */
[----:B------:R-:W-:Y:S02]  /*19e30*/  F2FP.PACK_AB R110, R184, R185 ;  /* 0x000000b9b86e723e */ /* 0x000fe400000000ff */
[C---:B-----5:R-:W-:Y:S04]  /*19e40*/  ISETP.GT.AND P0, PT, R223.reuse, R197, PT ;  /* 0x000000c5df00720c */ /* 0x060fe80003f04270 */
[----:B------:R-:W1:Y:S01]  /*19e50*/  MUFU.EX2 R176, R100 ;  /* 0x0000006400b07308 */ /* 0x000e620000000800 */
[----:B------:R-:W-:Y:S01]  /*19e60*/  IADD3 R223, R223, -0x1, RZ ;  /* 0xffffffffdfdf7810 */ /* 0x000fe20007ffe0ff */
[-C--:B------:R-:W-:Y:S08]  /*19e70*/  HMMA.16816.F32 R112, R108, R132.reuse, R4 ;  /* 0x000000846c70723c */ /* 0x080ff00000001804 */
[----:B------:R-:W2:Y:S01]  /*19e80*/  MUFU.EX2 R100, R3 ;  /* 0x0000000300647308 */ /* 0x000ea20000000800 */
[----:B------:R-:W-:Y:S03]  /*19e90*/  FADD.FTZ R4, R238, R0 ;  /* 0x00000000ee047221 */ /* 0x000fe60000010000 */
[----:B------:R-:W-:Y:S02]  /*19ea0*/  FADD.FTZ R5, R246, R102 ;  /* 0x00000066f6057221 */ /* 0x000fe40000010000 */
[----:B------:R-:W-:Y:S02]  /*19eb0*/  FADD.FTZ R4, R224, R4 ;  /* 0x00000004e0047221 */ /* 0x000fe40000010000 */
[----:B------:R-:W-:Y:S02]  /*19ec0*/  FADD.FTZ R5, R244, R5 ;  /* 0x00000005f4057221 */ /* 0x000fe40000010000 */
[----:B------:R-:W-:Y:S02]  /*19ed0*/  FADD.FTZ R7, R207, R4 ;  /* 0x00000004cf077221 */ /* 0x000fe40000010000 */
[----:B------:R-:W-:Y:S01]  /*19ee0*/  FADD.FTZ R5, R243, R5 ;  /* 0x00000005f3057221 */ /* 0x000fe20000010000 */
[----:B-1----:R-:W-:Y:S03]  /*19ef0*/  F2FP.PACK_AB R162, R176, R177 ;  /* 0x000000b1b0a2723e */ /* 0x002fe600000000ff */
[----:B------:R-:W-:Y:S04]  /*19f00*/  FADD.FTZ R0, R232, R5 ;  /* 0x00000005e8007221 */ /* 0x000fe80000010000 */
        /* <DEDUP_REMOVED lines=36> */
[----:B------:R-:W-:Y:S04]  /*1a150*/  FADD.FTZ R4, R206, R8 ;  /* 0x00000008ce047221 */ /* 0x000fe80000010000 */
        /* <DEDUP_REMOVED lines=13> */
[C---:B------:R-:W-:Y:S01]  /*1a230*/  HMMA.16816.F32 R72, R160.reuse, R168, R72 ;  /* 0x000000a8a048723c */ /* 0x040fe20000001848 */
[----:B------:R1:W-:Y:S03]  /*1a240*/  STL [R1], R5 ;  /* 0x0000000501007387 */ /* 0x0003e60000100800 */
[----:B------:R-:W-:Y:S01]  /*1a250*/  FADD.FTZ R0, R100, R0 ;  /* 0x0000000064007221 */ /* 0x000fe20000010000 */
[----:B------:R1:W-:Y:S01]  /*1a260*/  STL [R1+0x4], R3 ;  /* 0x0000040301007387 */ /* 0x0003e20000100800 */
[----:B------:R-:W-:Y:S01]  /*1a270*/  FADD.FTZ R252, R182, R4 ;  /* 0x00000004b6fc7221 */ /* 0x000fe20000010000 */
[----:B------:R-:W-:Y:S01]  /*1a280*/  MOV R100, R2 ;  /* 0x0000000200647202 */ /* 0x000fe20000000f00 */
[-C--:B------:R-:W-:Y:S01]  /*1a290*/  HMMA.16816.F32 R76, R160, R170.reuse, R76 ;  /* 0x000000aaa04c723c */ /* 0x080fe2000000184c */
[----:B------:R1:W-:Y:S07]  /*1a2a0*/  STL [R1+0x8], R0 ;  /* 0x0000080001007387 */ /* 0x0003ee0000100800 */
[C---:B------:R-:W-:Y:S08]  /*1a2b0*/  HMMA.16816.F32 R80, R108.reuse, R170, R80 ;  /* 0x000000aa6c50723c */ /* 0x040ff00000001850 */
[-C--:B------:R-:W-:Y:S08]  /*1a2c0*/  HMMA.16816.F32 R84, R108, R172.reuse, R84 ;  /* 0x000000ac6c54723c */ /* 0x080ff00000001854 */
[C---:B------:R-:W-:Y:S08]  /*1a2d0*/  HMMA.16816.F32 R88, R160.reuse, R172, R88 ;  /* 0x000000aca058723c */ /* 0x040ff00000001858 */
[-C--:B------:R-:W-:Y:S08]  /*1a2e0*/  HMMA.16816.F32 R92, R160, R174.reuse, R92 ;  /* 0x000000aea05c723c */ /* 0x080ff0000000185c */
[----:B------:R-:W-:Y:S01]  /*1a2f0*/  HMMA.16816.F32 R96, R108, R174, R96 ;  /* 0x000000ae6c60723c */ /* 0x000fe20000001860 */
[----:B-1----:R-:W-:-:S07]  /*1a300*/  @P0 BRA `(.L_x_496) ;  /* 0xffffcf2000000947 */ /* 0x002fce000383ffff */
.L_x_493:
        /* <DEDUP_REMOVED lines=16> */
[----:B-1----:R-:W-:-:S04]  /*1a410*/  SHF.R.S32.HI R0, RZ, 0x1f, R6 ;  /* 0x0000001fff007819 */ /* 0x002fc80000011406 */
[----:B------:R-:W-:-:S04]  /*1a420*/  LEA.HI R0, R0, R6, RZ, 0x2 ;  /* 0x0000000600007211 */ /* 0x000fc800078f10ff */
[----:B------:R-:W-:-:S04]  /*1a430*/  SHF.R.S32.HI R0, RZ, 0x2, R0 ;  /* 0x00000002ff007819 */ /* 0x000fc80000011400 */
[----:B------:R-:W-:Y:S02]  /*1a440*/  IADD3 R224, -R0, 0x30, RZ ;  /* 0x0000003000e07810 */ /* 0x000fe40007ffe1ff */
[----:B--2---:R-:W-:-:S05]  /*1a450*/  IADD3 R250, P0, R10, 0x20, RZ ;  /* 0x000000200afa7810 */ /* 0x004fca0007f1e0ff */
[----:B---3--:R-:W-:Y:S01]  /*1a460*/  IMAD.X R249, RZ, RZ, R9, P0 ;  /* 0x000000fffff97224 */ /* 0x008fe200000e0609 */
[----:B------:R-:W-:-:S05]  /*1a470*/  IADD3 R248, P0, R10, 0x40, RZ ;  /* 0x000000400af87810 */ /* 0x000fca0007f1e0ff */
[----:B------:R-:W-:Y:S01]  /*1a480*/  IMAD.X R247, RZ, RZ, R9, P0 ;  /* 0x000000fffff77224 */ /* 0x000fe200000e0609 */
[----:B----4-:R-:W-:-:S05]  /*1a490*/  IADD3 R246, P0, R4, 0x20, RZ ;  /* 0x0000002004f67810 */ /* 0x010fca0007f1e0ff */
[----:B-----5:R-:W-:Y:S01]  /*1a4a0*/  IMAD.X R245, RZ, RZ, R3, P0 ;  /* 0x000000fffff57224 */ /* 0x020fe200000e0603 */
[----:B------:R-:W-:-:S05]  /*1a4b0*/  IADD3 R244, P0, R4, 0x40, RZ ;  /* 0x0000004004f47810 */ /* 0x000fca0007f1e0ff */
[----:B------:R-:W-:Y:S02]  /*1a4c0*/  IMAD.X R243, RZ, RZ, R3, P0 ;  /* 0x000000fffff37224 */ /* 0x000fe400000e0603 */
.L_x_515:
[----:B--2---:R-:W2:Y:S01]  /*1a4d0*/  LDL R0, [R1+0x20] ;  /* 0x0000200001007983 */ /* 0x004ea20000100800 */
[----:B------:R-:W-:Y:S04]  /*1a4e0*/  DEPBAR.LE SB0, 0x0 ;  /* 0x000080000000791a */ /* 0x000fe80000000000 */
[----:B------:R-:W3:Y:S01]  /*1a4f0*/  LDL.64 R8, [R1+0x40] ;  /* 0x0000400001087983 */ /* 0x000ee20000100a00 */
[----:B------:R-:W-:Y:S01]  /*1a500*/  SHF.R.S32.HI R2, RZ, 0x1f, R223 ;  /* 0x0000001fff027819 */ /* 0x000fe200000114df */
[C---:B------:R-:W-:Y:S01]  /*1a510*/  IMAD.WIDE.U32 R4, R223.reuse, UR10, RZ ;  /* 0x0000000adf047c25 */ /* 0x040fe2000f8e00ff */
[----:B------:R-:W-:Y:S02]  /*1a520*/  MOV R10, c[0x0][0x208] ;  /* 0x00008200000a7a02 */ /* 0x000fe40000000f00 */
[----:B------:R-:W-:Y:S01]  /*1a530*/  MOV R11, c[0x0][0x20c] ;  /* 0x00008300000b7a02 */ /* 0x000fe20000000f00 */
[----:B------:R-:W3:Y:S06]  /*1a540*/  LDL.64 R12, [R1+0x38] ;  /* 0x00003800010c7983 */ /* 0x000eec0000100a00 */
[----:B------:R-:W-:Y:S08]  /*1a550*/  BAR.SYNC.DEFER_BLOCKING 0x0 ;  /* 0x0000000000007b1d */ /* 0x000ff00000010000 */
        /* <DEDUP_REMOVED lines=13> */
[C---:B--2---:R-:W-:Y:S02]  /*1a630*/  LOP3.LUT P5, RZ, R0.reuse, 0x100, RZ, 0xc0, !PT ;  /* 0x0000010000ff7812 */ /* 0x044fe400078ac0ff */
[C---:B------:R-:W-:Y:S02]  /*1a640*/  LOP3.LUT P4, RZ, R0.reuse, 0x80, RZ, 0xc0, !PT ;  /* 0x0000008000ff7812 */ /* 0x040fe4000788c0ff */
[----:B------:R-:W-:Y:S01]  /*1a650*/  LOP3.LUT P3, RZ, R0, 0x200, RZ, 0xc0, !PT ;  /* 0x0000020000ff7812 */ /* 0x000fe2000786c0ff */
[----:B------:R-:W-:Y:S04]  /*1a660*/  IMAD R0, R223, UR5, RZ ;  /* 0x00000005df007c24 */ /* 0x000fe8000f8e02ff */
[----:B------:R-:W-:Y:S01]  /*1a670*/  IMAD R0, R2, UR10, R0 ;  /* 0x0000000a02007c24 */ /* 0x000fe2000f8e0200 */
[----:B---3--:R-:W-:Y:S04]  /*1a680*/  IADD3 R2, P0, R8, R4, RZ ;  /* 0x0000000408027210 */ /* 0x008fe80007f1e0ff */
[----:B------:R-:W-:Y:S04]  /*1a690*/  IADD3 R0, R5, R0, RZ ;  /* 0x0000000005007210 */ /* 0x000fe80007ffe0ff */
[----:B------:R-:W-:Y:S02]  /*1a6a0*/  IADD3.X R3, R0, R13, RZ, P0, !PT ;  /* 0x0000000d00037210 */ /* 0x000fe400007fe4ff */
[C---:B------:R-:W-:Y:S04]  /*1a6b0*/  LEA R28, P0, R2.reuse, c[0x0][0x1f8], 0x1 ;  /* 0x00007e00021c7a11 */ /* 0x040fe800078008ff */
[----:B------:R-:W-:Y:S02]  /*1a6c0*/  LEA.HI.X R29, R2, c[0x0][0x1fc], R3, 0x1, P0 ;  /* 0x00007f00021d7a11 */ /* 0x000fe400000f0c03 */
[-C--:B------:R-:W-:Y:S03]  /*1a6d0*/  IADD3 R2, P0, R250, R4.reuse, RZ ;  /* 0x00000004fa027210 */ /* 0x080fe60007f1e0ff */
[----:B------:R-:W-:Y:S01]  /*1a6e0*/  @!PT LDS RZ, [RZ] ;  /* 0x00000000fffff984 */ /* 0x000fe20000000800 */
[----:B------:R-:W-:Y:S01]  /*1a6f0*/  @!PT LDS RZ, [RZ] ;  /* 0x00000000fffff984 */ /* 0x000fe20000000800 */
[----:B------:R-:W-:Y:S01]  /*1a700*/  @!PT LDS RZ, [RZ] ;  /* 0x00000000fffff984 */ /* 0x000fe20000000800 */
[----:B------:R2:W-:Y:S01]  /*1a710*/  LDGSTS.E.BYPASS.LTC128B.128 [R222+0x1880], [R28.64], !P5 ;  /* 0x018800001cde7fae */ /* 0x0005e2000e901d4c */
[----:B------:R-:W-:Y:S02]  /*1a720*/  IADD3.X R3, R0, R249, RZ, P0, !PT ;  /* 0x000000f900037210 */ /* 0x000fe400007fe4ff */
[C---:B------:R-:W-:Y:S04]  /*1a730*/  LEA R100, P0, R2.reuse, c[0x0][0x1f8], 0x1 ;  /* 0x00007e0002647a11 */ /* 0x040fe800078008ff */
[----:B------:R-:W-:Y:S02]  /*1a740*/  LEA.HI.X R101, R2, c[0x0][0x1fc], R3, 0x1, P0 ;  /* 0x00007f0002657a11 */ /* 0x000fe400000f0c03 */
[-C--:B------:R-:W-:Y:S03]  /*1a750*/  IADD3 R2, P0, R248, R4.reuse, RZ ;  /* 0x00000004f8027210 */ /* 0x080fe60007f1e0ff */
[----:B------:R3:W-:Y:S01]  /*1a760*/  LDGSTS.E.BYPASS.LTC128B.128 [R222+0x2480], [R100.64], !P4 ;  /* 0x0248000064de7fae */ /* 0x0007e2000e101d4c */
[----:B------:R-:W-:Y:S02]  /*1a770*/  IADD3.X R3, R0, R247, RZ, P0, !PT ;  /* 0x000000f700037210 */ /* 0x000fe400007fe4ff */
[C---:B------:R-:W-:Y:S04]  /*1a780*/  LEA R42, P0, R2.reuse, c[0x0][0x1f8], 0x1 ;  /* 0x00007e00022a7a11 */ /* 0x040fe800078008ff */
[----:B------:R-:W-:Y:S02]  /*1a790*/  LEA.HI.X R43, R2, c[0x0][0x1fc], R3, 0x1, P0 ;  /* 0x00007f00022b7a11 */ /* 0x000fe400000f0c03 */
[C---:B------:R-:W-:Y:S02]  /*1a7a0*/  @!P1 LEA R2, P0, R10.reuse, R4, 0x5 ;  /* 0x000000040a029211 */ /* 0x040fe400078028ff */
[-C--:B-1----:R-:W-:Y:S01]  /*1a7b0*/  HMMA.16816.F32 R4, R48, R16.reuse, RZ ;  /* 0x000000103004723c */ /* 0x082fe200000018ff */
[----:B------:R1:W-:Y:S02]  /*1a7c0*/  LDGSTS.E.BYPASS.LTC128B.128 [R222+0x3080], [R42.64], !P3 ;  /* 0x030800002ade7fae */ /* 0x0003e4000d901d4c */
[----:B------:R-:W-:Y:S02]  /*1a7d0*/  @!P1 LEA.HI.X R0, R10, R0, R11, 0x5, P0 ;  /* 0x000000000a009211 */ /* 0x000fe400000f2c0b */
        /* <DEDUP_REMOVED lines=23> */
[----:B------:R-:W0:Y:S01]  /*1a950*/  LDGDEPBAR ;  /* 0x00000000000079af */ /* 0x000e220000000000 */
[----:B----4-:R-:W-:Y:S07]  /*1a960*/  ISETP.GT.AND P0, PT, R223, R225, PT ;  /* 0x000000e1df00720c */ /* 0x010fee0003f04270 */
[----:B------:R-:W2:Y:S01]  /*1a970*/  LDSM.16.M88.4 R188, [R208+0x4880] ;  /* 0x00488000d0bc783b */ /* 0x000ea20000000200 */
[-C--:B-----5:R-:W-:Y:S07]  /*1a980*/  HMMA.16816.F32 R36, R48, R160.reuse, RZ ;  /* 0x000000a03024723c */ /* 0x0a0fee00000018ff */
        /* <DEDUP_REMOVED lines=185> */
[----:B------:R-:W-:Y:S04]  /*1b520*/  IMAD.WIDE.U32 R2, R0, c[0x0][0x1e0], RZ ;  /* 0x0000780000027a25 */ /* 0x000fe800078e00ff */
        /* <DEDUP_REMOVED lines=42> */
.L_x_498:
        /* <DEDUP_REMOVED lines=13> */
[C---:B------:R-:W-:Y:S02]  /*1b8a0*/  IADD3 R7, -R251.reuse, 0x1, R2 ;  /* 0x00000001fb077810 */ /* 0x040fe40007ffe102 */
[----:B------:R-:W-:Y:S02]  /*1b8b0*/  IADD3 R8, -R251, R2, RZ ;  /* 0x00000002fb087210 */ /* 0x000fe40007ffe1ff */
[----:B---3--:R-:W-:Y:S04]  /*1b8c0*/  IADD3 R7, -R32, R7, R33 ;  /* 0x0000000720077210 */ /* 0x008fe80007ffe121 */
        /* <DEDUP_REMOVED lines=18> */
.L_x_501:
[----:B------:R-:W-:Y:S04]  /*1b9f0*/  MOV R9, c[0x0][0x32c] ;  /* 0x0000cb0000097a02 */ /* 0x000fe80000000f00 */
[----:B------:R-:W-:Y:S11]  /*1ba00*/  ISETP.NE.AND P0, PT, R9, 0x1, PT ;  /* 0x000000010900780c */ /* 0x000ff60003f05270 */
[----:B------:R-:W-:Y:S02]  /*1ba10*/  @!UPT UIADD3 URZ, URZ, URZ, URZ ;  /* 0x0000003f3f3ff290 */ /* 0x000fe4000fffe03f */
[----:B------:R-:W-:Y:S05]  /*1ba20*/  @P0 IMAD.HI.U32 R9, R4, c[0x0][0x330], RZ ;  /* 0x0000cc0004090a27 */ /* 0x000fea00078e00ff */
[----:B------:R-:W-:Y:S02]  /*1ba30*/  @P0 SHF.R.U32.HI R4, RZ, c[0x0][0x334], R9 ;  /* 0x0000cd00ff040a19 */ /* 0x000fe40000011609 */
.L_x_502:
[----:B------:R-:W-:Y:S05]  /*1ba40*/  BSYNC B0 ;  /* 0x0000000000007941 */ /* 0x000fea0003800000 */
.L_x_500:
[----:B------:R-:W-:Y:S05]  /*1ba50*/  IMAD R4, R4, c[0x0][0x32c], R8 ;  /* 0x0000cb0004047a24 */ /* 0x000fea00078e0208 */
[----:B------:R-:W-:Y:S02]  /*1ba60*/  IADD3 R9, R4, c[0x0][0x32c], RZ ;  /* 0x0000cb0004097a10 */ /* 0x000fe40007ffe0ff */
[----:B------:R-:W-:Y:S02]  /*1ba70*/  IMNMX R0, R0, R4, !PT ;  /* 0x0000000400007217 */ /* 0x000fe40007800200 */
[----:B------:R-:W-:Y:S02]  /*1ba80*/  IMNMX R3, R3, R9, PT ;  /* 0x0000000903037217 */ /* 0x000fe40003800200 */
.L_x_499:
        /* <DEDUP_REMOVED lines=72> */
.L_x_505:
[----:B------:R-:W-:Y:S04]  /*1bf10*/  MOV R14, c[0x0][0x32c] ;  /* 0x0000cb00000e7a02 */ /* 0x000fe80000000f00 */
[----:B------:R-:W-:Y:S11]  /*1bf20*/  ISETP.NE.AND P0, PT, R14, 0x1, PT ;  /* 0x000000010e00780c */ /* 0x000ff60003f05270 */
[----:B------:R-:W-:Y:S02]  /*1bf30*/  @!UPT UIADD3 URZ, URZ, URZ, URZ ;  /* 0x0000003f3f3ff290 */ /* 0x000fe4000fffe03f */
[----:B------:R-:W-:Y:S05]  /*1bf40*/  @P0 IMAD.HI.U32 R14, R3, c[0x0][0x330], RZ ;  /* 0x0000cc00030e0a27 */ /* 0x000fea00078e00ff */
[----:B------:R-:W-:Y:S02]  /*1bf50*/  @P0 SHF.R.U32.HI R3, RZ, c[0x0][0x334], R14 ;  /* 0x0000cd00ff030a19 */ /* 0x000fe4000001160e */
.L_x_506:
[----:B------:R-:W-:Y:S05]  /*1bf60*/  BSYNC B0 ;  /* 0x0000000000007941 */ /* 0x000fea0003800000 */
.L_x_504:
[----:B------:R-:W-:Y:S05]  /*1bf70*/  IMAD R3, R3, c[0x0][0x32c], R8 ;  /* 0x0000cb0003037a24 */ /* 0x000fea00078e0208 */
[----:B------:R-:W-:Y:S02]  /*1bf80*/  IADD3 R14, R3, c[0x0][0x32c], RZ ;  /* 0x0000cb00030e7a10 */ /* 0x000fe40007ffe0ff */
[----:B------:R-:W-:Y:S02]  /*1bf90*/  IMNMX R0, R0, R3, !PT ;  /* 0x0000000300007217 */ /* 0x000fe40007800200 */
[----:B------:R-:W-:Y:S02]  /*1bfa0*/  IMNMX R2, R2, R14, PT ;  /* 0x0000000e02027217 */ /* 0x000fe40003800200 */
.L_x_503:
        /* <DEDUP_REMOVED lines=61> */
.L_x_509:
[----:B------:R-:W-:Y:S04]  /*1c380*/  MOV R14, c[0x0][0x32c] ;  /* 0x0000cb00000e7a02 */ /* 0x000fe80000000f00 */
[----:B------:R-:W-:Y:S11]  /*1c390*/  ISETP.NE.AND P0, PT, R14, 0x1, PT ;  /* 0x000000010e00780c */ /* 0x000ff60003f05270 */
[----:B------:R-:W-:Y:S02]  /*1c3a0*/  @!UPT UIADD3 URZ, URZ, URZ, URZ ;  /* 0x0000003f3f3ff290 */ /* 0x000fe4000fffe03f */
[----:B------:R-:W-:Y:S05]  /*1c3b0*/  @P0 IMAD.HI.U32 R14, R3, c[0x0][0x330], RZ ;  /* 0x0000cc00030e0a27 */ /* 0x000fea00078e00ff */
[----:B------:R-:W-:Y:S02]  /*1c3c0*/  @P0 SHF.R.U32.HI R3, RZ, c[0x0][0x334], R14 ;  /* 0x0000cd00ff030a19 */ /* 0x000fe4000001160e */
.L_x_510:
[----:B------:R-:W-:Y:S05]  /*1c3d0*/  BSYNC B0 ;  /* 0x0000000000007941 */ /* 0x000fea0003800000 */
.L_x_508:
[----:B------:R-:W-:Y:S05]  /*1c3e0*/  IMAD R3, R3, c[0x0][0x32c], R8 ;  /* 0x0000cb0003037a24 */ /* 0x000fea00078e0208 */
[----:B------:R-:W-:Y:S02]  /*1c3f0*/  IADD3 R14, R3, c[0x0][0x32c], RZ ;  /* 0x0000cb00030e7a10 */ /* 0x000fe40007ffe0ff */
[----:B------:R-:W-:Y:S02]  /*1c400*/  IMNMX R0, R0, R3, !PT ;  /* 0x0000000300007217 */ /* 0x000fe40007800200 */
[----:B------:R-:W-:Y:S02]  /*1c410*/  IMNMX R2, R2, R14, PT ;  /* 0x0000000e02027217 */ /* 0x000fe40003800200 */
.L_x_507:
        /* <DEDUP_REMOVED lines=61> */
.L_x_513:
[----:B------:R-:W-:Y:S04]  /*1c7f0*/  MOV R5, c[0x0][0x32c] ;  /* 0x0000cb0000057a02 */ /* 0x000fe80000000f00 */
[----:B------:R-:W-:Y:S11]  /*1c800*/  ISETP.NE.AND P0, PT, R5, 0x1, PT ;  /* 0x000000010500780c */ /* 0x000ff60003f05270 */
[----:B------:R-:W-:Y:S02]  /*1c810*/  @!UPT UIADD3 URZ, URZ, URZ, URZ ;  /* 0x0000003f3f3ff290 */ /* 0x000fe4000fffe03f */
[----:B------:R-:W-:Y:S05]  /*1c820*/  @P0 IMAD.HI.U32 R5, R3, c[0x0][0x330], RZ ;  /* 0x0000cc0003050a27 */ /* 0x000fea00078e00ff */
[----:B------:R-:W-:Y:S02]  /*1c830*/  @P0 SHF.R.U32.HI R3, RZ, c[0x0][0x334], R5 ;  /* 0x0000cd00ff030a19 */ /* 0x000fe40000011605 */
.L_x_514:
[----:B------:R-:W-:Y:S05]  /*1c840*/  BSYNC B0 ;  /* 0x0000000000007941 */ /* 0x000fea0003800000 */
.L_x_512:
[----:B------:R-:W-:Y:S05]  /*1c850*/  IMAD R8, R3, c[0x0][0x32c], R8 ;  /* 0x0000cb0003087a24 */ /* 0x000fea00078e0208 */
[----:B------:R-:W-:Y:S02]  /*1c860*/  IADD3 R3, R8, c[0x0][0x32c], RZ ;  /* 0x0000cb0008037a10 */ /* 0x000fe40007ffe0ff */
[----:B------:R-:W-:Y:S02]  /*1c870*/  IMNMX R0, R0, R8, !PT ;  /* 0x0000000800007217 */ /* 0x000fe40007800200 */
[----:B------:R-:W-:Y:S02]  /*1c880*/  IMNMX R2, R2, R3, PT ;  /* 0x0000000302027217 */ /* 0x000fe40003800200 */
.L_x_511:
        /* <DEDUP_REMOVED lines=237> */
[----:B------:R-:W-:Y:S02]  /*1d760*/  FMUL.FTZ R77, R2, R77 ;  /* 0x0000004d024d7220 */ /* 0x000fe40000410000 */
[----:B------:R-:W-:Y:S01]  /*1d770*/  FMUL.FTZ R80, R100, R80 ;  /* 0x0000005064507220 */ /* 0x000fe20000410000 */
[-C--:B---3--:R-:W-:Y:S01]  /*1d780*/  HMMA.16816.F32 R4, R160, R20.reuse, R4 ;  /* 0x00000014a004723c */ /* 0x088fe20000001804 */
[C---:B------:R-:W-:Y:S02]  /*1d790*/  FMUL.FTZ R28, R2.reuse, R136 ;  /* 0x00000088021c7220 */ /* 0x040fe40000410000 */
[----:B-1----:R-:W-:Y:S02]  /*1d7a0*/  FFMA.FTZ R103, R173, c[0x0][0x2d0], -R164 ;  /* 0x0000b400ad677a23 */ /* 0x002fe400000108a4 */
[----:B------:R-:W-:Y:S02]  /*1d7b0*/  FMUL.FTZ R29, R2, R137 ;  /* 0x00000089021d7220 */ /* 0x000fe40000410000 */
[----:B------:R1:W-:Y:S01]  /*1d7c0*/  MUFU.EX2 R199, R103 ;  /* 0x0000006700c77308 */ /* 0x0003e20000000800 */
[----:B------:R-:W-:Y:S01]  /*1d7d0*/  FMUL.FTZ R81, R100, R81 ;  /* 0x0000005164517220 */ /* 0x000fe20000410000 */
[----:B--2---:R-:W-:Y:S03]  /*1d7e0*/  FSEL R0, R101, RZ, P0 ;  /* 0x000000ff65007208 */ /* 0x004fe60000000000 */
[C---:B------:R-:W-:Y:S01]  /*1d7f0*/  FMUL.FTZ R82, R3.reuse, R82 ;  /* 0x0000005203527220 */ /* 0x040fe20000410000 */
        /* <DEDUP_REMOVED lines=66> */
[C---:B------:R-:W-:Y:S02]  /*1dc20*/  FMUL.FTZ R39, R3.reuse, R147 ;  /* 0x0000009303277220 */ /* 0x040fe40000410000 */
[C---:B------:R-:W-:Y:S02]  /*1dc30*/  FMUL.FTZ R90, R0.reuse, R90 ;  /* 0x0000005a005a7220 */ /* 0x040fe40000410000 */
[C---:B------:R-:W-:Y:S01]  /*1dc40*/  FMUL.FTZ R91, R0.reuse, R91 ;  /* 0x0000005b005b7220 */ /* 0x040fe20000410000 */
[----:B------:R5:W-:Y:S01]  /*1dc50*/  MUFU.EX2 R226, R40 ;  /* 0x0000002800e27308 */ /* 0x000be20000000800 */
[C---:B------:R-:W-:Y:S02]  /*1dc60*/  FMUL.FTZ R94, R0.reuse, R94 ;  /* 0x0000005e005e7220 */ /* 0x040fe40000410000 */
[----:B------:R-:W-:Y:S02]  /*1dc70*/  FMUL.FTZ R95, R0, R95 ;  /* 0x0000005f005f7220 */ /* 0x000fe40000410000 */
[----:B----4-:R-:W-:Y:S02]  /*1dc80*/  FMUL.FTZ R36, R100, R144 ;  /* 0x0000009064247220 */ /* 0x010fe40000410000 */
[----:B------:R-:W-:Y:S05]  /*1dc90*/  FFMA.FTZ R3, R3, R252, R238 ;  /* 0x000000fc03037223 */ /* 0x000fea00000100ee */
        /* <DEDUP_REMOVED lines=66> */
[----:B------:R-:W3:Y:S06]  /*1e0c0*/  LDL.LU R188, [R1] ;  /* 0x0000000001bc7983 */ /* 0x000eec0000300800 */
[C---:B------:R-:W-:Y:S08]  /*1e0d0*/  HMMA.16816.F32 R40, R120.reuse, R128, R40 ;  /* 0x000000807828723c */ /* 0x040ff00000001828 */
[-C--:B------:R-:W-:Y:S01]  /*1e0e0*/  HMMA.16816.F32 R44, R120, R130.reuse, R44 ;  /* 0x00000082782c723c */ /* 0x080fe2000000182c */
[--C-:B--2---:R-:W-:Y:S03]  /*1e0f0*/  FFMA.FTZ R103, R191, c[0x0][0x2d0], -R164.reuse ;  /* 0x0000b400bf677a23 */ /* 0x104fe600000108a4 */
[----:B------:R-:W-:Y:S01]  /*1e100*/  F2FP.PACK_AB R160, R178, R181 ;  /* 0x000000b5b2a0723e */ /* 0x000fe200000000ff */
[----:B------:R-:W-:Y:S03]  /*1e110*/  FFMA.FTZ R164, R192, c[0x0][0x2d0], -R164 ;  /* 0x0000b400c0a47a23 */ /* 0x000fe600000108a4 */
[C---:B------:R-:W-:Y:S01]  /*1e120*/  HMMA.16816.F32 R48, R112.reuse, R130, R48 ;  /* 0x000000827030723c */ /* 0x040fe20000001830 */
[----:B------:R2:W-:Y:S01]  /*1e130*/  MUFU.EX2 R180, R103 ;  /* 0x0000006700b47308 */ /* 0x0005e20000000800 */
[----:B------:R-:W1:Y:S06]  /*1e140*/  LDSM.16.MT88.4 R128, [R210+0x3480] ;  /* 0x00348000d280783b */ /* 0x000e6c0000004200 */
[-C--:B----4-:R-:W-:Y:S03]  /*1e150*/  HMMA.16816.F32 R52, R112, R116.reuse, R52 ;  /* 0x000000747034723c */ /* 0x090fe60000001834 */
[----:B------:R4:W4:Y:S05]  /*1e160*/  MUFU.EX2 R177, R164 ;  /* 0x000000a400b17308 */ /* 0x00092a0000000800 */
[C---:B------:R-:W-:Y:S08]  /*1e170*/  HMMA.16816.F32 R56, R120.reuse, R116, R56 ;  /* 0x000000747838723c */ /* 0x040ff00000001838 */
[-C--:B------:R-:W-:Y:S01]  /*1e180*/  HMMA.16816.F32 R60, R120, R118.reuse, R60 ;  /* 0x00000076783c723c */ /* 0x080fe2000000183c */
[--C-:B--2---:R-:W-:Y:S04]  /*1e190*/  FFMA.FTZ R103, R183, c[0x0][0x2d0], -R102.reuse ;  /* 0x0000b400b7677a23 */ /* 0x104fe80000010866 */
[----:B------:R2:W-:Y:S03]  /*1e1a0*/  MUFU.EX2 R172, R103 ;  /* 0x0000006700ac7308 */ /* 0x0005e60000000800 */
[C---:B------:R-:W-:Y:S01]  /*1e1b0*/  HMMA.16816.F32 R64, R112.reuse, R118, R64 ;  /* 0x000000767040723c */ /* 0x040fe20000001840 */
[----:B----4-:R-:W4:Y:S03]  /*1e1c0*/  LDSM.16.MT88.4 R164, [R210+0x2c80] ;  /* 0x002c8000d2a4783b */ /* 0x010f260000004200 */
[----:B------:R-:W-:Y:S04]  /*1e1d0*/  F2FP.PACK_AB R162, R177, R180 ;  /* 0x000000b4b1a2723e */ /* 0x000fe800000000ff */
[-C--:B-1----:R-:W-:Y:S08]  /*1e1e0*/  HMMA.16816.F32 R68, R112, R124.reuse, R68 ;  /* 0x0000007c7044723c */ /* 0x082ff00000001844 */
[C---:B------:R-:W-:Y:S01]  /*1e1f0*/  HMMA.16816.F32 R72, R120.reuse, R124, R72 ;  /* 0x0000007c7848723c */ /* 0x040fe20000001848 */
[--C-:B--2---:R-:W-:Y:S07]  /*1e200*/  FFMA.FTZ R103, R184, c[0x0][0x2d0], -R102.reuse ;  /* 0x0000b400b8677a23 */ /* 0x104fee0000010866 */
[-C--:B------:R-:W-:Y:S01]  /*1e210*/  HMMA.16816.F32 R76, R120, R126.reuse, R76 ;  /* 0x0000007e784c723c */ /* 0x080fe2000000184c */
[----:B------:R1:W2:Y:S07]  /*1e220*/  MUFU.EX2 R107, R103 ;  /* 0x00000067006b7308 */ /* 0x0002ae0000000800 */
        /* <DEDUP_REMOVED lines=8> */
[----:B--2---:R-:W-:Y:S07]  /*1e2b0*/  F2FP.PACK_AB R161, R107, R172 ;  /* 0x000000ac6ba1723e */ /* 0x004fee00000000ff */
[----:B------:R-:W-:Y:S01]  /*1e2c0*/  HMMA.16816.F32 R96, R112, R130, R96 ;  /* 0x000000827060723c */ /* 0x000fe20000001860 */
[----:B------:R-:W1:Y:S07]  /*1e2d0*/  MUFU.EX2 R102, R102 ;  /* 0x0000006600667308 */ /* 0x000e6e0000000800 */
[-C--:B------:R-:W-:Y:S01]  /*1e2e0*/  HMMA.16816.F32 R112, R108, R132.reuse, R4 ;  /* 0x000000846c70723c */ /* 0x080fe20000001804 */
[----:B------:R-:W2:Y:S03]  /*1e2f0*/  LDSM.16.MT88.4 R4, [R210+0x3880] ;  /* 0x00388000d204783b */ /* 0x000ea60000004200 */
[----:B-1----:R-:W-:Y:S07]  /*1e300*/  F2FP.PACK_AB R163, R102, R103 ;  /* 0x0000006766a3723e */ /* 0x002fee00000000ff */
[C---:B------:R-:W-:Y:S07]  /*1e310*/  HMMA.16816.F32 R116, R160.reuse, R132, R8 ;  /* 0x00000084a074723c */ /* 0x040fee0000001808 */
        /* <DEDUP_REMOVED lines=17> */
[-C--:B------:R-:W-:Y:S01]  /*1e430*/  HMMA.16816.F32 R68, R108, R168.reuse, R68 ;  /* 0x000000a86c44723c */ /* 0x080fe20000001844 */
[----:B------:R-:W-:Y:S04]  /*1e440*/  FADD.FTZ R3, R233, R9 ;  /* 0x00000009e9037221 */ /* 0x000fe80000010000 */
[----:B------:R-:W-:Y:S03]  /*1e450*/  FADD.FTZ R10, R231, R3 ;  /* 0x00000003e70a7221 */ /* 0x000fe60000010000 */
[C---:B------:R-:W-:Y:S01]  /*1e460*/  HMMA.16816.F32 R72, R160.reuse, R168, R72 ;  /* 0x000000a8a048723c */ /* 0x040fe20000001848 */
[----:B---3--:R-:W-:Y:S03]  /*1e470*/  FFMA.FTZ R3, R0, R190, R179 ;  /* 0x000000be00037223 */ /* 0x008fe600000100b3 */
[----:B------:R-:W-:Y:S02]  /*1e480*/  FADD.FTZ R0, R234, R10 ;  /* 0x0000000aea007221 */ /* 0x000fe40000010000 */
[----:B------:R-:W-:Y:S02]  /*1e490*/  FADD.FTZ R3, R228, R3 ;  /* 0x00000003e4037221 */ /* 0x000fe40000010000 */
[-C--:B------:R-:W-:Y:S04]  /*1e4a0*/  HMMA.16816.F32 R76, R160, R170.reuse, R76 ;  /* 0x000000aaa04c723c */ /* 0x080fe8000000184c */
[----:B------:R-:W-:Y:S04]  /*1e4b0*/  FADD.FTZ R3, R229, R3 ;  /* 0x00000003e5037221 */ /* 0x000fe80000010000 */
[----:B------:R-:W-:Y:S01]  /*1e4c0*/  FADD.FTZ R3, R230, R3 ;  /* 0x00000003e6037221 */ /* 0x000fe20000010000 */
[C---:B------:R-:W-:Y:S03]  /*1e4d0*/  HMMA.16816.F32 R80, R108.reuse, R170, R80 ;  /* 0x000000aa6c50723c */ /* 0x040fe60000001850 */
[----:B------:R-:W-:Y:S02]  /*1e4e0*/  FADD.FTZ R3, R176, R3 ;  /* 0x00000003b0037221 */ /* 0x000fe40000010000 */
[----:B------:R-:W-:Y:S02]  /*1e4f0*/  FFMA.FTZ R100, R100, R188, R242 ;  /* 0x000000bc64647223 */ /* 0x000fe400000100f2 */
[----:B------:R-:W-:Y:S01]  /*1e500*/  FADD.FTZ R3, R175, R3 ;  /* 0x00000003af037221 */ /* 0x000fe20000010000 */
[-C--:B--2---:R-:W-:Y:S01]  /*1e510*/  HMMA.16816.F32 R84, R108, R4.reuse, R84 ;  /* 0x000000046c54723c */ /* 0x084fe20000001854 */
        /* <DEDUP_REMOVED lines=42> */
[----:B------:R2:W-:Y:S03]  /*1e7c0*/  STL [R1+0x4], R3 ;  /* 0x0000040301007387 */ /* 0x0005e60000100800 */
[----:B------:R-:W-:Y:S01]  /*1e7d0*/  FADD.FTZ R252, R182, R4 ;  /* 0x00000004b6fc7221 */ /* 0x000fe20000010000 */
[----:B------:R2:W-:Y:S01]  /*1e7e0*/  STL [R1+0x8], R2 ;  /* 0x0000080201007387 */ /* 0x0005e20000100800 */
[----:B-1----:R-:W-:Y:S04]  /*1e7f0*/  IADD3 R0, R223, -0x1, RZ ;  /* 0xffffffffdf007810 */ /* 0x002fe80007ffe0ff */
[----:B------:R-:W-:Y:S01]  /*1e800*/  MOV R223, R0 ;  /* 0x0000000000df7202 */ /* 0x000fe20000000f00 */
[----:B------:R-:W-:-:S05]  /*1e810*/  @P0 BRA `(.L_x_515) ;  /* 0xffffbcb000000947 */ /* 0x000fca000383ffff */
.L_x_497:
[----:B------:R-:W3:Y:S04]  /*1e820*/  LDL.LU R0, [R1] ;  /* 0x0000000001007983 */ /* 0x000ee80000300800 */
[----:B------:R-:W4:Y:S04]  /*1e830*/  LDL.LU R7, [R1+0x4] ;  /* 0x0000040001077983 */ /* 0x000f280000300800 */
[----:B--2---:R-:W2:Y:S01]  /*1e840*/  LDL.LU R2, [R1+0x8] ;  /* 0x0000080001027983 */ /* 0x004ea20000300800 */
[----:B------:R-:W-:-:S02]  /*1e850*/  MOV R50, 0xff800000 ;  /* 0xff80000000327802 */ /* 0x000fc40000000f00 */
[----:B------:R-:W-:Y:S01]  /*1e860*/  MOV R51, 0xff800000 ;  /* 0xff80000000337802 */ /* 0x000fe20000000f00 */
[----:B------:R-:W5:Y:S01]  /*1e870*/  SHFL.BFLY PT, R8, R252, 0x2, 0x1f ;  /* 0x0c401f00fc087f89 */ /* 0x000f6200000e0000 */
[----:B------:R-:W-:Y:S01]  /*1e880*/  PLOP3.LUT P4, PT, PT, PT, PT, 0x8, 0x0 ;  /* 0x000000000000781c */ /* 0x000fe20003f8e170 */
[----:B-----5:R-:W-:-:S05]  /*1e890*/  FADD.FTZ R8, R8, R252 ;  /* 0x000000fc08087221 */ /* 0x020fca0000010000 */
[----:B-1----:R-:W1:Y:S02]  /*1e8a0*/  SHFL.BFLY PT, R3, R8, 0x1, 0x1f ;  /* 0x0c201f0008037f89 */ /* 0x002e6400000e0000 */
[----:B-1----:R-:W-:Y:S01]  /*1e8b0*/  FADD.FTZ R8, R8, R3 ;  /* 0x0000000308087221 */ /* 0x002fe20000010000 */
[----:B------:R-:W-:-:S04]  /*1e8c0*/  MOV R3, RZ ;  /* 0x000000ff00037202 */ /* 0x000fc80000000f00 */
[----:B------:R-:W-:-:S13]  /*1e8d0*/  FSETP.NE.FTZ.AND P2, PT, R8, RZ, PT ;  /* 0x000000ff0800720b */ /* 0x000fda0003f55000 */
[----:B------:R-:W1:Y:S08]  /*1e8e0*/  @P2 MUFU.RCP R3, R8 ;  /* 0x0000000800032308 */ /* 0x000e700000001000 */
[----:B------:R-:W5:Y:S01]  /*1e8f0*/  @P2 MUFU.LG2 R8, R8 ;  /* 0x0000000800082308 */ /* 0x000f620000000c00 */
        /* <DEDUP_REMOVED lines=13> */
[C---:B------:R-:W-:Y:S01]  /*1e9d0*/  FMUL.FTZ R27, R3.reuse, R55 ;  /* 0x00000037031b7220 */ /* 0x040fe20000410000 */
[----:B------:R-:W-:Y:S01]  /*1e9e0*/  MOV R55, 0xff800000 ;  /* 0xff80000000377802 */ /* 0x000fe20000000f00 */
        /* <DEDUP_REMOVED lines=9> */
[----:B------:R-:W-:Y:S02]  /*1ea80*/  FMUL.FTZ R99, R3, R99 ;  /* 0x0000006303637220 */ /* 0x000fe40000410000 */
[----:B-----5:R-:W-:Y:S01]  /*1ea90*/  @P2 FMUL.FTZ R8, R8, 0.69314718246459960938 ;  /* 0x3f31721808082820 */ /* 0x020fe20000410000 */
[----:B---3--:R-:W1:Y:S04]  /*1eaa0*/  SHFL.BFLY PT, R4, R0, 0x2, 0x1f ;  /* 0x0c401f0000047f89 */ /* 0x008e6800000e0000 */
[----:B----4-:R-:W3:Y:S04]  /*1eab0*/  SHFL.BFLY PT, R6, R7, 0x2, 0x1f ;  /* 0x0c401f0007067f89 */ /* 0x010ee800000e0000 */
[----:B--2---:R-:W2:Y:S01]  /*1eac0*/  SHFL.BFLY PT, R5, R2, 0x2, 0x1f ;  /* 0x0c401f0002057f89 */ /* 0x004ea200000e0000 */
[----:B-1----:R-:W-:-:S02]  /*1ead0*/  FADD.FTZ R4, R4, R0 ;  /* 0x0000000004047221 */ /* 0x002fc40000010000 */
[----:B---3--:R-:W-:-:S03]  /*1eae0*/  FADD.FTZ R6, R6, R7 ;  /* 0x0000000706067221 */ /* 0x008fc60000010000 */
[----:B------:R-:W1:Y:S01]  /*1eaf0*/  SHFL.BFLY PT, R0, R4, 0x1, 0x1f ;  /* 0x0c201f0004007f89 */ /* 0x000e6200000e0000 */
[----:B--2---:R-:W-:-:S03]  /*1eb00*/  FADD.FTZ R5, R5, R2 ;  /* 0x0000000205057221 */ /* 0x004fc60000010000 */
[----:B------:R-:W2:Y:S04]  /*1eb10*/  SHFL.BFLY PT, R2, R6, 0x1, 0x1f ;  /* 0x0c201f0006027f89 */ /* 0x000ea800000e0000 */
[----:B------:R-:W3:Y:S01]  /*1eb20*/  SHFL.BFLY PT, R7, R5, 0x1, 0x1f ;  /* 0x0c201f0005077f89 */ /* 0x000ee200000e0000 */
[----:B-1----:R-:W-:Y:S01]  /*1eb30*/  FADD.FTZ R4, R4, R0 ;  /* 0x0000000004047221 */ /* 0x002fe20000010000 */
[----:B------:R-:W-:-:S04]  /*1eb40*/  MOV R0, RZ ;  /* 0x000000ff00007202 */ /* 0x000fc80000000f00 */
[----:B------:R-:W-:Y:S01]  /*1eb50*/  FSETP.NE.FTZ.AND P3, PT, R4, RZ, PT ;  /* 0x000000ff0400720b */ /* 0x000fe20003f75000 */
[----:B--2---:R-:W-:Y:S01]  /*1eb60*/  FADD.FTZ R6, R6, R2 ;  /* 0x0000000206067221 */ /* 0x004fe20000010000 */
[----:B------:R-:W-:Y:S01]  /*1eb70*/  MOV R2, RZ ;  /* 0x000000ff00027202 */ /* 0x000fe20000000f00 */
[----:B---3--:R-:W-:-:S03]  /*1eb80*/  FADD.FTZ R5, R7, R5 ;  /* 0x0000000507057221 */ /* 0x008fc60000010000 */
[----:B------:R-:W-:Y:S02]  /*1eb90*/  FSETP.NE.FTZ.AND P1, PT, R6, RZ, PT ;  /* 0x000000ff0600720b */ /* 0x000fe40003f35000 */
[----:B------:R-:W-:-:S05]  /*1eba0*/  FSETP.NE.FTZ.AND P0, PT, R5, RZ, PT ;  /* 0x000000ff0500720b */ /* 0x000fca0003f15000 */
[----:B------:R-:W1:Y:S01]  /*1ebb0*/  @P3 MUFU.RCP R0, R4 ;  /* 0x0000000400003308 */ /* 0x000e620000001000 */
[----:B------:R-:W-:-:S05]  /*1ebc0*/  @P3 MOV R3, 0x3f317218 ;  /* 0x3f31721800033802 */ /* 0x000fca0000000f00 */
[----:B------:R-:W-:Y:S02]  /*1ebd0*/  @P3 FMUL.FTZ R9, R3, c[0x0][0x2d0] ;  /* 0x0000b40003093a20 */ /* 0x000fe40000410000 */
[----:B------:R-:W2:Y:S01]  /*1ebe0*/  @P1 MUFU.RCP R2, R6 ;  /* 0x0000000600021308 */ /* 0x000ea20000001000 */
[----:B------:R-:W-:Y:S01]  /*1ebf0*/  @P0 MOV R7, 0x3f317218 ;  /* 0x3f31721800070802 */ /* 0x000fe20000000f00 */
[----:B-1----:R-:W-:-:S06]  /*1ec00*/  FMUL.FTZ R112, R0, R112 ;  /* 0x0000007000707220 */ /* 0x002fcc0000410000 */
[----:B------:R-:W-:Y:S01]  /*1ec10*/  @P3 MUFU.LG2 R10, R4 ;  /* 0x00000004000a3308 */ /* 0x000fe20000000c00 */
        /* <DEDUP_REMOVED lines=13> */
[C---:B------:R-:W-:Y:S01]  /*1ecf0*/  FMUL.FTZ R28, R0.reuse, R53 ;  /* 0x00000035001c7220 */ /* 0x040fe20000410000 */
[----:B------:R-:W-:Y:S01]  /*1ed00*/  MOV R53, 0xff800000 ;  /* 0xff80000000357802 */ /* 0x000fe20000000f00 */
        /* <DEDUP_REMOVED lines=10> */
[----:B------:R-:W-:Y:S01]  /*1edb0*/  MOV R0, RZ ;  /* 0x000000ff00007202 */ /* 0x000fe20000000f00 */
[----:B--2---:R-:W-:-:S02]  /*1edc0*/  FMUL.FTZ R47, R2, R116 ;  /* 0x00000074022f7220 */ /* 0x004fc40000410000 */
[C---:B------:R-:W-:Y:S02]  /*1edd0*/  FMUL.FTZ R117, R2.reuse, R117 ;  /* 0x0000007502757220 */ /* 0x040fe40000410000 */
[C---:B------:R-:W-:Y:S01]  /*1ede0*/  FMUL.FTZ R120, R2.reuse, R120 ;  /* 0x0000007802787220 */ /* 0x040fe20000410000 */
[----:B------:R-:W1:Y:S01]  /*1edf0*/  @P0 MUFU.RCP R0, R5 ;  /* 0x0000000500000308 */ /* 0x000e620000001000 */
[C---:B------:R-:W-:Y:S02]  /*1ee00*/  FMUL.FTZ R46, R2.reuse, R121 ;  /* 0x00000079022e7220 */ /* 0x040fe40000410000 */
[C---:B------:R-:W-:Y:S02]  /*1ee10*/  FMUL.FTZ R132, R2.reuse, R132 ;  /* 0x0000008402847220 */ /* 0x040fe40000410000 */
[C---:B------:R-:W-:Y:S02]  /*1ee20*/  FMUL.FTZ R39, R2.reuse, R133 ;  /* 0x0000008502277220 */ /* 0x040fe40000410000 */
[C---:B------:R-:W-:Y:S01]  /*1ee30*/  FMUL.FTZ R136, R2.reuse, R136 ;  /* 0x0000008802887220 */ /* 0x040fe20000410000 */
[----:B------:R-:W2:Y:S01]  /*1ee40*/  @P0 MUFU.LG2 R5, R5 ;  /* 0x0000000500050308 */ /* 0x000ea20000000c00 */
        /* <DEDUP_REMOVED lines=44> */
[----:B------:R-:W-:-:S02]  /*1f110*/  @P3 FMUL.FTZ R10, R10, 0.69314718246459960938 ;  /* 0x3f3172180a0a3820 */ /* 0x000fc40000410000 */
[----:B------:R-:W-:Y:S02]  /*1f120*/  @P1 FMUL.FTZ R2, R0, c[0x0][0x2d0] ;  /* 0x0000b40000021a20 */ /* 0x000fe40000410000 */
[----:B------:R-:W-:Y:S02]  /*1f130*/  @P1 FMUL.FTZ R6, R6, 0.69314718246459960938 ;  /* 0x3f31721806061820 */ /* 0x000fe40000410000 */
[----:B--2---:R-:W-:Y:S02]  /*1f140*/  @P0 FMUL.FTZ R3, R5, 0.69314718246459960938 ;  /* 0x3f31721805030820 */ /* 0x004fe40000410000 */
[----:B------:R-:W-:Y:S02]  /*1f150*/  @P0 FMUL.FTZ R0, R7, c[0x0][0x2d0] ;  /* 0x0000b40007000a20 */ /* 0x000fe40000410000 */
[----:B------:R-:W-:Y:S02]  /*1f160*/  @P3 FFMA.FTZ R50, R9, R106, R10 ;  /* 0x0000006a09323223 */ /* 0x000fe4000001000a */
[----:B------:R-:W-:-:S02]  /*1f170*/  @P2 FFMA.FTZ R51, R4, R105, R8 ;  /* 0x0000006904332223 */ /* 0x000fc40000010008 */
[----:B------:R-:W-:Y:S02]  /*1f180*/  @P1 FFMA.FTZ R53, R2, R104, R6 ;  /* 0x0000006802351223 */ /* 0x000fe40000010006 */
[----:B------:R-:W-:Y:S02]  /*1f190*/  @P0 FFMA.FTZ R55, R0, R100, R3 ;  /* 0x0000006400370223 */ /* 0x000fe40000010003 */
.L_x_399:
        /* <DEDUP_REMOVED lines=151> */
.L_x_517:
[----:B-1----:R-:W-:Y:S01]  /*1fb10*/  LOP3.LUT R4, R48, 0xffffffe0, RZ, 0xc0, !PT ;  /* 0xffffffe030047812 */ /* 0x002fe200078ec0ff */
[----:B------:R-:W1:Y:S01]  /*1fb20*/  S2R R10, SR_CTAID.Y ;  /* 0x00000000000a7919 */ /* 0x000e620000002600 */
[----:B------:R-:W-:Y:S01]  /*1fb30*/  SHF.R.S32.HI R5, RZ, 0x1f, R49 ;  /* 0x0000001fff057819 */ /* 0x000fe20000011431 */
[----:B------:R-:W-:Y:S01]  /*1fb40*/  IMAD.MOV.U32 R9, RZ, RZ, c[0x0][0x4e8] ;  /* 0x00013a00ff097624 */ /* 0x000fe200078e00ff */
[----:B------:R-:W-:Y:S01]  /*1fb50*/  LEA.HI R0, R29, R29, RZ, 0x1 ;  /* 0x0000001d1d007211 */ /* 0x000fe200078f08ff */
[----:B------:R-:W-:Y:S01]  /*1fb60*/  IMAD.IADD R8, R57, 0x1, -R4 ;  /* 0x0000000139087824 */ /* 0x000fe200078e0a04 */
[----:B------:R-:W2:Y:S01]  /*1fb70*/  S2R R14, SR_CTAID.Y ;  /* 0x00000000000e7919 */ /* 0x000ea20000002600 */
[----:B------:R-:W-:Y:S01]  /*1fb80*/  LEA.HI R4, R5, R49, RZ, 0x2 ;  /* 0x0000003105047211 */ /* 0x000fe200078f10ff */
[----:B------:R-:W-:Y:S01]  /*1fb90*/  IMAD R12, R29, 0x20, R52 ;  /* 0x000000201d0c7824 */ /* 0x000fe200078e0234 */
[C---:B------:R-:W-:Y:S01]  /*1fba0*/  LOP3.LUT R5, R0.reuse, 0x1ffffffe, RZ, 0xc0, !PT ;  /* 0x1ffffffe00057812 */ /* 0x040fe200078ec0ff */
[----:B------:R-:W3:Y:S01]  /*1fbb0*/  S2R R21, SR_CTAID.X ;  /* 0x0000000000157919 */ /* 0x000ee20000002500 */
[----:B------:R-:W-:Y:S01]  /*1fbc0*/  SHF.R.S32.HI R7, RZ, 0x1f, R8 ;  /* 0x0000001fff077819 */ /* 0x000fe20000011408 */
[----:B------:R-:W-:Y:S01]  /*1fbd0*/  IMAD.SHL.U32 R0, R0, 0x20, RZ ;  /* 0x0000002000007824 */ /* 0x000fe200078e00ff */
[----:B------:R-:W-:Y:S01]  /*1fbe0*/  LOP3.LUT R4, R4, 0xffffffc, RZ, 0xc0, !PT ;  /* 0x0ffffffc04047812 */ /* 0x000fe200078ec0ff */
[----:B-----5:R-:W-:Y:S01]  /*1fbf0*/  IMAD R24, R24, c[0x0][0x4e8], RZ ;  /* 0x00013a0018187a24 */ /* 0x020fe200078e02ff */
[----:B------:R-:W-:Y:S01]  /*1fc00*/  LEA.HI R7, R7, R8, RZ, 0x2 ;  /* 0x0000000807077211 */ /* 0x000fe200078f10ff */
[----:B------:R-:W-:Y:S01]  /*1fc10*/  BSSY B0, `(.L_x_518) ;  /* 0x0000087000007945 */ /* 0x000fe20003800000 */
[----:B------:R-:W-:-:S02]  /*1fc20*/  IADD3 R6, R29, -R5, RZ ;  /* 0x800000051d067210 */ /* 0x000fc40007ffe0ff */
[----:B------:R-:W-:Y:S01]  /*1fc30*/  LOP3.LUT R5, R0, 0xffffffc0, RZ, 0xc0, !PT ;  /* 0xffffffc000057812 */ /* 0x000fe200078ec0ff */
[----:B------:R-:W-:Y:S01]  /*1fc40*/  IMAD.IADD R0, R49, 0x1, -R4 ;  /* 0x0000000131007824 */ /* 0x000fe200078e0a04 */
[----:B------:R-:W-:Y:S02]  /*1fc50*/  SHF.R.S32.HI R4, RZ, 0x2, R7 ;  /* 0x00000002ff047819 */ /* 0x000fe40000011407 */
[----:B------:R-:W-:Y:S01]  /*1fc60*/  ISETP.NE.AND P2, PT, R9, 0x1, PT ;  /* 0x000000010900780c */ /* 0x000fe20003f45270 */
[----:B------:R-:W-:Y:S01]  /*1fc70*/  IMAD R6, R6, 0x8, R5 ;  /* 0x0000000806067824 */ /* 0x000fe200078e0205 */
[----:B------:R-:W-:Y:S01]  /*1fc80*/  LEA R16, R0, R4, 0x4 ;  /* 0x0000000400107211 */ /* 0x000fe200078e20ff */
[----:B------:R-:W-:Y:S01]  /*1fc90*/  IMAD R0, R3, c[0x0][0x3a0], RZ ;  /* 0x0000e80003007a24 */ /* 0x000fe200078e02ff */
[----:B-1----:R-:W-:Y:S02]  /*1fca0*/  SHF.R.S32.HI R11, RZ, 0x1f, R10 ;  /* 0x0000001fff0b7819 */ /* 0x002fe4000001140a */
[----:B------:R-:W-:Y:S01]  /*1fcb0*/  LEA.HI R10, R52, R52, RZ, 0x1 ;  /* 0x00000034340a7211 */ /* 0x000fe200078f08ff */
[----:B------:R-:W-:Y:S01]  /*1fcc0*/  IMAD.IADD R6, R16, 0x1, R6 ;  /* 0x0000000110067824 */ /* 0x000fe200078e0206 */
[----:B------:R-:W-:Y:S01]  /*1fcd0*/  LOP3.LUT P0, RZ, R8, 0x3, RZ, 0xc0, !PT ;  /* 0x0000000308ff7812 */ /* 0x000fe2000780c0ff */
[----:B--2---:R-:W-:Y:S01]  /*1fce0*/  IMAD.WIDE.U32 R4, R14, c[0x0][0x490], R2 ;  /* 0x000124000e047a25 */ /* 0x004fe200078e0002 */
[----:B------:R-:W-:-:S02]  /*1fcf0*/  LOP3.LUT R10, R10, 0x3fffffe, RZ, 0xc0, !PT ;  /* 0x03fffffe0a0a7812 */ /* 0x000fc400078ec0ff */
[----:B------:R-:W-:Y:S01]  /*1fd00*/  LEA.HI R13, R61, R57, RZ, 0x3 ;  /* 0x000000393d0d7211 */ /* 0x000fe200078f18ff */
[C---:B------:R-:W-:Y:S02]  /*1fd10*/  IMAD R7, R2.reuse, c[0x0][0x3a4], R0 ;  /* 0x0000e90002077a24 */ /* 0x040fe400078e0200 */
[----:B------:R-:W-:-:S04]  /*1fd20*/  IMAD.WIDE.U32 R2, R2, c[0x0][0x3a0], RZ ;  /* 0x0000e80002027a25 */ /* 0x000fc800078e00ff */
[----:B---3--:R-:W-:Y:S02]  /*1fd30*/  IMAD R0, R21, 0x80, R6 ;  /* 0x0000008015007824 */ /* 0x008fe400078e0206 */
[----:B------:R-:W-:Y:S02]  /*1fd40*/  IMAD R9, R11, c[0x0][0x490], RZ ;  /* 0x000124000b097a24 */ /* 0x000fe400078e02ff */
[----:B------:R-:W-:Y:S01]  /*1fd50*/  IMAD.IADD R3, R3, 0x1, R7 ;  /* 0x0000000103037824 */ /* 0x000fe200078e0207 */
[----:B------:R-:W-:Y:S01]  /*1fd60*/  MOV R6, R0 ;  /* 0x0000000000067202 */ /* 0x000fe20000000f00 */
[----:B------:R-:W-:-:S04]  /*1fd70*/  @P2 IMAD.HI.U32 R8, R0, c[0x0][0x4ec], RZ ;  /* 0x00013b0000082a27 */ /* 0x000fc800078e00ff */
[----:B------:R-:W-:Y:S01]  /*1fd80*/  IMAD.IADD R7, R52, 0x1, -R10 ;  /* 0x0000000134077824 */ /* 0x000fe200078e0a0a */
[----:B------:R-:W-:Y:S01]  /*1fd90*/  @P2 SHF.R.U32.HI R6, RZ, c[0x0][0x4f0], R8 ;  /* 0x00013c00ff062a19 */ /* 0x000fe20000011608 */
[C---:B------:R-:W-:Y:S02]  /*1fda0*/  IMAD R9, R14.reuse, c[0x0][0x494], R9 ;  /* 0x000125000e097a24 */ /* 0x040fe400078e0209 */
[----:B------:R-:W-:Y:S01]  /*1fdb0*/  IMAD R20, R49, 0x8, R7 ;  /* 0x0000000831147824 */ /* 0x000fe200078e0207 */
[----:B------:R-:W-:Y:S01]  /*1fdc0*/  SHF.R.S32.HI R7, RZ, 0x1f, R63 ;  /* 0x0000001fff077819 */ /* 0x000fe2000001143f */
[----:B------:R-:W-:Y:S01]  /*1fdd0*/  IMAD R11, R11, c[0x0][0x3e8], RZ ;  /* 0x0000fa000b0b7a24 */ /* 0x000fe200078e02ff */
[----:B------:R-:W-:Y:S01]  /*1fde0*/  IADD3 R5, R5, R9, RZ ;  /* 0x0000000905057210 */ /* 0x000fe20007ffe0ff */
[----:B------:R-:W-:Y:S01]  /*1fdf0*/  IMAD.WIDE.U32 R2, R14, c[0x0][0x3e8], R2 ;  /* 0x0000fa000e027a25 */ /* 0x000fe200078e0002 */
[----:B------:R-:W-:Y:S02]  /*1fe00*/  IADD3 R8, -R6, RZ, RZ ;  /* 0x000000ff06087210 */ /* 0x000fe40007ffe1ff */
[----:B------:R-:W-:Y:S01]  /*1fe10*/  SEL R9, R63, RZ, !P1 ;  /* 0x000000ff3f097207 */ /* 0x000fe20004800000 */
[----:B------:R-:W-:Y:S01]  /*1fe20*/  IMAD R12, R21, 0x80, R12 ;  /* 0x00000080150c7824 */ /* 0x000fe200078e020c */
[----:B------:R-:W-:Y:S01]  /*1fe30*/  SEL R10, R7, RZ, !P1 ;  /* 0x000000ff070a7207 */ /* 0x000fe20004800000 */
[----:B------:R-:W-:-:S02]  /*1fe40*/  IMAD R7, R14, c[0x0][0x3ec], R11 ;  /* 0x0000fb000e077a24 */ /* 0x000fc400078e020b */
        /* <DEDUP_REMOVED lines=99> */
.L_x_519:
[----:B---3--:R-:W-:Y:S05]  /*20480*/  BSYNC B0 ;  /* 0x0000000000007941 */ /* 0x008fea0003800000 */
.L_x_518:
        /* <DEDUP_REMOVED lines=23> */
.L_x_521:
[----:B------:R-:W-:Y:S05]  /*20600*/  BSYNC B0 ;  /* 0x0000000000007941 */ /* 0x000fea0003800000 */
.L_x_520:
        /* <DEDUP_REMOVED lines=23> */
.L_x_523:
[----:B------:R-:W-:Y:S05]  /*20780*/  BSYNC B0 ;  /* 0x0000000000007941 */ /* 0x000fea0003800000 */
.L_x_522:
        /* <DEDUP_REMOVED lines=24> */
.L_x_516:
        /* <DEDUP_REMOVED lines=19> */
.L_x_524:
[----:B-1----:R-:W1:Y:S01]  /*20a40*/  S2R R11, SR_TID.X ;  /* 0x00000000000b7919 */ /* 0x002e620000002100 */
[----:B------:R-:W-:Y:S01]  /*20a50*/  SHF.R.S32.HI R0, RZ, 0x1f, R8 ;  /* 0x0000001fff007819 */ /* 0x000fe20000011408 */
[----:B------:R-:W-:Y:S01]  /*20a60*/  BSSY B0, `(.L_x_525) ;  /* 0x0000029000007945 */ /* 0x000fe20003800000 */
[----:B------:R-:W-:Y:S01]  /*20a70*/  SEL R9, R8, RZ, !P0 ;  /* 0x000000ff08097207 */ /* 0x000fe20004000000 */
[----:B------:R-:W2:Y:S01]  /*20a80*/  S2R R2, SR_CTAID.Y ;  /* 0x0000000000027919 */ /* 0x000ea20000002600 */
[----:B------:R-:W-:-:S03]  /*20a90*/  SEL R10, R0, RZ, !P0 ;  /* 0x000000ff000a7207 */ /* 0x000fc60004000000 */
[----:B------:R-:W3:Y:S01]  /*20aa0*/  S2R R12, SR_CTAID.Y ;  /* 0x00000000000c7919 */ /* 0x000ee20000002600 */
[----:B-1----:R-:W-:Y:S02]  /*20ab0*/  ISETP.GT.AND P1, PT, R11, 0x7f, PT ;  /* 0x0000007f0b00780c */ /* 0x002fe40003f24270 */
[----:B--2---:R-:W-:-:S11]  /*20ac0*/  SHF.R.S32.HI R14, RZ, 0x1f, R2 ;  /* 0x0000001fff0e7819 */ /* 0x004fd60000011402 */
[----:B------:R-:W-:Y:S05]  /*20ad0*/  @P1 BRA `(.L_x_526) ;  /* 0x0000021000001947 */ /* 0x000fea0003800000 */
[----:B---3--:R-:W1:Y:S01]  /*20ae0*/  S2R R8, SR_CTAID.X ;  /* 0x0000000000087919 */ /* 0x008e620000002500 */
        /* <DEDUP_REMOVED lines=32> */
.L_x_526:
[----:B---3--:R-:W-:Y:S05]  /*20cf0*/  BSYNC B0 ;  /* 0x0000000000007941 */ /* 0x008fea0003800000 */
.L_x_525:
        /* <DEDUP_REMOVED lines=64> */
.L_x_528:
[----:B------:R-:W-:Y:S05]  /*21100*/  BSYNC B0 ;  /* 0x0000000000007941 */ /* 0x000fea0003800000 */
.L_x_527:
        /* <DEDUP_REMOVED lines=21> */
.L_x_530:
[----:B------:R-:W-:Y:S05]  /*21260*/  BSYNC B0 ;  /* 0x0000000000007941 */ /* 0x000fea0003800000 */
.L_x_529:
        /* <DEDUP_REMOVED lines=21> */
.L_x_532:
[----:B------:R-:W-:Y:S05]  /*213c0*/  BSYNC B0 ;  /* 0x0000000000007941 */ /* 0x000fea0003800000 */
.L_x_531:
        /* <DEDUP_REMOVED lines=22> */
.L_x_533:
        /* <DEDUP_REMOVED lines=13> */
.L_x_759:


//--------------------- .text._ZN7cutlass13device_kernelIN5flash19enable_sm80_to_sm89INS1_16FlashAttnFwdSm80INS1_25CollectiveMainloopFwdSm80ILi4ELi1ELb0EN4cute5tupleIJNS5_1CILi128EEENS7_ILi64EEENS7_ILi96EEEEEELi96ENS_6half_tEfNS_4arch4Sm80ELb1ELb0ELb1ELb0ELb0ELb0ELb1ELb0EEENS1_21CollectiveEpilogueFwdINS6_IJS8_SA_S9_EEENS6_IJNS7_ILi1EEESI_SI_EEESC_SE_Li128ELb0ELb1ELb0ELb0EEENS1_30DynamicPersistentTileSchedulerILi128ELi128ELb0ELb1ELb0EEEEEEEEEvNT_6ParamsE --------------------------
	.section	.text._ZN7cutlass13device_kernelIN5flash19enable_sm80_to_sm89INS1_16FlashAttnFwdSm80INS1_25CollectiveMainloopFwdSm80ILi4ELi1ELb0EN4cute5tupleIJNS5_1CILi128EEENS7_ILi64EEENS7_ILi96EEEEEELi96ENS_6half_tEfNS_4arch4Sm80ELb1ELb0ELb1ELb0ELb0ELb0ELb1ELb0EEENS1_21CollectiveEpilogueFwdINS6_IJS8_SA_S9_EEENS6_IJNS7_ILi1EEESI_SI_EEESC_SE_Li128ELb0ELb1ELb0ELb0EEENS1_30DynamicPersistentTileSchedulerILi128ELi128ELb0ELb1ELb0EEEEEEEEEvNT_6ParamsE,"ax",@progbits
	.sectioninfo	@"SHI_REGISTERS=255"
	.align	128
.text._ZN7cutlass13device_kernelIN5flash19enable_sm80_to_sm89INS1_16FlashAttnFwdSm80INS1_25CollectiveMainloopFwdSm80ILi4ELi1ELb0EN4cute5tupleIJNS5_1CILi128EEENS7_ILi64EEENS7_ILi96EEEEEELi96ENS_6half_tEfNS_4arch4Sm80ELb1ELb0ELb1ELb0ELb0ELb0ELb1ELb0EEENS1_21CollectiveEpilogueFwdINS6_IJS8_SA_S9_EEENS6_IJNS7_ILi1EEESI_SI_EEESC_SE_Li128ELb0ELb1ELb0ELb0EEENS1_30DynamicPersistentTileSchedulerILi128ELi128ELb0ELb1ELb0EEEEEEEEEvNT_6ParamsE:
        .type           _ZN7cutlass13device_kernelIN5flash19enable_sm80_to_sm89INS1_16FlashAttnFwdSm80INS1_25CollectiveMainloopFwdSm80ILi4ELi1ELb0EN4cute5tupleIJNS5_1CILi128EEENS7_ILi64EEENS7_ILi96EEEEEELi96ENS_6half_tEfNS_4arch4Sm80ELb1ELb0ELb1ELb0ELb0ELb0ELb1ELb0EEENS1_21CollectiveEpilogueFwdINS6_IJS8_SA_S9_EEENS6_IJNS7_ILi1EEESI_SI_EEESC_SE_Li128ELb0ELb1ELb0ELb0EEENS1_30DynamicPersistentTileSchedulerILi128ELi128ELb0ELb1ELb0EEEEEEEEEvNT_6ParamsE,@function
        .size           _ZN7cutlass13device_kernelIN5flash19enable_sm80_to_sm89INS1_16FlashAttnFwdSm80INS1_25CollectiveMainloopFwdSm80ILi4ELi1ELb0EN4cute5tupleIJNS5_1CILi128EEENS7_ILi64EEENS7_ILi96EEEEEELi96ENS_6half_tEfNS_4arch4Sm80ELb1ELb0ELb1ELb0ELb0ELb0ELb1ELb0EEENS1_21CollectiveEpilogueFwdINS6_IJS8_SA_S9_EEENS6_IJNS7_ILi1EEESI_SI_EEESC_SE_Li128ELb0ELb1ELb0ELb0EEENS1_30DynamicPersistentTileSchedulerILi128ELi128ELb0ELb1ELb0EEEEEEEEEvNT_6ParamsE,(.L_x_760 - _ZN7cutlass13device_kernelIN5flash19enable_sm80_to_sm89INS1_16FlashAttnFwdSm80INS1_25CollectiveMainloopFwdSm80ILi4ELi1ELb0EN4cute5tupleIJNS5_1CILi128EEENS7_ILi64EEENS7_ILi96EEEEEELi96ENS_6half_tEfNS_4arch4Sm80ELb1ELb0ELb1ELb0ELb0ELb0ELb1ELb0EEENS1_21CollectiveEpilogueFwdINS6_IJS8_SA_S9_EEENS6_IJNS7_ILi1EEESI_SI_EEESC_SE_Li128ELb0ELb1ELb0ELb0EEENS1_30DynamicPersistentTileSchedulerILi128ELi128ELb0ELb1ELb0EEEEEEEEEvNT_6ParamsE)
        .other          _ZN7cutlass13device_kernelIN5flash19enable_sm80_to_sm89INS1_16FlashAttnFwdSm80INS1_25CollectiveMainloopFwdSm80ILi4ELi1ELb0EN4cute5tupleIJNS5_1CILi128EEENS7_ILi64EEENS7_ILi96EEEEEELi96ENS_6half_tEfNS_4arch4Sm80ELb1ELb0ELb1ELb0ELb0ELb0ELb1ELb0EEENS1_21CollectiveEpilogueFwdINS6_IJS8_SA_S9_EEENS6_IJNS7_ILi1EEESI_SI_EEESC_SE_Li128ELb0ELb1ELb0ELb0EEENS1_30DynamicPersistentTileSchedulerILi128ELi128ELb0ELb1ELb0EEEEEEEEEvNT_6ParamsE,@"STO_CUDA_ENTRY STV_DEFAULT"
_ZN7cutlass13device_kernelIN5flash19enable_sm80_to_sm89INS1_16FlashAttnFwdSm80INS1_25CollectiveMainloopFwdSm80ILi4ELi1ELb0EN4cute5tupleIJNS5_1CILi128EEENS7_ILi64EEENS7_ILi96EEEEEELi96ENS_6half_tEfNS_4arch4Sm80ELb1ELb0ELb1ELb0ELb0ELb0ELb1ELb0EEENS1_21CollectiveEpilogueFwdINS6_IJS8_SA_S9_EEENS6_IJNS7_ILi1EEESI_SI_EEESC_SE_Li128ELb0ELb1ELb0ELb0EEENS1_30DynamicPersistentTileSchedulerILi128ELi128ELb0ELb1ELb0EEEEEEEEEvNT_6ParamsE:
[----:B------:R-:W-:-:S03]  /*0000*/  MOV R1, c[0x0][0x28] ;  /* 0x00000a0000017a02 */ /* 0x000fc60000000f00 */
[----:B------:R-:W1:Y:S01]  /*0010*/  S2R R18, SR_TID.X ;  /* 0x0000000000127919 */ /* 0x000e620000002100 */
[----:B------:R-:W-:-:S03]  /*0020*/  IADD3 R1, R1, -0x88, RZ ;  /* 0xffffff7801017810 */ /* 0x000fc60007ffe0ff */
[----:B------:R-:W2:Y:S01]  /*0030*/  S2R R17, SR_CTAID.X ;  /* 0x0000000000117919 */ /* 0x000ea20000002500 */
[----:B-1----:R-:W-:-:S05]  /*0040*/  SHF.R.U32.HI R2, RZ, 0x5, R18 ;  /* 0x00000005ff027819 */ /* 0x002fca0000011612 */
[----:B------:R-:W1:Y:S02]  /*0050*/  SHFL.IDX PT, R0, R2, RZ, 0x1f ;  /* 0x00001fff02007589 */ /* 0x000e6400000e0000 */
[----:B-1----:R-:W-:Y:S02]  /*0060*/  ISETP.GE.AND P0, PT, R0, 0x1, PT ;  /* 0x000000010000780c */ /* 0x002fe40003f06270 */
[----:B------:R1:W-:Y:S11]  /*0070*/  STL [R1+0x7c], R0 ;  /* 0x00007c0001007387 */ /* 0x0003f60000100800 */
[----:B------:R-:W-:Y:S06]  /*0080*/  @P0 BAR.ARV 0x4, 0x80 ;  /* 0x0102000000000b1d */ /* 0x000fec0000002000 */
[----:B--2---:R-:W-:-:S13]  /*0090*/  ISETP.GE.AND P0, PT, R17, c[0x0][0x538], PT ;  /* 0x00014e0011007a0c */ /* 0x004fda0003f06270 */
[----:B------:R-:W-:Y:S05]  /*00a0*/  @P0 EXIT ;  /* 0x000000000000094d */ /* 0x000fea0003800000 */
[----:B-1----:R-:W-:Y:S01]  /*00b0*/  SHF.R.S32.HI R6, RZ, 0x1f, R18 ;  /* 0x0000001fff067819 */ /* 0x002fe20000011412 */
[----:B------:R-:W-:Y:S01]  /*00c0*/  IMAD.MOV.U32 R206, RZ, RZ, 0x20 ;  /* 0x00000020ffce7424 */ /* 0x000fe200078e00ff */
[----:B------:R-:W-:Y:S02]  /*00d0*/  ULDC.64 UR6, c[0x0][0x118] ;  /* 0x0000460000067ab9 */ /* 0x000fe40000000a00 */
[CC--:B------:R-:W-:Y:S02]  /*00e0*/  LEA.HI R16, R6.reuse, R18.reuse, RZ, 0x3 ;  /* 0x0000001206107211 */ /* 0x0c0fe400078f18ff */
[----:B------:R-:W-:Y:S02]  /*00f0*/  LEA.HI R5, R6, R18, RZ, 0x4 ;  /* 0x0000001206057211 */ /* 0x000fe400078f20ff */
[----:B------:R-:W-:Y:S02]  /*0100*/  LOP3.LUT R0, R16, 0xfffffff8, RZ, 0xc0, !PT ;  /* 0xfffffff810007812 */ /* 0x000fe400078ec0ff */
[----:B------:R-:W-:-:S02]  /*0110*/  SHF.R.S32.HI R4, RZ, 0x4, R5 ;  /* 0x00000004ff047819 */ /* 0x000fc40000011405 */
[----:B------:R-:W-:Y:S01]  /*0120*/  LEA.HI R10, R6, R18, RZ, 0x2 ;  /* 0x00000012060a7211 */ /* 0x000fe200078f10ff */
[----:B------:R-:W-:Y:S01]  /*0130*/  IMAD.IADD R0, R18, 0x1, -R0 ;  /* 0x0000000112007824 */ /* 0x000fe200078e0a00 */
[----:B------:R-:W-:Y:S02]  /*0140*/  LEA.HI R3, R5, R4, RZ, 0x1 ;  /* 0x0000000405037211 */ /* 0x000fe400078f08ff */
[----:B------:R-:W-:Y:S02]  /*0150*/  SHF.R.S32.HI R24, RZ, 0x2, R10 ;  /* 0x00000002ff187819 */ /* 0x000fe4000001140a */
[----:B------:R-:W-:Y:S02]  /*0160*/  LEA.HI R11, R0, R0, RZ, 0x1 ;  /* 0x00000000000b7211 */ /* 0x000fe400078f08ff */
[----:B------:R-:W-:Y:S02]  /*0170*/  LOP3.LUT R3, R3, 0xfffffffe, RZ, 0xc0, !PT ;  /* 0xfffffffe03037812 */ /* 0x000fe400078ec0ff */
[----:B------:R-:W-:-:S02]  /*0180*/  LOP3.LUT R2, R11, 0x3fffffe, RZ, 0xc0, !PT ;  /* 0x03fffffe0b027812 */ /* 0x000fc400078ec0ff */
[----:B------:R-:W-:Y:S01]  /*0190*/  LEA.HI R13, R6, R18, RZ, 0x5 ;  /* 0x00000012060d7211 */ /* 0x000fe200078f28ff */
[----:B------:R-:W-:Y:S01]  /*01a0*/  IMAD.IADD R14, R4, 0x1, -R3 ;  /* 0x00000001040e7824 */ /* 0x000fe200078e0a03 */
[----:B------:R-:W-:Y:S01]  /*01b0*/  LOP3.LUT R3, R5, 0xfffffff0, RZ, 0xc0, !PT ;  /* 0xfffffff005037812 */ /* 0x000fe200078ec0ff */
[----:B------:R-:W-:Y:S01]  /*01c0*/  IMAD.IADD R204, R0, 0x1, -R2 ;  /* 0x0000000100cc7824 */ /* 0x000fe200078e0a02 */
[----:B------:R-:W-:Y:S02]  /*01d0*/  SHF.R.S32.HI R0, RZ, 0x3, R16 ;  /* 0x00000003ff007819 */ /* 0x000fe40000011410 */
[----:B------:R-:W-:Y:S01]  /*01e0*/  LOP3.LUT R2, R10, 0xfffffffc, RZ, 0xc0, !PT ;  /* 0xfffffffc0a027812 */ /* 0x000fe200078ec0ff */
[----:B------:R-:W-:Y:S01]  /*01f0*/  IMAD R204, R14, 0x8, R204 ;  /* 0x000000080ecc7824 */ /* 0x000fe200078e02cc */
[----:B------:R-:W-:Y:S01]  /*0200*/  LEA.HI R4, R10, R24, RZ, 0x1 ;  /* 0x000000180a047211 */ /* 0x000fe200078f08ff */
[----:B------:R-:W-:Y:S01]  /*0210*/  IMAD.SHL.U32 R0, R0, 0x40, RZ ;  /* 0x0000004000007824 */ /* 0x000fe200078e00ff */
[----:B------:R-:W-:Y:S01]  /*0220*/  SHF.R.S32.HI R207, RZ, 0x5, R13 ;  /* 0x00000005ffcf7819 */ /* 0x000fe2000001140d */
[----:B------:R-:W-:Y:S01]  /*0230*/  IMAD.IADD R9, R18, 0x1, -R2 ;  /* 0x0000000112097824 */ /* 0x000fe200078e0a02 */
[----:B------:R-:W-:-:S02]  /*0240*/  LOP3.LUT R4, R4, 0x7fffffe, RZ, 0xc0, !PT ;  /* 0x07fffffe04047812 */ /* 0x000fc400078ec0ff */
[----:B------:R-:W-:Y:S01]  /*0250*/  LOP3.LUT R2, R0, 0xc0, RZ, 0xc0, !PT ;  /* 0x000000c000027812 */ /* 0x000fe200078ec0ff */
[----:B------:R-:W-:Y:S02]  /*0260*/  IMAD.IADD R0, R18, 0x1, -R3 ;  /* 0x0000000112007824 */ /* 0x000fe400078e0a03 */
[----:B------:R-:W-:Y:S01]  /*0270*/  IMAD.SHL.U32 R22, R9, 0x8, RZ ;  /* 0x0000000809167824 */ /* 0x000fe200078e00ff */
[----:B------:R-:W-:Y:S01]  /*0280*/  SHF.R.U32.HI R3, RZ, 0x3, R2 ;  /* 0x00000003ff037819 */ /* 0x000fe20000011602 */
[----:B------:R-:W-:Y:S01]  /*0290*/  IMAD.IADD R6, R24, 0x1, -R4 ;  /* 0x0000000118067824 */ /* 0x000fe200078e0a04 */
[----:B------:R-:W-:Y:S02]  /*02a0*/  LEA.HI R7, R0, R0, RZ, 0x1 ;  /* 0x0000000000077211 */ /* 0x000fe400078f08ff */
[----:B------:R-:W-:Y:S02]  /*02b0*/  LOP3.LUT R2, R2, 0x18, R22, 0xf8, !PT ;  /* 0x0000001802027812 */ /* 0x000fe400078ef816 */
[----:B------:R-:W-:-:S02]  /*02c0*/  LOP3.LUT R4, R7, 0x7fffffe, RZ, 0xc0, !PT ;  /* 0x07fffffe07047812 */ /* 0x000fc400078ec0ff */
[----:B------:R-:W-:Y:S01]  /*02d0*/  LOP3.LUT R5, R2, R3, RZ, 0x3c, !PT ;  /* 0x0000000302057212 */ /* 0x000fe200078e3cff */
[----:B------:R-:W-:Y:S01]  /*02e0*/  IMAD R3, R207, 0x8, R6 ;  /* 0x00000008cf037824 */ /* 0x000fe200078e0206 */
[----:B------:R-:W-:Y:S01]  /*02f0*/  SHF.R.S32.HI R8, RZ, 0x1f, R0 ;  /* 0x0000001fff087819 */ /* 0x000fe20000011400 */
[----:B------:R-:W-:Y:S01]  /*0300*/  IMAD.IADD R12, R0, 0x1, -R4 ;  /* 0x00000001000c7824 */ /* 0x000fe200078e0a04 */
[----:B------:R-:W-:Y:S02]  /*0310*/  LEA.HI R2, R9, R9, RZ, 0x1 ;  /* 0x0000000909027211 */ /* 0x000fe400078f08ff */
[----:B------:R-:W-:Y:S01]  /*0320*/  LEA.HI R15, R8, R0, RZ, 0x3 ;  /* 0x00000000080f7211 */ /* 0x000fe200078f18ff */
[----:B------:R-:W-:Y:S01]  /*0330*/  IMAD.U32 R0, R3, 0x20, R5 ;  /* 0x0000002003007824 */ /* 0x000fe200078e0005 */
[----:B------:R-:W-:Y:S02]  /*0340*/  LOP3.LUT R4, R13, 0xffffffe0, RZ, 0xc0, !PT ;  /* 0xffffffe00d047812 */ /* 0x000fe400078ec0ff */
[----:B------:R-:W-:-:S02]  /*0350*/  SHF.R.S32.HI R6, RZ, 0x1f, R10 ;  /* 0x0000001fff067819 */ /* 0x000fc4000001140a */
[----:B------:R1:W-:Y:S01]  /*0360*/  STL [R1+0x30], R0 ;  /* 0x0000300001007387 */ /* 0x0003e20000100800 */
[----:B------:R-:W-:Y:S01]  /*0370*/  LOP3.LUT R3, R2, 0x1ffffffe, RZ, 0xc0, !PT ;  /* 0x1ffffffe02037812 */ /* 0x000fe200078ec0ff */
[----:B------:R-:W-:Y:S01]  /*0380*/  IMAD.IADD R21, R18, 0x1, -R4 ;  /* 0x0000000112157824 */ /* 0x000fe200078e0a04 */
[----:B------:R-:W-:Y:S02]  /*0390*/  SHF.R.S32.HI R5, RZ, 0x1f, R13 ;  /* 0x0000001fff057819 */ /* 0x000fe4000001140d */
[----:B------:R-:W-:Y:S01]  /*03a0*/  SHF.R.S32.HI R8, RZ, 0x1, R7 ;  /* 0x00000001ff087819 */ /* 0x000fe20000011407 */
[----:B------:R-:W-:Y:S01]  /*03b0*/  IMAD.IADD R3, R9, 0x1, -R3 ;  /* 0x0000000109037824 */ /* 0x000fe200078e0a03 */
[----:B------:R-:W-:Y:S02]  /*03c0*/  LEA.HI R4, R5, R207, RZ, 0x2 ;  /* 0x000000cf05047211 */ /* 0x000fe400078f10ff */
[----:B------:R-:W-:Y:S02]  /*03d0*/  SHF.R.S32.HI R5, RZ, 0x1f, R21 ;  /* 0x0000001fff057819 */ /* 0x000fe40000011415 */
[----:B------:R-:W-:-:S02]  /*03e0*/  SHF.R.S32.HI R23, RZ, 0x1f, R22 ;  /* 0x0000001fff177819 */ /* 0x000fc40000011416 */
[----:B------:R-:W-:Y:S01]  /*03f0*/  LEA.HI R10, R5, R21, RZ, 0x2 ;  /* 0x00000015050a7211 */ /* 0x000fe200078f10ff */
[----:B-1----:R-:W-:Y:S01]  /*0400*/  IMAD.SHL.U32 R0, R2, 0x20, RZ ;  /* 0x0000002002007824 */ /* 0x002fe200078e00ff */
[----:B------:R-:W-:Y:S02]  /*0410*/  LEA.HI R2, R6, R24, RZ, 0x3 ;  /* 0x0000001806027211 */ /* 0x000fe400078f18ff */
[----:B------:R-:W-:Y:S02]  /*0420*/  SHF.R.S32.HI R6, RZ, 0x1f, R7 ;  /* 0x0000001fff067819 */ /* 0x000fe40000011407 */
[----:B------:R-:W-:Y:S02]  /*0430*/  LOP3.LUT R0, R0, 0xffffffc0, RZ, 0xc0, !PT ;  /* 0xffffffc000007812 */ /* 0x000fe400078ec0ff */
[----:B------:R-:W-:-:S03]  /*0440*/  LOP3.LUT R2, R2, 0xfffffff8, RZ, 0xc0, !PT ;  /* 0xfffffff802027812 */ /* 0x000fc600078ec0ff */
[----:B------:R-:W-:Y:S01]  /*0450*/  IMAD R13, R3, 0x8, R0 ;  /* 0x00000008030d7824 */ /* 0x000fe200078e0200 */
[----:B------:R-:W-:Y:S01]  /*0460*/  LOP3.LUT R0, R4, 0xffffffc, RZ, 0xc0, !PT ;  /* 0x0ffffffc04007812 */ /* 0x000fe200078ec0ff */
[----:B------:R-:W-:Y:S01]  /*0470*/  IMAD.IADD R4, R24, 0x1, -R2 ;  /* 0x0000000118047824 */ /* 0x000fe200078e0a02 */
[----:B------:R-:W-:-:S03]  /*0480*/  SHF.R.S32.HI R3, RZ, 0x1, R11 ;  /* 0x00000001ff037819 */ /* 0x000fc6000001140b */
[C---:B------:R-:W-:Y:S01]  /*0490*/  IMAD.IADD R2, R207.reuse, 0x1, -R0 ;  /* 0x00000001cf027824 */ /* 0x040fe200078e0a00 */
[----:B------:R-:W-:Y:S01]  /*04a0*/  SHF.R.S32.HI R0, RZ, 0x2, R10 ;  /* 0x00000002ff007819 */ /* 0x000fe2000001140a */
[----:B------:R-:W-:Y:S01]  /*04b0*/  IMAD.SHL.U32 R207, R207, 0x200, RZ ;  /* 0x00000200cfcf7824 */ /* 0x000fe200078e00ff */
[----:B------:R-:W-:Y:S02]  /*04c0*/  LEA.HI R7, R4, R4, RZ, 0x1 ;  /* 0x0000000404077211 */ /* 0x000fe400078f08ff */
[C---:B------:R-:W-:Y:S01]  /*04d0*/  LOP3.LUT P2, RZ, R3.reuse, 0x2, RZ, 0xc0, !PT ;  /* 0x0000000203ff7812 */ /* 0x040fe2000784c0ff */
[----:B------:R-:W-:Y:S01]  /*04e0*/  IMAD.SHL.U32 R3, R3, 0x40, RZ ;  /* 0x0000004003037824 */ /* 0x000fe200078e00ff */
[----:B------:R-:W-:Y:S01]  /*04f0*/  LOP3.LUT R5, R7, 0x3fffffe, RZ, 0xc0, !PT ;  /* 0x03fffffe07057812 */ /* 0x000fe200078ec0ff */
[----:B------:R-:W-:Y:S01]  /*0500*/  IMAD R20, R2, 0x10, R0 ;  /* 0x0000001002147824 */ /* 0x000fe200078e0200 */
[----:B------:R-:W-:Y:S01]  /*0510*/  LEA.HI R2, R6, R8, RZ, 0x2 ;  /* 0x0000000806027211 */ /* 0x000fe200078f10ff */
[----:B------:R-:W-:Y:S01]  /*0520*/  IMAD R6, R9, 0x2, R207 ;  /* 0x0000000209067824 */ /* 0x000fe200078e02cf */
[----:B------:R-:W-:Y:S01]  /*0530*/  LOP3.LUT R0, R3, 0xc0, RZ, 0xc0, !PT ;  /* 0x000000c003007812 */ /* 0x000fe200078ec0ff */
[----:B------:R-:W-:Y:S01]  /*0540*/  IMAD.IADD R5, R4, 0x1, -R5 ;  /* 0x0000000104057824 */ /* 0x000fe200078e0a05 */
[----:B------:R-:W-:Y:S01]  /*0550*/  LOP3.LUT R2, R2, 0xfffffffc, RZ, 0xc0, !PT ;  /* 0xfffffffc02027812 */ /* 0x000fe200078ec0ff */
[----:B------:R-:W-:Y:S01]  /*0560*/  STL [R1+0x80], R20 ;  /* 0x0000801401007387 */ /* 0x000fe20000100800 */
[----:B------:R-:W-:Y:S01]  /*0570*/  LOP3.LUT R4, R0, 0x8, R16, 0xf8, !PT ;  /* 0x0000000800047812 */ /* 0x000fe200078ef810 */
[----:B------:R-:W-:Y:S01]  /*0580*/  IMAD R6, R5, 0x20, R6 ;  /* 0x0000002005067824 */ /* 0x000fe200078e0206 */
[----:B------:R-:W-:Y:S01]  /*0590*/  SHF.R.U32.HI R3, RZ, 0x3, R0 ;  /* 0x00000003ff037819 */ /* 0x000fe20000011600 */
[----:B------:R-:W-:Y:S01]  /*05a0*/  IMAD.IADD R2, R8, 0x1, -R2 ;  /* 0x0000000108027824 */ /* 0x000fe200078e0a02 */
[----:B------:R-:W-:Y:S01]  /*05b0*/  SHF.R.S32.HI R0, RZ, 0x1, R7 ;  /* 0x00000001ff007819 */ /* 0x000fe20000011407 */
[----:B------:R-:W-:Y:S01]  /*05c0*/  IMAD.SHL.U32 R5, R15, 0x20, RZ ;  /* 0x000000200f057824 */ /* 0x000fe200078e00ff */
[----:B------:R-:W-:Y:S01]  /*05d0*/  LOP3.LUT R8, R4, R3, RZ, 0x3c, !PT ;  /* 0x0000000304087212 */ /* 0x000fe200078e3cff */
[----:B------:R-:W-:Y:S01]  /*05e0*/  IMAD.SHL.U32 R7, R14, 0x8, RZ ;  /* 0x000000080e077824 */ /* 0x000fe200078e00ff */
[C---:B------:R-:W-:Y:S01]  /*05f0*/  LOP3.LUT R4, R0.reuse, 0x1, RZ, 0xc0, !PT ;  /* 0x0000000100047812 */ /* 0x040fe200078ec0ff */
[----:B------:R-:W-:Y:S01]  /*0600*/  IMAD.SHL.U32 R3, R0, 0x40, RZ ;  /* 0x0000004000037824 */ /* 0x000fe200078e00ff */
[C---:B------:R-:W-:Y:S01]  /*0610*/  LOP3.LUT P3, RZ, R2.reuse, 0x2, RZ, 0xc0, !PT ;  /* 0x0000000202ff7812 */ /* 0x040fe2000786c0ff */
[----:B------:R-:W-:Y:S01]  /*0620*/  IMAD.SHL.U32 R2, R2, 0x40, RZ ;  /* 0x0000004002027824 */ /* 0x000fe200078e00ff */
[----:B------:R-:W-:Y:S01]  /*0630*/  ISETP.NE.U32.AND P1, PT, R4, 0x1, PT ;  /* 0x000000010400780c */ /* 0x000fe20003f25070 */
[----:B------:R-:W-:Y:S01]  /*0640*/  IMAD.U32 R204, R204, 0x20, R8 ;  /* 0x00000020cccc7824 */ /* 0x000fe200078e0008 */
[----:B------:R-:W-:-:S02]  /*0650*/  LOP3.LUT R3, R3, 0xc0, RZ, 0xc0, !PT ;  /* 0x000000c003037812 */ /* 0x000fc400078ec0ff */
[----:B------:R-:W-:Y:S02]  /*0660*/  LOP3.LUT P0, RZ, R0, 0x2, RZ, 0xc0, !PT ;  /* 0x0000000200ff7812 */ /* 0x000fe4000780c0ff */
[----:B------:R-:W-:Y:S02]  /*0670*/  LEA.HI R3, R3, R3, RZ, 0x1d ;  /* 0x0000000303037211 */ /* 0x000fe400078fe8ff */
[----:B------:R-:W-:Y:S02]  /*0680*/  LOP3.LUT R0, R5, 0xffffff00, RZ, 0xc0, !PT ;  /* 0xffffff0005007812 */ /* 0x000fe400078ec0ff */
[----:B------:R-:W-:Y:S01]  /*0690*/  LOP3.LUT R2, R2, 0xc0, RZ, 0xc0, !PT ;  /* 0x000000c002027812 */ /* 0x000fe200078ec0ff */
[----:B------:R-:W-:Y:S01]  /*06a0*/  IMAD.IADD R3, R3, 0x1, R6 ;  /* 0x0000000103037824 */ /* 0x000fe200078e0206 */
[----:B------:R-:W-:Y:S01]  /*06b0*/  LEA R204, R204, 0x3100, 0x1 ;  /* 0x00003100cccc7811 */ /* 0x000fe200078e08ff */
[----:B------:R-:W-:Y:S01]  /*06c0*/  IMAD.IADD R207, R0, 0x1, R207 ;  /* 0x0000000100cf7824 */ /* 0x000fe200078e02cf */
[----:B------:R-:W-:Y:S01]  /*06d0*/  LOP3.LUT R4, R2, 0x8, R7, 0xf8, !PT ;  /* 0x0000000802047812 */ /* 0x000fe200078ef807 */
[----:B------:R-:W-:Y:S01]  /*06e0*/  IMAD.SHL.U32 R19, R3, 0x2, RZ ;  /* 0x0000000203137824 */ /* 0x000fe200078e00ff */
[----:B------:R-:W-:Y:S01]  /*06f0*/  SHF.R.U32.HI R205, RZ, 0x3, R2 ;  /* 0x00000003ffcd7819 */ /* 0x000fe20000011602 */
[----:B------:R-:W-:Y:S01]  /*0700*/  IMAD R2, R12, 0x20, R0 ;  /* 0x000000200c027824 */ /* 0x000fe200078e0200 */
[----:B------:R-:W-:Y:S01]  /*0710*/  IADD3 R3, R22, 0x20, RZ ;  /* 0x0000002016037810 */ /* 0x000fe20007ffe0ff */
[----:B------:R-:W-:Y:S01]  /*0720*/  IMAD R207, R12, 0x20, R207 ;  /* 0x000000200ccf7824 */ /* 0x000fe200078e02cf */
[----:B------:R-:W-:Y:S01]  /*0730*/  IADD3 R0, R19, 0x80, RZ ;  /* 0x0000008013007810 */ /* 0x000fe20007ffe0ff */
[----:B------:R-:W-:Y:S01]  /*0740*/  STL [R1+0x5c], R19 ;  /* 0x00005c1301007387 */ /* 0x000fe20000100800 */
[----:B------:R-:W-:-:S02]  /*0750*/  LOP3.LUT R205, R4, R205, RZ, 0x3c, !PT ;  /* 0x000000cd04cd7212 */ /* 0x000fc400078e3cff */
[----:B------:R-:W-:Y:S01]  /*0760*/  IADD3 R18, R19, 0x70, RZ ;  /* 0x0000007013127810 */ /* 0x000fe20007ffe0ff */
[----:B------:R-:W-:Y:S01]  /*0770*/  STL [R1+0x74], R17 ;  /* 0x0000741101007387 */ /* 0x000fe20000100800 */
[----:B------:R-:W-:Y:S01]  /*0780*/  @P1 IADD3 R18, R0, 0x10, RZ ;  /* 0x0000001000121810 */ /* 0x000fe20007ffe0ff */
[----:B------:R-:W-:Y:S01]  /*0790*/  IMAD R0, R9, 0x20, R24 ;  /* 0x0000002009007824 */ /* 0x000fe200078e0218 */
[C---:B------:R-:W-:Y:S01]  /*07a0*/  IADD3 R209, R204.reuse, 0x20, RZ ;  /* 0x00000020ccd17810 */ /* 0x040fe20007ffe0ff */
[C---:B------:R-:W-:Y:S01]  /*07b0*/  IMAD.IADD R207, R205.reuse, 0x1, R207 ;  /* 0x00000001cdcf7824 */ /* 0x040fe200078e02cf */
[----:B------:R-:W-:Y:S01]  /*07c0*/  @P2 IADD3 R209, R204, -0x20, RZ ;  /* 0xffffffe0ccd12810 */ /* 0x000fe20007ffe0ff */
[----:B------:R-:W-:Y:S01]  /*07d0*/  IMAD.IADD R205, R205, 0x1, R2 ;  /* 0x00000001cdcd7824 */ /* 0x000fe200078e0202 */
[----:B------:R-:W-:Y:S01]  /*07e0*/  STL [R1+0x60], R18 ;  /* 0x0000601201007387 */ /* 0x000fe20000100800 */
[----:B------:R-:W-:Y:S02]  /*07f0*/  IADD3 R2, R22, 0x40, RZ ;  /* 0x0000004016027810 */ /* 0x000fe40007ffe0ff */
[----:B------:R-:W-:Y:S01]  /*0800*/  LEA R207, R207, 0x6100, 0x1 ;  /* 0x00006100cfcf7811 */ /* 0x000fe200078e08ff */
[----:B------:R1:W-:Y:S01]  /*0810*/  STL [R1+0x78], R0 ;  /* 0x0000780001007387 */ /* 0x0003e20000100800 */
[----:B------:R-:W-:-:S02]  /*0820*/  LEA R205, R205, 0x100, 0x1 ;  /* 0x00000100cdcd7811 */ /* 0x000fc400078e08ff */
[C---:B------:R-:W-:Y:S01]  /*0830*/  IADD3 R220, R209.reuse, 0x400, RZ ;  /* 0x00000400d1dc7810 */ /* 0x040fe20007ffe0ff */
[----:B------:R-:W-:Y:S01]  /*0840*/  STL.64 [R1+0x38], R22 ;  /* 0x0000381601007387 */ /* 0x000fe20000100a00 */
[C---:B------:R-:W-:Y:S02]  /*0850*/  IADD3 R219, R209.reuse, 0x800, RZ ;  /* 0x00000800d1db7810 */ /* 0x040fe40007ffe0ff */
[C---:B------:R-:W-:Y:S01]  /*0860*/  IADD3 R218, R209.reuse, 0xc00, RZ ;  /* 0x00000c00d1da7810 */ /* 0x040fe20007ffe0ff */
[----:B------:R2:W-:Y:S01]  /*0870*/  STL [R1+0x40], R3 ;  /* 0x0000400301007387 */ /* 0x0005e20000100800 */
[C---:B------:R-:W-:Y:S02]  /*0880*/  IADD3 R217, R209.reuse, 0x1000, RZ ;  /* 0x00001000d1d97810 */ /* 0x040fe40007ffe0ff */
[C---:B------:R-:W-:Y:S01]  /*0890*/  IADD3 R216, R209.reuse, 0x1400, RZ ;  /* 0x00001400d1d87810 */ /* 0x040fe20007ffe0ff */
[----:B------:R3:W-:Y:S01]  /*08a0*/  STL [R1+0x44], R2 ;  /* 0x0000440201007387 */ /* 0x0007e20000100800 */
[----:B------:R-:W-:-:S02]  /*08b0*/  IADD3 R215, R209, 0x1800, RZ ;  /* 0x00001800d1d77810 */ /* 0x000fc40007ffe0ff */
[C---:B------:R-:W-:Y:S02]  /*08c0*/  IADD3 R214, R209.reuse, 0x1c00, RZ ;  /* 0x00001c00d1d67810 */ /* 0x040fe40007ffe0ff */
[C---:B------:R-:W-:Y:S02]  /*08d0*/  IADD3 R213, R209.reuse, 0x2000, RZ ;  /* 0x00002000d1d57810 */ /* 0x040fe40007ffe0ff */
[C---:B------:R-:W-:Y:S02]  /*08e0*/  IADD3 R212, R209.reuse, 0x2400, RZ ;  /* 0x00002400d1d47810 */ /* 0x040fe40007ffe0ff */
[C---:B------:R-:W-:Y:S02]  /*08f0*/  IADD3 R211, R209.reuse, 0x2800, RZ ;  /* 0x00002800d1d37810 */ /* 0x040fe40007ffe0ff */
[----:B------:R-:W-:Y:S02]  /*0900*/  IADD3 R210, R209, 0x2c00, RZ ;  /* 0x00002c00d1d27810 */ /* 0x000fe40007ffe0ff */
[----:B-1----:R-:W-:-:S05]  /*0910*/  LOP3.LUT R0, R10, 0x7ffffffc, RZ, 0xc0, !PT ;  /* 0x7ffffffc0a007812 */ /* 0x002fca00078ec0ff */
[----:B------:R-:W-:Y:S01]  /*0920*/  IMAD.IADD R0, R21, 0x1, -R0 ;  /* 0x0000000115007824 */ /* 0x000fe200078e0a00 */
[----:B--2---:R-:W-:-:S03]  /*0930*/  SHF.R.S32.HI R3, RZ, 0x1f, R3 ;  /* 0x0000001fff037819 */ /* 0x004fc60000011403 */
[----:B------:R-:W-:Y:S01]  /*0940*/  IMAD.SHL.U32 R0, R0, 0x2, RZ ;  /* 0x0000000200007824 */ /* 0x000fe200078e00ff */
[----:B---3--:R-:W-:Y:S01]  /*0950*/  SHF.R.S32.HI R2, RZ, 0x1f, R2 ;  /* 0x0000001fff027819 */ /* 0x008fe20000011402 */
[----:B------:R1:W-:Y:S04]  /*0960*/  STL [R1+0x70], R3 ;  /* 0x0000700301007387 */ /* 0x0003e80000100800 */
[----:B------:R2:W-:Y:S01]  /*0970*/  STL [R1+0x6c], R2 ;  /* 0x00006c0201007387 */ /* 0x0005e20000100800 */
[----:B-1----:R-:W-:Y:S01]  /*0980*/  IMAD.IADD R3, R20, 0x1, R13 ;  /* 0x0000000114037824 */ /* 0x002fe200078e020d */
[----:B--2---:R-:W-:-:S04]  /*0990*/  SEL R2, R206, 0xffffffe0, !P0 ;  /* 0xffffffe0ce027807 */ /* 0x004fc80004000000 */
[----:B------:R-:W-:Y:S01]  /*09a0*/  STL [R1+0x58], R3 ;  /* 0x0000580301007387 */ /* 0x000fe20000100800 */
[----:B------:R-:W-:-:S03]  /*09b0*/  SEL R206, R206, 0xffffffe0, !P3 ;  /* 0xffffffe0cece7807 */ /* 0x000fc60005800000 */
[----:B------:R1:W-:Y:S02]  /*09c0*/  STL [R1+0x54], R0 ;  /* 0x0000540001007387 */ /* 0x0003e40000100800 */
[----:B------:R-:W-:Y:S02]  /*09d0*/  IMAD.IADD R208, R207, 0x1, R206 ;  /* 0x00000001cfd07824 */ /* 0x000fe400078e02ce */
[----:B------:R-:W-:Y:S02]  /*09e0*/  IMAD.IADD R206, R206, 0x1, R205 ;  /* 0x00000001cece7824 */ /* 0x000fe400078e02cd */
[----:B-1----:R-:W-:-:S05]  /*09f0*/  IMAD.IADD R0, R19, 0x1, R2 ;  /* 0x0000000113007824 */ /* 0x002fca00078e0202 */
[----:B------:R1:W-:Y:S02]  /*0a00*/  STL [R1+0x68], R0 ;  /* 0x0000680001007387 */ /* 0x0003e40000100800 */
[----:B-1----:R-:W-:-:S05]  /*0a10*/  IMAD.IADD R0, R2, 0x1, R18 ;  /* 0x0000000102007824 */ /* 0x002fca00078e0212 */
[----:B------:R1:W-:Y:S02]  /*0a20*/  STL [R1+0x64], R0 ;  /* 0x0000640001007387 */ /* 0x0003e40000100800 */
.L_x_587:
[----:B------:R-:W2:Y:S01]  /*0a30*/  LDL R4, [R1+0x74] ;  /* 0x0000740001047983 */ /* 0x000ea20000100800 */
[----:B-1----:R-:W-:Y:S01]  /*0a40*/  IMAD.MOV.U32 R0, RZ, RZ, c[0x0][0x560] ;  /* 0x00015800ff007624 */ /* 0x002fe200078e00ff */
[----:B------:R-:W-:Y:S01]  /*0a50*/  YIELD ;  /* 0x0000000000007946 */ /* 0x000fe20003800000 */
[----:B------:R-:W-:Y:S03]  /*0a60*/  BSSY B0, `(.L_x_534) ;  /* 0x0000016000007945 */ /* 0x000fe60003800000 */
[----:B------:R-:W-:-:S13]  /*0a70*/  ISETP.NE.AND P0, PT, R0, 0x1, PT ;  /* 0x000000010000780c */ /* 0x000fda0003f05270 */
[----:B--2---:R-:W-:Y:S01]  /*0a80*/  @P0 IMAD.HI.U32 R0, R4, c[0x0][0x564], RZ ;  /* 0x0001590004000a27 */ /* 0x004fe200078e00ff */
[----:B------:R-:W-:-:S04]  /*0a90*/  MOV R3, R4 ;  /* 0x0000000400037202 */ /* 0x000fc80000000f00 */
[----:B------:R-:W-:-:S04]  /*0aa0*/  @P0 SHF.R.U32.HI R3, RZ, c[0x0][0x568], R0 ;  /* 0x00015a00ff030a19 */ /* 0x000fc80000011600 */
[----:B------:R-:W-:Y:S01]  /*0ab0*/  ISETP.GE.AND P0, PT, R3, c[0x0][0x578], PT ;  /* 0x00015e0003007a0c */ /* 0x000fe20003f06270 */
[----:B------:R-:W-:-:S04]  /*0ac0*/  IMAD.MOV R2, RZ, RZ, -R3 ;  /* 0x000000ffff027224 */ /* 0x000fc800078e0a03 */
[----:B------:R-:W-:-:S08]  /*0ad0*/  IMAD R2, R2, c[0x0][0x560], R4 ;  /* 0x0001580002027a24 */ /* 0x000fd000078e0204 */
[----:B------:R-:W-:Y:S05]  /*0ae0*/  @!P0 BRA `(.L_x_535) ;  /* 0x0000007000008947 */ /* 0x000fea0003800000 */
[----:B------:R-:W-:-:S04]  /*0af0*/  MOV R0, c[0x0][0x56c] ;  /* 0x00015b0000007a02 */ /* 0x000fc80000000f00 */
[----:B------:R-:W-:Y:S02]  /*0b00*/  ISETP.NE.AND P0, PT, R0, 0x1, PT ;  /* 0x000000010000780c */ /* 0x000fe40003f05270 */
[----:B------:R-:W-:-:S11]  /*0b10*/  MOV R0, R2 ;  /* 0x0000000200007202 */ /* 0x000fd60000000f00 */
[----:B------:R-:W-:-:S05]  /*0b20*/  @P0 IMAD.HI.U32 R4, R2, c[0x0][0x570], RZ ;  /* 0x00015c0002040a27 */ /* 0x000fca00078e00ff */
[----:B------:R-:W-:-:S05]  /*0b30*/  @P0 SHF.R.U32.HI R0, RZ, c[0x0][0x574], R4 ;  /* 0x00015d00ff000a19 */ /* 0x000fca0000011604 */
[----:B------:R-:W-:Y:S01]  /*0b40*/  IMAD R4, R0, c[0x0][0x56c], RZ ;  /* 0x00015b0000047a24 */ /* 0x000fe200078e02ff */
[----:B------:R-:W-:Y:S05]  /*0b50*/  BRA `(.L_x_536) ;  /* 0x0000006000007947 */ /* 0x000fea0003800000 */
.L_x_535:
[----:B------:R-:W-:-:S04]  /*0b60*/  MOV R0, c[0x0][0x554] ;  /* 0x0001550000007a02 */ /* 0x000fc80000000f00 */
[----:B------:R-:W-:Y:S02]  /*0b70*/  ISETP.NE.AND P0, PT, R0, 0x1, PT ;  /* 0x000000010000780c */ /* 0x000fe40003f05270 */
[----:B------:R-:W-:-:S11]  /*0b80*/  MOV R0, R2 ;  /* 0x0000000200007202 */ /* 0x000fd60000000f00 */
[----:B------:R-:W-:-:S05]  /*0b90*/  @P0 IMAD.HI.U32 R4, R2, c[0x0][0x558], RZ ;  /* 0x0001560002040a27 */ /* 0x000fca00078e00ff */
[----:B------:R-:W-:-:S05]  /*0ba0*/  @P0 SHF.R.U32.HI R0, RZ, c[0x0][0x55c], R4 ;  /* 0x00015700ff000a19 */ /* 0x000fca0000011604 */
[----:B------:R-:W-:Y:S02]  /*0bb0*/  IMAD R4, R0, c[0x0][0x554], RZ ;  /* 0x0001550000047a24 */ /* 0x000fe400078e02ff */
.L_x_536:
[----:B------:R-:W-:Y:S05]  /*0bc0*/  BSYNC B0 ;  /* 0x0000000000007941 */ /* 0x000fea0003800000 */
.L_x_534:
[----:B------:R-:W-:Y:S01]  /*0bd0*/  IMAD.MOV.U32 R5, RZ, RZ, c[0x0][0x2c4] ;  /* 0x0000b100ff057624 */ /* 0x000fe200078e00ff */
[----:B------:R-:W-:Y:S01]  /*0be0*/  LOP3.LUT R0, RZ, R0, RZ, 0x33, !PT ;  /* 0x00000000ff007212 */ /* 0x000fe200078e33ff */
[----:B------:R-:W-:Y:S01]  /*0bf0*/  IMAD.MOV.U32 R6, RZ, RZ, c[0x0][0x548] ;  /* 0x00015200ff067624 */ /* 0x000fe200078e00ff */
[----:B------:R-:W-:Y:S01]  /*0c00*/  ULDC UR5, c[0x0][0x1d0] ;  /* 0x0000740000057ab9 */ /* 0x000fe20000000800 */
[----:B------:R-:W-:Y:S01]  /*0c10*/  IMAD.IADD R2, R2, 0x1, -R4 ;  /* 0x0000000102027824 */ /* 0x000fe200078e0a04 */
[----:B------:R-:W-:Y:S01]  /*0c20*/  ISETP.NE.AND P2, PT, R5, 0x1, PT ;  /* 0x000000010500780c */ /* 0x000fe20003f45270 */
[----:B------:R-:W-:Y:S01]  /*0c30*/  IMAD.MOV.U32 R5, RZ, RZ, 0x40 ;  /* 0x00000040ff057424 */ /* 0x000fe200078e00ff */
[----:B------:R-:W-:Y:S01]  /*0c40*/  IADD3 R0, R0, c[0x0][0x53c], RZ ;  /* 0x00014f0000007a10 */ /* 0x000fe20007ffe0ff */
[----:B------:R-:W-:Y:S01]  /*0c50*/  IMAD R2, R3, c[0x0][0x554], R2 ;  /* 0x0001550003027a24 */ /* 0x000fe200078e0202 */
[----:B------:R-:W-:Y:S01]  /*0c60*/  ISETP.NE.AND P0, PT, R6, 0x1, PT ;  /* 0x000000010600780c */ /* 0x000fe20003f05270 */
[----:B------:R-:W-:Y:S01]  /*0c70*/  UIADD3 UR5, UR5, 0x3f, URZ ;  /* 0x0000003f05057890 */ /* 0x000fe2000fffe03f */
[----:B------:R-:W-:Y:S01]  /*0c80*/  SHF.L.U32 R49, R0, 0x7, RZ ;  /* 0x0000000700317819 */ /* 0x000fe200000006ff */
[----:B------:R-:W-:Y:S01]  /*0c90*/  CS2R R94, SRZ ;  /* 0x00000000005e7805 */ /* 0x000fe2000001ff00 */
[----:B------:R-:W-:Y:S01]  /*0ca0*/  MOV R52, R2 ;  /* 0x0000000200347202 */ /* 0x000fe20000000f00 */
[----:B------:R-:W-:Y:S01]  /*0cb0*/  USHF.R.S32.HI UR4, URZ, 0x1f, UR5 ;  /* 0x0000001f3f047899 */ /* 0x000fe20008011405 */
[----:B------:R-:W-:Y:S01]  /*0cc0*/  IADD3 R0, R49, 0x7f, RZ ;  /* 0x0000007f31007810 */ /* 0x000fe20007ffe0ff */
[----:B------:R1:W-:Y:S01]  /*0cd0*/  STL [R1+0x48], R49 ;  /* 0x0000483101007387 */ /* 0x0003e20000100800 */
[----:B------:R-:W-:Y:S01]  /*0ce0*/  CS2R R92, SRZ ;  /* 0x00000000005c7805 */ /* 0x000fe2000001ff00 */
[----:B------:R-:W-:Y:S01]  /*0cf0*/  ULEA.HI UR4, UR4, UR5, URZ, 0x6 ;  /* 0x0000000504047291 */ /* 0x000fe2000f8f303f */
[----:B------:R-:W-:Y:S01]  /*0d00*/  CS2R R98, SRZ ;  /* 0x0000000000627805 */ /* 0x000fe2000001ff00 */
[----:B------:R-:W-:Y:S01]  /*0d10*/  @P2 IMAD.HI.U32 R3, R0, c[0x0][0x2c8], RZ ;  /* 0x0000b20000032a27 */ /* 0x000fe200078e00ff */
[----:B------:R-:W-:Y:S01]  /*0d20*/  CS2R R96, SRZ ;  /* 0x0000000000607805 */ /* 0x000fe2000001ff00 */
[----:B------:R-:W-:Y:S01]  /*0d30*/  USHF.R.S32.HI UR4, URZ, 0x6, UR4 ;  /* 0x000000063f047899 */ /* 0x000fe20008011404 */
[----:B------:R-:W-:Y:S01]  /*0d40*/  MOV R90, RZ ;  /* 0x000000ff005a7202 */ /* 0x000fe20000000f00 */
[----:B------:R-:W-:Y:S01]  /*0d50*/  @P0 IMAD.HI.U32 R4, R2, c[0x0][0x54c], RZ ;  /* 0x0001530002040a27 */ /* 0x000fe200078e00ff */
[----:B------:R-:W-:Y:S01]  /*0d60*/  @P2 SHF.R.U32.HI R0, RZ, c[0x0][0x2cc], R3 ;  /* 0x0000b300ff002a19 */ /* 0x000fe20000011603 */
[----:B------:R-:W-:Y:S01]  /*0d70*/  CS2R R88, SRZ ;  /* 0x0000000000587805 */ /* 0x000fe2000001ff00 */
[----:B------:R-:W-:Y:S01]  /*0d80*/  IADD3 R3, R5, -c[0x0][0x168], RZ ;  /* 0x80005a0005037a10 */ /* 0x000fe20007ffe0ff */
[----:B------:R-:W-:Y:S01]  /*0d90*/  IMAD.MOV.U32 R5, RZ, RZ, RZ ;  /* 0x000000ffff057224 */ /* 0x000fe200078e00ff */
[----:B------:R-:W-:Y:S01]  /*0da0*/  @P0 SHF.R.U32.HI R52, RZ, c[0x0][0x550], R4 ;  /* 0x00015400ff340a19 */ /* 0x000fe20000011604 */
[----:B------:R-:W-:Y:S01]  /*0db0*/  CS2R R86, SRZ ;  /* 0x0000000000567805 */ /* 0x000fe2000001ff00 */
[----:B------:R-:W-:Y:S01]  /*0dc0*/  IADD3 R0, R0, c[0x0][0x1d0], R3 ;  /* 0x0000740000007a10 */ /* 0x000fe20007ffe003 */
[----:B------:R-:W-:Y:S01]  /*0dd0*/  CS2R R84, SRZ ;  /* 0x0000000000547805 */ /* 0x000fe2000001ff00 */
[----:B------:R-:W-:Y:S01]  /*0de0*/  IMAD.MOV.U32 R9, RZ, RZ, RZ ;  /* 0x000000ffff097224 */ /* 0x000fe200078e00ff */
[----:B------:R1:W-:Y:S01]  /*0df0*/  STL [R1+0x50], R52 ;  /* 0x0000503401007387 */ /* 0x0003e20000100800 */
[----:B------:R-:W-:Y:S01]  /*0e00*/  IMAD.MOV R3, RZ, RZ, -R52 ;  /* 0x000000ffff037224 */ /* 0x000fe200078e0a34 */
[----:B------:R-:W-:Y:S01]  /*0e10*/  SHF.R.S32.HI R4, RZ, 0x1f, R0 ;  /* 0x0000001fff047819 */ /* 0x000fe20000011400 */
[----:B------:R-:W-:Y:S01]  /*0e20*/  IMAD.MOV.U32 R78, RZ, RZ, RZ ;  /* 0x000000ffff4e7224 */ /* 0x000fe200078e00ff */
[----:B------:R-:W-:Y:S01]  /*0e30*/  CS2R R10, SRZ ;  /* 0x00000000000a7805 */ /* 0x000fe2000001ff00 */
[----:B------:R-:W-:Y:S01]  /*0e40*/  IMAD R53, R3, c[0x0][0x548], R2 ;  /* 0x0001520003357a24 */ /* 0x000fe200078e0202 */
[----:B------:R-:W-:Y:S01]  /*0e50*/  LEA.HI R2, R4, R0, RZ, 0x6 ;  /* 0x0000000004027211 */ /* 0x000fe200078f30ff */
[----:B------:R-:W-:Y:S01]  /*0e60*/  IMAD.MOV.U32 R82, RZ, RZ, RZ ;  /* 0x000000ffff527224 */ /* 0x000fe200078e00ff */
[----:B------:R-:W-:Y:S01]  /*0e70*/  PRMT R0, RZ, 0x7610, R0 ;  /* 0x00007610ff007816 */ /* 0x000fe20000000000 */
[----:B------:R-:W-:Y:S01]  /*0e80*/  CS2R R12, SRZ ;  /* 0x00000000000c7805 */ /* 0x000fe2000001ff00 */
[----:B------:R-:W-:Y:S01]  /*0e90*/  SHF.R.S32.HI R2, RZ, 0x6, R2 ;  /* 0x00000006ff027819 */ /* 0x000fe20000011402 */
[----:B------:R1:W-:Y:S01]  /*0ea0*/  STL [R1+0x4c], R53 ;  /* 0x00004c3501007387 */ /* 0x0003e20000100800 */
[----:B------:R-:W-:Y:S01]  /*0eb0*/  MOV R76, RZ ;  /* 0x000000ff004c7202 */ /* 0x000fe20000000f00 */
[----:B------:R-:W-:Y:S01]  /*0ec0*/  IMAD.MOV.U32 R80, RZ, RZ, RZ ;  /* 0x000000ffff507224 */ /* 0x000fe200078e00ff */
[----:B------:R-:W-:Y:S01]  /*0ed0*/  IMNMX R7, R2, UR4, PT ;  /* 0x0000000402077c17 */ /* 0x000fe2000b800200 */
[----:B------:R-:W-:Y:S01]  /*0ee0*/  CS2R R14, SRZ ;  /* 0x00000000000e7805 */ /* 0x000fe2000001ff00 */
[----:B------:R-:W-:Y:S01]  /*0ef0*/  MOV R74, RZ ;  /* 0x000000ff004a7202 */ /* 0x000fe20000000f00 */
[----:B------:R-:W-:Y:S01]  /*0f00*/  IMAD.MOV.U32 R72, RZ, RZ, RZ ;  /* 0x000000ffff487224 */ /* 0x000fe200078e00ff */
[----:B------:R-:W-:Y:S01]  /*0f10*/  ISETP.GE.AND P0, PT, R7, 0x1, PT ;  /* 0x000000010700780c */ /* 0x000fe20003f06270 */
[----:B------:R1:W-:Y:S01]  /*0f20*/  STL [R1], R7 ;  /* 0x0000000701007387 */ /* 0x0003e20000100800 */
[----:B------:R-:W-:Y:S01]  /*0f30*/  IMAD.MOV.U32 R70, RZ, RZ, RZ ;  /* 0x000000ffff467224 */ /* 0x000fe200078e00ff */
[----:B------:R-:W-:Y:S01]  /*0f40*/  CS2R R16, SRZ ;  /* 0x0000000000107805 */ /* 0x000fe2000001ff00 */
[----:B------:R-:W-:Y:S01]  /*0f50*/  MOV R68, RZ ;  /* 0x000000ff00447202 */ /* 0x000fe20000000f00 */
[----:B------:R-:W-:Y:S01]  /*0f60*/  IMAD.MOV.U32 R170, RZ, RZ, RZ ;  /* 0x000000ffffaa7224 */ /* 0x000fe200078e00ff */
[----:B------:R-:W-:Y:S01]  /*0f70*/  CS2R R18, SRZ ;  /* 0x0000000000127805 */ /* 0x000fe2000001ff00 */
[----:B------:R-:W-:Y:S01]  /*0f80*/  IMAD.MOV.U32 R168, RZ, RZ, RZ ;  /* 0x000000ffffa87224 */ /* 0x000fe200078e00ff */
[----:B------:R-:W-:Y:S01]  /*0f90*/  MOV R174, RZ ;  /* 0x000000ff00ae7202 */ /* 0x000fe20000000f00 */
[----:B------:R-:W-:Y:S01]  /*0fa0*/  CS2R R20, SRZ ;  /* 0x0000000000147805 */ /* 0x000fe2000001ff00 */
[----:B------:R-:W-:Y:S01]  /*0fb0*/  IMAD.MOV.U32 R172, RZ, RZ, RZ ;  /* 0x000000ffffac7224 */ /* 0x000fe200078e00ff */
[----:B------:R-:W-:Y:S01]  /*0fc0*/  CS2R R22, SRZ ;  /* 0x0000000000167805 */ /* 0x000fe2000001ff00 */
[----:B------:R-:W-:Y:S01]  /*0fd0*/  IMAD.MOV.U32 R166, RZ, RZ, RZ ;  /* 0x000000ffffa67224 */ /* 0x000fe200078e00ff */
[----:B------:R-:W-:Y:S01]  /*0fe0*/  MOV R164, RZ ;  /* 0x000000ff00a47202 */ /* 0x000fe20000000f00 */
[----:B------:R-:W-:Y:S01]  /*0ff0*/  IMAD.MOV.U32 R162, RZ, RZ, RZ ;  /* 0x000000ffffa27224 */ /* 0x000fe200078e00ff */
        /* <DEDUP_REMOVED lines=37> */
[----:B------:R-:W-:Y:S05]  /*1250*/  @!P0 BRA `(.L_x_537) ;  /* 0x0000d94000008947 */ /* 0x000fea0003800000 */
[----:B-1----:R-:W2:Y:S01]  /*1260*/  LDL R7, [R1+0x78] ;  /* 0x0000780001077983 */ /* 0x002ea20000100800 */
[----:B------:R-:W-:-:S03]  /*1270*/  ISETP.NE.U32.AND P1, PT, RZ, c[0x0][0x340], PT ;  /* 0x0000d000ff007a0c */ /* 0x000fc60003f25070 */
[----:B------:R-:W3:Y:S01]  /*1280*/  LDL.64 R50, [R1+0x38] ;  /* 0x0000380001327983 */ /* 0x000ee20000100a00 */
[----:B------:R-:W-:-:S03]  /*1290*/  ISETP.NE.AND.EX P1, PT, RZ, c[0x0][0x344], PT, P1 ;  /* 0x0000d100ff007a0c */ /* 0x000fc60003f25310 */
[----:B------:R-:W4:Y:S04]  /*12a0*/  LDL R17, [R1+0x40] ;  /* 0x0000400001117983 */ /* 0x000f280000100800 */
[----:B------:R-:W5:Y:S06]  /*12b0*/  LDL R16, [R1+0x44] ;  /* 0x0000440001107983 */ /* 0x000f6c0000100800 */
[----:B------:R-:W-:-:S05]  /*12c0*/  @P1 MOV R2, 0x4 ;  /* 0x0000000400021802 */ /* 0x000fca0000000f00 */
[----:B------:R-:W-:-:S05]  /*12d0*/  @P1 IMAD.WIDE R2, R52, R2, c[0x0][0x340] ;  /* 0x0000d00034021625 */ /* 0x000fca00078e0202 */
[----:B------:R1:W3:Y:S01]  /*12e0*/  @P1 LDG.E R15, [R2.64] ;  /* 0x00000006020f1981 */ /* 0x0002e2000c1e1900 */
[----:B------:R-:W-:-:S05]  /*12f0*/  SHF.R.S32.HI R13, RZ, 0x1f, R53 ;  /* 0x0000001fff0d7819 */ /* 0x000fca0000011435 */
[----:B------:R-:W-:Y:S01]  /*1300*/  IMAD R5, R13, c[0x0][0x1b8], RZ ;  /* 0x00006e000d057a24 */ /* 0x000fe200078e02ff */
[----:B------:R-:W-:-:S03]  /*1310*/  SHF.R.S32.HI R14, RZ, 0x1f, R52 ;  /* 0x0000001fff0e7819 */ /* 0x000fc60000011434 */
[C---:B------:R-:W-:Y:S02]  /*1320*/  IMAD R5, R53.reuse, c[0x0][0x1bc], R5 ;  /* 0x00006f0035057a24 */ /* 0x040fe400078e0205 */
[----:B-1----:R-:W-:-:S05]  /*1330*/  IMAD.WIDE.U32 R2, R53, c[0x0][0x1b8], RZ ;  /* 0x00006e0035027a25 */ /* 0x002fca00078e00ff */
[----:B------:R-:W-:Y:S01]  /*1340*/  IADD3 R3, R3, R5, RZ ;  /* 0x0000000503037210 */ /* 0x000fe20007ffe0ff */
[----:B------:R-:W-:-:S04]  /*1350*/  IMAD R5, R14, c[0x0][0x1c0], RZ ;  /* 0x000070000e057a24 */ /* 0x000fc800078e02ff */
[C---:B------:R-:W-:Y:S02]  /*1360*/  IMAD R5, R52.reuse, c[0x0][0x1c4], R5 ;  /* 0x0000710034057a24 */ /* 0x040fe400078e0205 */
[----:B------:R-:W-:-:S05]  /*1370*/  IMAD.WIDE.U32 R2, R52, c[0x0][0x1c0], R2 ;  /* 0x0000700034027a25 */ /* 0x000fca00078e0002 */
[----:B------:R-:W-:Y:S02]  /*1380*/  IADD3 R3, R3, R5, RZ ;  /* 0x0000000503037210 */ /* 0x000fe40007ffe0ff */
[----:B--2---:R-:W-:Y:S02]  /*1390*/  IADD3 R4, R7, R49, RZ ;  /* 0x0000003107047210 */ /* 0x004fe40007ffe0ff */
[----:B------:R-:W1:Y:S03]  /*13a0*/  S2R R7, SR_TID.X ;  /* 0x0000000000077919 */ /* 0x000e660000002100 */
[----:B------:R-:W-:-:S04]  /*13b0*/  @P2 IMAD.HI.U32 R6, R4, c[0x0][0x2c8], RZ ;  /* 0x0000b20004062a27 */ /* 0x000fc800078e00ff */
[----:B------:R-:W-:Y:S01]  /*13c0*/  IMAD.MOV.U32 R0, RZ, RZ, R4 ;  /* 0x000000ffff007224 */ /* 0x000fe200078e0004 */
[----:B------:R-:W-:-:S05]  /*13d0*/  @P2 SHF.R.U32.HI R0, RZ, c[0x0][0x2cc], R6 ;  /* 0x0000b300ff002a19 */ /* 0x000fca0000011606 */
[----:B------:R-:W-:-:S04]  /*13e0*/  IMAD.MOV R8, RZ, RZ, -R0 ;  /* 0x000000ffff087224 */ /* 0x000fc800078e0a00 */
[----:B------:R-:W-:Y:S01]  /*13f0*/  IMAD R8, R8, c[0x0][0x2c4], R4 ;  /* 0x0000b10008087a24 */ /* 0x000fe200078e0204 */
[----:B------:R-:W-:Y:S02]  /*1400*/  SHF.R.S32.HI R4, RZ, 0x1f, R0 ;  /* 0x0000001fff047819 */ /* 0x000fe40000011400 */
[----:B-1----:R-:W-:-:S04]  /*1410*/  SHF.R.S32.HI R48, RZ, 0x1f, R7 ;  /* 0x0000001fff307819 */ /* 0x002fc80000011407 */
[----:B------:R-:W-:Y:S01]  /*1420*/  LEA.HI R48, R48, R7, RZ, 0x2 ;  /* 0x0000000730307211 */ /* 0x000fe200078f10ff */
[----:B------:R-:W-:-:S03]  /*1430*/  IMAD R9, R4, c[0x0][0x1b0], RZ ;  /* 0x00006c0004097a24 */ /* 0x000fc600078e02ff */
[----:B------:R-:W-:Y:S01]  /*1440*/  SHF.R.S32.HI R48, RZ, 0x2, R48 ;  /* 0x00000002ff307819 */ /* 0x000fe20000011430 */
[----:B------:R-:W-:-:S03]  /*1450*/  IMAD R9, R0, c[0x0][0x1b4], R9 ;  /* 0x00006d0000097a24 */ /* 0x000fc600078e0209 */
[----:B------:R-:W-:Y:S01]  /*1460*/  SHF.R.S32.HI R10, RZ, 0x1f, R48 ;  /* 0x0000001fff0a7819 */ /* 0x000fe20000011430 */
[----:B------:R-:W-:Y:S01]  /*1470*/  IMAD.WIDE.U32 R2, R0, c[0x0][0x1b0], R2 ;  /* 0x00006c0000027a25 */ /* 0x000fe200078e0002 */
[----:B------:R-:W-:-:S03]  /*1480*/  SHF.R.S32.HI R0, RZ, 0x1f, R8 ;  /* 0x0000001fff007819 */ /* 0x000fc60000011408 */
[C---:B------:R-:W-:Y:S02]  /*1490*/  IMAD R11, R10.reuse, c[0x0][0x1e0], RZ ;  /* 0x000078000a0b7a24 */ /* 0x040fe400078e02ff */
[----:B------:R-:W-:Y:S01]  /*14a0*/  IMAD R10, R10, c[0x0][0x208], RZ ;  /* 0x000082000a0a7a24 */ /* 0x000fe200078e02ff */
[----:B------:R-:W-:Y:S01]  /*14b0*/  IADD3 R3, R3, R9, RZ ;  /* 0x0000000903037210 */ /* 0x000fe20007ffe0ff */
[----:B---3--:R-:W-:-:S04]  /*14c0*/  IMAD.WIDE.U32 R6, R48, c[0x0][0x1e0], R50 ;  /* 0x0000780030067a25 */ /* 0x008fc800078e0032 */
[----:B------:R-:W-:Y:S02]  /*14d0*/  IMAD R11, R48, c[0x0][0x1e4], R11 ;  /* 0x00007900300b7a24 */ /* 0x000fe400078e020b */
[----:B------:R-:W-:Y:S02]  /*14e0*/  IMAD R0, R0, c[0x0][0x1a8], RZ ;  /* 0x00006a0000007a24 */ /* 0x000fe400078e02ff */
[----:B------:R-:W-:Y:S01]  /*14f0*/  IMAD.WIDE.U32 R4, R48, c[0x0][0x208], R50 ;  /* 0x0000820030047a25 */ /* 0x000fe200078e0032 */
[----:B------:R-:W-:-:S03]  /*1500*/  IADD3 R7, R7, R11, RZ ;  /* 0x0000000b07077210 */ /* 0x000fc60007ffe0ff */
[----:B------:R-:W-:Y:S01]  /*1510*/  IMAD R10, R48, c[0x0][0x20c], R10 ;  /* 0x00008300300a7a24 */ /* 0x000fe200078e020a */
[----:B----4-:R-:W-:Y:S01]  /*1520*/  ISETP.GE.AND P4, PT, R17, c[0x0][0x1d4], PT ;  /* 0x0000750011007a0c */ /* 0x010fe20003f86270 */
[C---:B------:R-:W-:Y:S02]  /*1530*/  IMAD R12, R8.reuse, c[0x0][0x1ac], R0 ;  /* 0x00006b00080c7a24 */ /* 0x040fe400078e0200 */
[----:B------:R-:W-:Y:S01]  /*1540*/  IMAD.WIDE.U32 R8, R8, c[0x0][0x1a8], R2 ;  /* 0x00006a0008087a25 */ /* 0x000fe200078e0002 */
[----:B------:R-:W-:-:S03]  /*1550*/  ISETP.GE.AND P5, PT, R50, c[0x0][0x1d4], PT ;  /* 0x0000750032007a0c */ /* 0x000fc60003fa6270 */
[----:B------:R-:W-:Y:S02]  /*1560*/  IMAD.IADD R5, R5, 0x1, R10 ;  /* 0x0000000105057824 */ /* 0x000fe400078e020a */
[C---:B------:R-:W-:Y:S02]  /*1570*/  IMAD R2, R13.reuse, c[0x0][0x1e8], RZ ;  /* 0x00007a000d027a24 */ /* 0x040fe400078e02ff */
[----:B------:R-:W-:Y:S01]  /*1580*/  IMAD R3, R13, c[0x0][0x210], RZ ;  /* 0x000084000d037a24 */ /* 0x000fe200078e02ff */
[----:B------:R-:W-:Y:S01]  /*1590*/  SEL R0, RZ, 0xffffffff, P4 ;  /* 0xffffffffff007807 */ /* 0x000fe20002000000 */
[C---:B------:R-:W-:Y:S02]  /*15a0*/  IMAD R2, R53.reuse, c[0x0][0x1ec], R2 ;  /* 0x00007b0035027a24 */ /* 0x040fe400078e0202 */
[C---:B------:R-:W-:Y:S02]  /*15b0*/  IMAD R10, R53.reuse, c[0x0][0x214], R3 ;  /* 0x00008500350a7a24 */ /* 0x040fe400078e0203 */
[----:B------:R-:W-:Y:S01]  /*15c0*/  IMAD.WIDE.U32 R6, R53, c[0x0][0x1e8], R6 ;  /* 0x00007a0035067a25 */ /* 0x000fe200078e0006 */
[----:B------:R-:W-:-:S03]  /*15d0*/  @P1 SHF.R.S32.HI R3, RZ, 0x1f, R15 ;  /* 0x0000001fff031819 */ /* 0x000fc6000001140f */
[----:B------:R-:W-:Y:S01]  /*15e0*/  IMAD.WIDE.U32 R4, R53, c[0x0][0x210], R4 ;  /* 0x0000840035047a25 */ /* 0x000fe200078e0004 */
[----:B------:R-:W-:Y:S02]  /*15f0*/  SEL R11, RZ, 0x1, P5 ;  /* 0x00000001ff0b7807 */ /* 0x000fe40002800000 */
[----:B------:R-:W-:Y:S01]  /*1600*/  SHF.L.U32 R0, R0, 0x1, RZ ;  /* 0x0000000100007819 */ /* 0x000fe200000006ff */
[----:B------:R-:W-:Y:S01]  /*1610*/  IMAD.IADD R7, R7, 0x1, R2 ;  /* 0x0000000107077824 */ /* 0x000fe200078e0202 */
[----:B------:R-:W-:Y:S01]  /*1620*/  @!P1 MOV R3, R14 ;  /* 0x0000000e00039202 */ /* 0x000fe20000000f00 */
[----:B------:R-:W-:Y:S01]  /*1630*/  @P1 IMAD.MOV.U32 R2, RZ, RZ, R15 ;  /* 0x000000ffff021224 */ /* 0x000fe200078e000f */
[----:B------:R-:W-:Y:S02]  /*1640*/  IADD3 R5, R5, R10, RZ ;  /* 0x0000000a05057210 */ /* 0x000fe40007ffe0ff */
[----:B------:R-:W-:Y:S02]  /*1650*/  IADD3 R10, R9, R12, RZ ;  /* 0x0000000c090a7210 */ /* 0x000fe40007ffe0ff */
[----:B------:R-:W-:-:S02]  /*1660*/  @!P1 MOV R2, R52 ;  /* 0x0000003400029202 */ /* 0x000fc40000000f00 */
[----:B------:R-:W-:Y:S01]  /*1670*/  LOP3.LUT R9, R0, 0x2, R11, 0xe2, !PT ;  /* 0x0000000200097812 */ /* 0x000fe200078ee20b */
[C---:B------:R-:W-:Y:S02]  /*1680*/  IMAD R0, R3.reuse, c[0x0][0x1f0], RZ ;  /* 0x00007c0003007a24 */ /* 0x040fe400078e02ff */
[----:B------:R-:W-:Y:S02]  /*1690*/  IMAD R3, R3, c[0x0][0x218], RZ ;  /* 0x0000860003037a24 */ /* 0x000fe400078e02ff */
[----:B------:R-:W-:-:S04]  /*16a0*/  IMAD.WIDE.U32 R6, R2, c[0x0][0x1f0], R6 ;  /* 0x00007c0002067a25 */ /* 0x000fc800078e0006 */
[----:B------:R-:W-:-:S04]  /*16b0*/  IMAD.WIDE.U32 R4, R2, c[0x0][0x218], R4 ;  /* 0x0000860002047a25 */ /* 0x000fc800078e0004 */
[C---:B------:R-:W-:Y:S02]  /*16c0*/  IMAD R0, R2.reuse, c[0x0][0x1f4], R0 ;  /* 0x00007d0002007a24 */ /* 0x040fe400078e0200 */
[----:B------:R-:W-:Y:S01]  /*16d0*/  IMAD R2, R2, c[0x0][0x21c], R3 ;  /* 0x0000870002027a24 */ /* 0x000fe200078e0203 */
[----:B------:R1:W-:Y:S04]  /*16e0*/  STL.64 [R1+0x8], R6 ;  /* 0x0000080601007387 */ /* 0x0003e80000100a00 */
[----:B------:R2:W-:Y:S01]  /*16f0*/  STL.64 [R1+0x10], R4 ;  /* 0x0000100401007387 */ /* 0x0005e20000100a00 */
[----:B------:R-:W-:Y:S02]  /*1700*/  LEA R12, P0, R8, c[0x0][0x160], 0x1 ;  /* 0x00005800080c7a11 */ /* 0x000fe400078008ff */
[----:B-----5:R-:W-:-:S02]  /*1710*/  ISETP.GE.AND P3, PT, R16, c[0x0][0x1d4], PT ;  /* 0x0000750010007a0c */ /* 0x020fc40003f66270 */
[----:B-1----:R-:W-:Y:S02]  /*1720*/  IADD3 R6, R7, R0, RZ ;  /* 0x0000000007067210 */ /* 0x002fe40007ffe0ff */
[----:B------:R-:W-:-:S05]  /*1730*/  IADD3 R0, R5, R2, RZ ;  /* 0x0000000205007210 */ /* 0x000fca0007ffe0ff */
[----:B------:R2:W-:Y:S04]  /*1740*/  STL [R1+0x1c], R0 ;  /* 0x00001c0001007387 */ /* 0x0005e80000100800 */
[----:B------:R2:W-:Y:S01]  /*1750*/  STL [R1+0x18], R6 ;  /* 0x0000180601007387 */ /* 0x0005e20000100800 */
[----:B------:R-:W-:Y:S02]  /*1760*/  LEA.HI.X R10, R8, c[0x0][0x164], R10, 0x1, P0 ;  /* 0x00005900080a7a11 */ /* 0x000fe400000f0c0a */
[----:B------:R-:W-:Y:S02]  /*1770*/  ISETP.GE.AND P1, PT, R50, c[0x0][0x198], PT ;  /* 0x0000660032007a0c */ /* 0x000fe40003f26270 */
[----:B------:R-:W-:Y:S02]  /*1780*/  ISETP.GE.AND P0, PT, R17, c[0x0][0x198], PT ;  /* 0x0000660011007a0c */ /* 0x000fe40003f06270 */
[----:B------:R-:W-:Y:S01]  /*1790*/  SEL R8, RZ, 0x4, P3 ;  /* 0x00000004ff087807 */ /* 0x000fe20001800000 */
[----:B------:R-:W-:Y:S01]  /*17a0*/  IMAD.IADD R3, R48, 0x1, R49 ;  /* 0x0000000130037824 */ /* 0x000fe200078e0231 */
[----:B------:R-:W-:-:S02]  /*17b0*/  ISETP.GE.AND P6, PT, R16, c[0x0][0x198], PT ;  /* 0x0000660010007a0c */ /* 0x000fc40003fc6270 */
[----:B------:R-:W-:Y:S02]  /*17c0*/  P2R R11, PR, RZ, 0x2 ;  /* 0x00000002ff0b7803 */ /* 0x000fe40000000000 */
[----:B------:R-:W-:Y:S02]  /*17d0*/  P2R R13, PR, RZ, 0x1 ;  /* 0x00000001ff0d7803 */ /* 0x000fe40000000000 */
[----:B------:R-:W-:Y:S01]  /*17e0*/  LOP3.LUT R18, R9, R8, RZ, 0xfc, !PT ;  /* 0x0000000809127212 */ /* 0x000fe200078efcff */
[----:B------:R-:W-:Y:S05]  /*17f0*/  BRA.DIV ~URZ, `(.L_x_538) ;  /* 0x0000f4427f007947 */ /* 0x000fea000b800000 */
[----:B------:R1:W3:Y:S02]  /*1800*/  SHFL.IDX PT, R2, R10, RZ, 0x1c1f ;  /* 0x001c1fff0a027589 */ /* 0x0002e400000e0000 */
.L_x_588:
[----:B------:R-:W-:Y:S05]  /*1810*/  BRA.DIV ~URZ, `(.L_x_539) ;  /* 0x0000f4927f007947 */ /* 0x000fea000b800000 */
[----:B--2---:R2:W4:Y:S02]  /*1820*/  SHFL.IDX PT, R0, R12, RZ, 0x1c1f ;  /* 0x001c1fff0c007589 */ /* 0x00452400000e0000 */
.L_x_589:
[----:B------:R-:W-:Y:S01]  /*1830*/  MOV R14, c[0x0][0x2c4] ;  /* 0x0000b100000e7a02 */ /* 0x000fe20000000f00 */
[----:B------:R-:W-:Y:S04]  /*1840*/  BSSY B0, `(.L_x_540) ;  /* 0x0000019000007945 */ /* 0x000fe80003800000 */
[----:B------:R-:W-:-:S05]  /*1850*/  IMAD R14, R14, c[0x0][0x168], RZ ;  /* 0x00005a000e0e7a24 */ /* 0x000fca00078e02ff */
[----:B------:R-:W-:-:S13]  /*1860*/  ISETP.GE.AND P0, PT, R3, R14, PT ;  /* 0x0000000e0300720c */ /* 0x000fda0003f06270 */
[----:B------:R-:W-:Y:S05]  /*1870*/  @P0 BRA `(.L_x_541) ;  /* 0x0000015000000947 */ /* 0x000fea0003800000 */
[----:B------:R-:W5:Y:S04]  /*1880*/  LDL.64 R6, [R1+0x38] ;  /* 0x0000380001067983 */ /* 0x000f680000100a00 */
[----:B--2---:R-:W2:Y:S04]  /*1890*/  LDL R4, [R1+0x40] ;  /* 0x0000400001047983 */ /* 0x004ea80000100800 */
[----:B----4-:R-:W4:Y:S04]  /*18a0*/  LDL R5, [R1+0x70] ;  /* 0x0000700001057983 */ /* 0x010f280000100800 */
[----:B---3--:R-:W3:Y:S04]  /*18b0*/  LDL R16, [R1+0x44] ;  /* 0x0000440001107983 */ /* 0x008ee80000100800 */
[----:B------:R-:W3:Y:S04]  /*18c0*/  LDL R17, [R1+0x6c] ;  /* 0x00006c0001117983 */ /* 0x000ee80000100800 */
[----:B------:R-:W3:Y:S01]  /*18d0*/  LDL R15, [R1+0x30] ;  /* 0x00003000010f7983 */ /* 0x000ee20000100800 */
[----:B------:R-:W-:-:S02]  /*18e0*/  ISETP.NE.AND P1, PT, R13, RZ, PT ;  /* 0x000000ff0d00720c */ /* 0x000fc40003f25270 */
[----:B-----5:R-:W-:-:S04]  /*18f0*/  LEA R8, P0, R6, R0, 0x1 ;  /* 0x0000000006087211 */ /* 0x020fc800078008ff */
[----:B------:R-:W-:Y:S02]  /*1900*/  LEA.HI.X R9, R6, R2, R7, 0x1, P0 ;  /* 0x0000000206097211 */ /* 0x000fe400000f0c07 */
[----:B--2---:R-:W-:-:S04]  /*1910*/  LEA R6, P0, R4, R0, 0x1 ;  /* 0x0000000004067211 */ /* 0x004fc800078008ff */
[----:B----4-:R-:W-:Y:S02]  /*1920*/  LEA.HI.X R7, R4, R2, R5, 0x1, P0 ;  /* 0x0000000204077211 */ /* 0x010fe400000f0c05 */
[----:B---3--:R-:W-:-:S04]  /*1930*/  LEA R4, P0, R16, R0, 0x1 ;  /* 0x0000000010047211 */ /* 0x008fc800078008ff */
[----:B------:R-:W-:Y:S02]  /*1940*/  LEA.HI.X R5, R16, R2, R17, 0x1, P0 ;  /* 0x0000000210057211 */ /* 0x000fe400000f0c11 */
[----:B------:R-:W-:Y:S01]  /*1950*/  ISETP.NE.AND P0, PT, R11, RZ, PT ;  /* 0x000000ff0b00720c */ /* 0x000fe20003f05270 */
[----:B------:R-:W-:-:S12]  /*1960*/  IMAD.SHL.U32 R0, R15, 0x2, RZ ;  /* 0x000000020f007824 */ /* 0x000fd800078e00ff */
[----:B------:R-:W-:Y:S01]  /*1970*/  @!PT LDS RZ, [RZ] ;  /* 0x00000000fffff984 */ /* 0x000fe20000000800 */
[----:B------:R-:W-:Y:S01]  /*1980*/  @!PT LDS RZ, [RZ] ;  /* 0x00000000fffff984 */ /* 0x000fe20000000800 */
[----:B------:R-:W-:Y:S01]  /*1990*/  @!PT LDS RZ, [RZ] ;  /* 0x00000000fffff984 */ /* 0x000fe20000000800 */
[----:B------:R2:W-:Y:S04]  /*19a0*/  LDGSTS.E.BYPASS.LTC128B.128 [R0+0x6100], [R8.64], !P0 ;  /* 0x0610000008007fae */ /* 0x0005e8000c101d46 */
[----:B------:R2:W-:Y:S04]  /*19b0*/  LDGSTS.E.BYPASS.LTC128B.128 [R0+0x8100], [R6.64], !P1 ;  /* 0x0810000006007fae */ /* 0x0005e8000c901d46 */
[----:B------:R2:W-:Y:S02]  /*19c0*/  LDGSTS.E.BYPASS.LTC128B.128 [R0+0xa100], [R4.64], !P6 ;  /* 0x0a10000004007fae */ /* 0x0005e4000f101d46 */
.L_x_541:
[----:B------:R-:W-:Y:S05]  /*19d0*/  BSYNC B0 ;  /* 0x0000000000007941 */ /* 0x000fea0003800000 */
.L_x_540:
[----:B------:R-:W-:Y:S05]  /*19e0*/  BRA.DIV ~URZ, `(.L_x_542) ;  /* 0x0000f3227f007947 */ /* 0x000fea000b800000 */
[----:B---3--:R3:W1:Y:S04]  /*19f0*/  SHFL.IDX PT, R2, R10, 0x1, 0x1c1f ;  /* 0x003c1f000a027f89 */ /* 0x00866800000e0000 */
[----:B--2-4-:R3:W2:Y:S02]  /*1a00*/  SHFL.IDX PT, R0, R12, 0x1, 0x1c1f ;  /* 0x003c1f000c007f89 */ /* 0x0146a400000e0000 */
.L_x_590:
[----:B------:R-:W-:Y:S01]  /*1a10*/  IADD3 R4, R3, 0x20, RZ ;  /* 0x0000002003047810 */ /* 0x000fe20007ffe0ff */
[----:B------:R-:W-:Y:S03]  /*1a20*/  BSSY B0, `(.L_x_543) ;  /* 0x0000018000007945 */ /* 0x000fe60003800000 */
[----:B------:R-:W-:-:S13]  /*1a30*/  ISETP.GE.AND P0, PT, R4, R14, PT ;  /* 0x0000000e0400720c */ /* 0x000fda0003f06270 */
[----:B------:R-:W-:Y:S05]  /*1a40*/  @P0 BRA `(.L_x_544) ;  /* 0x0000015000000947 */ /* 0x000fea0003800000 */
[----:B------:R-:W4:Y:S04]  /*1a50*/  LDL.64 R6, [R1+0x38] ;  /* 0x0000380001067983 */ /* 0x000f280000100a00 */
[----:B------:R-:W5:Y:S04]  /*1a60*/  LDL R5, [R1+0x40] ;  /* 0x0000400001057983 */ /* 0x000f680000100800 */
[----:B---3--:R-:W3:Y:S04]  /*1a70*/  LDL R19, [R1+0x70] ;  /* 0x0000700001137983 */ /* 0x008ee80000100800 */
[----:B--2---:R-:W2:Y:S04]  /*1a80*/  LDL R16, [R1+0x44] ;  /* 0x0000440001107983 */ /* 0x004ea80000100800 */
[----:B------:R-:W2:Y:S04]  /*1a90*/  LDL R17, [R1+0x6c] ;  /* 0x00006c0001117983 */ /* 0x000ea80000100800 */
[----:B------:R-:W2:Y:S01]  /*1aa0*/  LDL R15, [R1+0x30] ;  /* 0x00003000010f7983 */ /* 0x000ea20000100800 */
[----:B------:R-:W-:-:S02]  /*1ab0*/  ISETP.NE.AND P1, PT, R13, RZ, PT ;  /* 0x000000ff0d00720c */ /* 0x000fc40003f25270 */
[----:B----4-:R-:W-:-:S04]  /*1ac0*/  LEA R8, P0, R6, R0, 0x1 ;  /* 0x0000000006087211 */ /* 0x010fc800078008ff */
[----:B-1----:R-:W-:Y:S02]  /*1ad0*/  LEA.HI.X R9, R6, R2, R7, 0x1, P0 ;  /* 0x0000000206097211 */ /* 0x002fe400000f0c07 */
[----:B-----5:R-:W-:-:S04]  /*1ae0*/  LEA R6, P0, R5, R0, 0x1 ;  /* 0x0000000005067211 */ /* 0x020fc800078008ff */
[----:B---3--:R-:W-:Y:S02]  /*1af0*/  LEA.HI.X R7, R5, R2, R19, 0x1, P0 ;  /* 0x0000000205077211 */ /* 0x008fe400000f0c13 */
[----:B--2---:R-:W-:-:S04]  /*1b00*/  LEA R4, P0, R16, R0, 0x1 ;  /* 0x0000000010047211 */ /* 0x004fc800078008ff */
        /* <DEDUP_REMOVED lines=9> */
.L_x_544:
[----:B------:R-:W-:Y:S05]  /*1ba0*/  BSYNC B0 ;  /* 0x0000000000007941 */ /* 0x000fea0003800000 */
.L_x_543:
[----:B------:R-:W-:Y:S05]  /*1bb0*/  BRA.DIV ~URZ, `(.L_x_545) ;  /* 0x0000f2127f007947 */ /* 0x000fea000b800000 */
[----:B-1----:R1:W4:Y:S02]  /*1bc0*/  SHFL.IDX PT, R2, R10, 0x2, 0x1c1f ;  /* 0x005c1f000a027f89 */ /* 0x00232400000e0000 */
.L_x_591:
[----:B------:R-:W-:Y:S05]  /*1bd0*/  BRA.DIV ~URZ, `(.L_x_546) ;  /* 0x0000f2627f007947 */ /* 0x000fea000b800000 */
[----:B--2---:R2:W1:Y:S02]  /*1be0*/  SHFL.IDX PT, R0, R12, 0x2, 0x1c1f ;  /* 0x005c1f000c007f89 */ /* 0x00446400000e0000 */
.L_x_592:
[----:B------:R-:W-:Y:S01]  /*1bf0*/  IADD3 R4, R3, 0x40, RZ ;  /* 0x0000004003047810 */ /* 0x000fe20007ffe0ff */
[----:B------:R-:W-:Y:S03]  /*1c00*/  BSSY B0, `(.L_x_547) ;  /* 0x0000018000007945 */ /* 0x000fe60003800000 */
[----:B------:R-:W-:-:S13]  /*1c10*/  ISETP.GE.AND P0, PT, R4, R14, PT ;  /* 0x0000000e0400720c */ /* 0x000fda0003f06270 */
[----:B------:R-:W-:Y:S05]  /*1c20*/  @P0 BRA `(.L_x_548) ;  /* 0x0000015000000947 */ /* 0x000fea0003800000 */
[----:B------:R-:W5:Y:S04]  /*1c30*/  LDL.64 R6, [R1+0x38] ;  /* 0x0000380001067983 */ /* 0x000f680000100a00 */
[----:B--2---:R-:W2:Y:S04]  /*1c40*/  LDL R5, [R1+0x40] ;  /* 0x0000400001057983 */ /* 0x004ea80000100800 */
[----:B---3--:R-:W3:Y:S04]  /*1c50*/  LDL R19, [R1+0x70] ;  /* 0x0000700001137983 */ /* 0x008ee80000100800 */
[----:B----4-:R-:W4:Y:S04]  /*1c60*/  LDL R16, [R1+0x44] ;  /* 0x0000440001107983 */ /* 0x010f280000100800 */
[----:B------:R-:W4:Y:S04]  /*1c70*/  LDL R17, [R1+0x6c] ;  /* 0x00006c0001117983 */ /* 0x000f280000100800 */
[----:B------:R-:W4:Y:S01]  /*1c80*/  LDL R15, [R1+0x30] ;  /* 0x00003000010f7983 */ /* 0x000f220000100800 */
[----:B------:R-:W-:-:S02]  /*1c90*/  ISETP.NE.AND P1, PT, R13, RZ, PT ;  /* 0x000000ff0d00720c */ /* 0x000fc40003f25270 */
[----:B-1---5:R-:W-:-:S04]  /*1ca0*/  LEA R8, P0, R6, R0, 0x1 ;  /* 0x0000000006087211 */ /* 0x022fc800078008ff */
[----:B------:R-:W-:Y:S02]  /*1cb0*/  LEA.HI.X R9, R6, R2, R7, 0x1, P0 ;  /* 0x0000000206097211 */ /* 0x000fe400000f0c07 */
[----:B--2---:R-:W-:-:S04]  /*1cc0*/  LEA R6, P0, R5, R0, 0x1 ;  /* 0x0000000005067211 */ /* 0x004fc800078008ff */
[----:B---3--:R-:W-:Y:S02]  /*1cd0*/  LEA.HI.X R7, R5, R2, R19, 0x1, P0 ;  /* 0x0000000205077211 */ /* 0x008fe400000f0c13 */
[----:B----4-:R-:W-:-:S04]  /*1ce0*/  LEA R4, P0, R16, R0, 0x1 ;  /* 0x0000000010047211 */ /* 0x010fc800078008ff */
        /* <DEDUP_REMOVED lines=9> */
.L_x_548:
[----:B------:R-:W-:Y:S05]  /*1d80*/  BSYNC B0 ;  /* 0x0000000000007941 */ /* 0x000fea0003800000 */
.L_x_547:
[----:B------:R-:W-:Y:S05]  /*1d90*/  BRA.DIV ~URZ, `(.L_x_549) ;  /* 0x0000f1027f007947 */ /* 0x000fea000b800000 */
[----:B----4-:R4:W2:Y:S04]  /*1da0*/  SHFL.IDX PT, R2, R10, 0x3, 0x1c1f ;  /* 0x007c1f000a027f89 */ /* 0x0108a800000e0000 */
[----:B-1----:R4:W1:Y:S02]  /*1db0*/  SHFL.IDX PT, R0, R12, 0x3, 0x1c1f ;  /* 0x007c1f000c007f89 */ /* 0x00286400000e0000 */
.L_x_593:
[----:B------:R-:W5:Y:S04]  /*1dc0*/  LDL.64 R6, [R1+0x38] ;  /* 0x0000380001067983 */ /* 0x000f680000100a00 */
[----:B---3--:R-:W3:Y:S04]  /*1dd0*/  LDL R4, [R1+0x40] ;  /* 0x0000400001047983 */ /* 0x008ee80000100800 */
[----:B----4-:R-:W4:Y:S04]  /*1de0*/  LDL R5, [R1+0x70] ;  /* 0x0000700001057983 */ /* 0x010f280000100800 */
[----:B--2---:R-:W2:Y:S04]  /*1df0*/  LDL R12, [R1+0x44] ;  /* 0x00004400010c7983 */ /* 0x004ea80000100800 */
[----:B------:R-:W2:Y:S04]  /*1e00*/  LDL R15, [R1+0x6c] ;  /* 0x00006c00010f7983 */ /* 0x000ea80000100800 */
[----:B------:R-:W2:Y:S04]  /*1e10*/  LDL R16, [R1+0x30] ;  /* 0x0000300001107983 */ /* 0x000ea80000100800 */
[----:B------:R-:W2:Y:S01]  /*1e20*/  LDL R180, [R1] ;  /* 0x0000000001b47983 */ /* 0x000ea20000100800 */
[----:B------:R-:W-:-:S04]  /*1e30*/  IADD3 R3, R3, 0x60, RZ ;  /* 0x0000006003037810 */ /* 0x000fc80007ffe0ff */
[----:B------:R-:W-:Y:S02]  /*1e40*/  ISETP.GE.AND P1, PT, R3, R14, PT ;  /* 0x0000000e0300720c */ /* 0x000fe40003f26270 */
[----:B------:R-:W-:Y:S02]  /*1e50*/  P2R R10, PR, RZ, 0x4 ;  /* 0x00000004ff0a7803 */ /* 0x000fe40000000000 */
[----:B------:R-:W-:-:S09]  /*1e60*/  ISETP.NE.AND P2, PT, R11, RZ, PT ;  /* 0x000000ff0b00720c */ /* 0x000fd20003f45270 */
[----:B-1---5:R-:W-:-:S04]  /*1e70*/  @!P1 LEA R8, P0, R6, R0, 0x1 ;  /* 0x0000000006089211 */ /* 0x022fc800078008ff */
[----:B------:R-:W-:Y:S02]  /*1e80*/  @!P1 LEA.HI.X R9, R6, R2, R7, 0x1, P0 ;  /* 0x0000000206099211 */ /* 0x000fe400000f0c07 */
[----:B---3--:R-:W-:-:S04]  /*1e90*/  @!P1 LEA R6, P0, R4, R0, 0x1 ;  /* 0x0000000004069211 */ /* 0x008fc800078008ff */
[----:B----4-:R-:W-:Y:S02]  /*1ea0*/  @!P1 LEA.HI.X R7, R4, R2, R5, 0x1, P0 ;  /* 0x0000000204079211 */ /* 0x010fe400000f0c05 */
[----:B--2---:R-:W-:-:S04]  /*1eb0*/  @!P1 LEA R4, P0, R12, R0, 0x1 ;  /* 0x000000000c049211 */ /* 0x004fc800078008ff */
[----:B------:R-:W-:Y:S02]  /*1ec0*/  @!P1 LEA.HI.X R5, R12, R2, R15, 0x1, P0 ;  /* 0x000000020c059211 */ /* 0x000fe400000f0c0f */
[----:B------:R-:W-:Y:S01]  /*1ed0*/  ISETP.NE.AND P0, PT, R13, RZ, PT ;  /* 0x000000ff0d00720c */ /* 0x000fe20003f05270 */
[----:B------:R-:W-:-:S05]  /*1ee0*/  IMAD.SHL.U32 R145, R16, 0x2, RZ ;  /* 0x0000000210917824 */ /* 0x000fca00078e00ff */
[----:B------:R-:W-:Y:S01]  /*1ef0*/  @!PT LDS RZ, [RZ] ;  /* 0x00000000fffff984 */ /* 0x000fe20000000800 */
[----:B------:R-:W-:Y:S01]  /*1f00*/  @!PT LDS RZ, [RZ] ;  /* 0x00000000fffff984 */ /* 0x000fe20000000800 */
[----:B------:R-:W-:Y:S01]  /*1f10*/  @!PT LDS RZ, [RZ] ;  /* 0x00000000fffff984 */ /* 0x000fe20000000800 */
[----:B------:R1:W-:Y:S01]  /*1f20*/  @!P1 LDGSTS.E.BYPASS.LTC128B.128 [R145+0x7900], [R8.64], !P2 ;  /* 0x0790000008919fae */ /* 0x0003e2000d101d46 */
[----:B------:R-:W-:-:S06]  /*1f30*/  ISETP.NE.AND P2, PT, R10, RZ, PT ;  /* 0x000000ff0a00720c */ /* 0x000fcc0003f45270 */
[----:B------:R1:W-:Y:S04]  /*1f40*/  @!P1 LDGSTS.E.BYPASS.LTC128B.128 [R145+0x9900], [R6.64], !P0 ;  /* 0x0990000006919fae */ /* 0x0003e8000c101d46 */
[----:B------:R1:W-:Y:S01]  /*1f50*/  @!P1 LDGSTS.E.BYPASS.LTC128B.128 [R145+0xb900], [R4.64], !P6 ;  /* 0x0b90000004919fae */ /* 0x0003e2000f101d46 */
[----:B------:R-:W-:-:S03]  /*1f60*/  IADD3 R40, R180, -0x1, RZ ;  /* 0xffffffffb4287810 */ /* 0x000fc60007ffe0ff */
[----:B------:R-:W0:Y:S01]  /*1f70*/  LDGDEPBAR ;  /* 0x00000000000079af */ /* 0x000e220000000000 */
[----:B------:R-:W-:Y:S03]  /*1f80*/  WARPSYNC 0xffffffff ;  /* 0xffffffff00007948 */ /* 0x000fe60003800000 */
[----:B------:R-:W2:Y:S04]  /*1f90*/  LDL.64 R162, [R1+0x8] ;  /* 0x0000080001a27983 */ /* 0x000ea80000100a00 */
[----:B------:R-:W3:Y:S04]  /*1fa0*/  LDL R161, [R1+0x18] ;  /* 0x0000180001a17983 */ /* 0x000ee80000100800 */
[----:B------:R-:W4:Y:S04]  /*1fb0*/  S2R R15, SR_TID.X ;  /* 0x00000000000f7919 */ /* 0x000f280000002100 */
[----:B------:R-:W5:Y:S01]  /*1fc0*/  LDL R10, [R1+0x1c] ;  /* 0x00001c00010a7983 */ /* 0x000f620000100800 */
[----:B----4-:R-:W-:-:S04]  /*1fd0*/  SHF.R.S32.HI R12, RZ, 0x1f, R15 ;  /* 0x0000001fff0c7819 */ /* 0x010fc8000001140f */
[----:B------:R-:W-:Y:S02]  /*1fe0*/  LEA.HI R12, R12, R15, RZ, 0x2 ;  /* 0x0000000f0c0c7211 */ /* 0x000fe400078f10ff */
[----:B------:R-:W4:Y:S02]  /*1ff0*/  LDL.64 R14, [R1+0x10] ;  /* 0x00001000010e7983 */ /* 0x000f240000100a00 */
[----:B------:R-:W-:-:S04]  /*2000*/  SHF.R.S32.HI R12, RZ, 0x2, R12 ;  /* 0x00000002ff0c7819 */ /* 0x000fc8000001140c */
[----:B------:R-:W-:Y:S02]  /*2010*/  IADD3 R0, -R12, c[0x0][0x1d0], RZ ;  /* 0x000074000c007a10 */ /* 0x000fe40007ffe1ff */
[----:B-1----:R-:W-:-:S03]  /*2020*/  SHF.R.S32.HI R7, RZ, 0x1f, R40 ;  /* 0x0000001fff077819 */ /* 0x002fc60000011428 */
[----:B------:R-:W-:Y:S02]  /*2030*/  IMAD R0, R40, -0x40, R0 ;  /* 0xffffffc028007824 */ /* 0x000fe400078e0200 */
[----:B------:R-:W-:-:S03]  /*2040*/  IMAD R4, R7, c[0x0][0x1e0], RZ ;  /* 0x0000780007047a24 */ /* 0x000fc600078e02ff */
[----:B------:R-:W-:Y:S01]  /*2050*/  ISETP.GE.AND P6, PT, R0, 0x1, PT ;  /* 0x000000010000780c */ /* 0x000fe20003fc6270 */
[----:B------:R-:W-:Y:S01]  /*2060*/  IMAD.WIDE.U32 R2, R40, c[0x0][0x1e0], RZ ;  /* 0x0000780028027a25 */ /* 0x000fe200078e00ff */
[----:B------:R-:W-:-:S03]  /*2070*/  ISETP.GE.AND P1, PT, R0, 0x21, PT ;  /* 0x000000210000780c */ /* 0x000fc60003f26270 */
[----:B------:R-:W-:Y:S01]  /*2080*/  IMAD R4, R40, c[0x0][0x1e4], R4 ;  /* 0x0000790028047a24 */ /* 0x000fe200078e0204 */
[----:B------:R-:W-:-:S04]  /*2090*/  MOV R5, 0x20 ;  /* 0x0000002000057802 */ /* 0x000fc80000000f00 */
[----:B------:R-:W-:Y:S01]  /*20a0*/  IADD3 R4, R3, R4, RZ ;  /* 0x0000000403047210 */ /* 0x000fe20007ffe0ff */
[----:B------:R-:W-:-:S04]  /*20b0*/  IMAD.WIDE.U32 R8, R5, c[0x0][0x1e0], RZ ;  /* 0x0000780005087a25 */ /* 0x000fc800078e00ff */
[----:B------:R-:W-:Y:S01]  /*20c0*/  IMAD R3, R5, c[0x0][0x1e4], RZ ;  /* 0x0000790005037a24 */ /* 0x000fe200078e02ff */
[----:B------:R-:W-:Y:S01]  /*20d0*/  @P6 SHF.L.U32 R6, R16, 0x1, RZ ;  /* 0x0000000110066819 */ /* 0x000fe200000006ff */
[----:B------:R-:W-:Y:S01]  /*20e0*/  IMAD R7, R7, c[0x0][0x208], RZ ;  /* 0x0000820007077a24 */ /* 0x000fe200078e02ff */
[----:B------:R-:W-:-:S05]  /*20f0*/  MOV R160, 0xffffffc0 ;  /* 0xffffffc000a07802 */ /* 0x000fca0000000f00 */
[----:B------:R-:W-:Y:S01]  /*2100*/  IMAD R144, R40, R160, c[0x0][0x1d0] ;  /* 0x0000740028907624 */ /* 0x000fe200078e02a0 */
[----:B------:R-:W-:Y:S01]  /*2110*/  P2R R19, PR, RZ, 0x4 ;  /* 0x00000004ff137803 */ /* 0x000fe20000000000 */
[----:B------:R-:W-:Y:S01]  /*2120*/  BAR.SYNC.DEFER_BLOCKING 0x0 ;  /* 0x0000000000007b1d */ /* 0x000fe20000010000 */
[----:B--2---:R-:W-:-:S04]  /*2130*/  LEA R0, P0, R2, R162, 0x6 ;  /* 0x000000a202007211 */ /* 0x004fc800078030ff */
[----:B---3--:R-:W-:Y:S02]  /*2140*/  LEA.HI.X R2, R2, R161, R4, 0x6, P0 ;  /* 0x000000a102027211 */ /* 0x008fe400000f3404 */
[----:B------:R-:W-:-:S04]  /*2150*/  @P6 LEA R4, P0, R0, c[0x0][0x1c8], 0x1 ;  /* 0x0000720000046a11 */ /* 0x000fc800078008ff */
[C---:B------:R-:W-:Y:S02]  /*2160*/  @P6 LEA.HI.X R5, R0.reuse, c[0x0][0x1cc], R2, 0x1, P0 ;  /* 0x0000730000056a11 */ /* 0x040fe400000f0c02 */
[----:B------:R-:W-:-:S03]  /*2170*/  @P1 IADD3 R0, P0, R0, R8, RZ ;  /* 0x0000000800001210 */ /* 0x000fc60007f1e0ff */
[----:B------:R-:W-:Y:S01]  /*2180*/  @!PT LDS RZ, [RZ] ;  /* 0x00000000fffff984 */ /* 0x000fe20000000800 */
[----:B------:R-:W-:Y:S01]  /*2190*/  @!PT LDS RZ, [RZ] ;  /* 0x00000000fffff984 */ /* 0x000fe20000000800 */
[----:B------:R-:W-:Y:S01]  /*21a0*/  @!PT LDS RZ, [RZ] ;  /* 0x00000000fffff984 */ /* 0x000fe20000000800 */
[----:B------:R1:W-:Y:S01]  /*21b0*/  @P6 LDGSTS.E.BYPASS.LTC128B.128 [R6+0x3100], [R4.64], !P5 ;  /* 0x0310000004066fae */ /* 0x0003e2000e901d46 */
[----:B------:R-:W-:Y:S02]  /*21c0*/  @P1 IADD3.X R3, R2, R9, R3, P0, !PT ;  /* 0x0000000902031210 */ /* 0x000fe400007fe403 */
[C---:B------:R-:W-:Y:S01]  /*21d0*/  @P1 LEA R2, P0, R0.reuse, c[0x0][0x1c8], 0x1 ;  /* 0x0000720000021a11 */ /* 0x040fe200078008ff */
[----:B------:R1:W-:Y:S03]  /*21e0*/  @P6 LDGSTS.E.BYPASS.LTC128B.128 [R6+0x4100], [R4.64+0x40], !P4 ;  /* 0x0410004004066fae */ /* 0x0003e6000e101d46 */
[----:B------:R-:W-:Y:S01]  /*21f0*/  @P1 LEA.HI.X R3, R0, c[0x0][0x1cc], R3, 0x1, P0 ;  /* 0x0000730000031a11 */ /* 0x000fe200000f0c03 */
[----:B------:R1:W-:Y:S01]  /*2200*/  @P6 LDGSTS.E.BYPASS.LTC128B.128 [R6+0x5100], [R4.64+0x80], !P3 ;  /* 0x0510008004066fae */ /* 0x0003e2000d901d46 */
[----:B------:R-:W-:-:S05]  /*2210*/  @P1 SHF.L.U32 R0, R16, 0x1, RZ ;  /* 0x0000000110001819 */ /* 0x000fca00000006ff */
[----:B------:R4:W-:Y:S04]  /*2220*/  @P1 LDGSTS.E.BYPASS.LTC128B.128 [R0+0x3900], [R2.64], !P5 ;  /* 0x0390000002001fae */ /* 0x0009e8000e901d46 */
[----:B------:R4:W-:Y:S04]  /*2230*/  @P1 LDGSTS.E.BYPASS.LTC128B.128 [R0+0x4900], [R2.64+0x40], !P4 ;  /* 0x0490004002001fae */ /* 0x0009e8000e101d46 */
[----:B------:R4:W-:Y:S04]  /*2240*/  @P1 LDGSTS.E.BYPASS.LTC128B.128 [R0+0x5900], [R2.64+0x80], !P3 ;  /* 0x0590008002001fae */ /* 0x0009e8000d901d46 */
[----:B------:R-:W0:Y:S01]  /*2250*/  LDGDEPBAR ;  /* 0x00000000000079af */ /* 0x000e220000000000 */
[----:B-1----:R-:W-:-:S04]  /*2260*/  IMAD.WIDE.U32 R4, R40, c[0x0][0x208], RZ ;  /* 0x0000820028047a25 */ /* 0x002fc800078e00ff */
[----:B------:R-:W-:Y:S01]  /*2270*/  IMAD R6, R40, c[0x0][0x20c], R7 ;  /* 0x0000830028067a24 */ /* 0x000fe200078e0207 */
[----:B------:R-:W-:-:S04]  /*2280*/  DEPBAR.LE SB0, 0x1 ;  /* 0x000080400000791a */ /* 0x000fc80000000000 */
[----:B------:R-:W-:-:S04]  /*2290*/  DEPBAR.LE SB0, 0x0 ;  /* 0x000080000000791a */ /* 0x000fc80000000000 */
[----:B------:R-:W-:Y:S01]  /*22a0*/  BAR.SYNC.DEFER_BLOCKING 0x0 ;  /* 0x0000000000007b1d */ /* 0x000fe20000010000 */
[----:B----4-:R-:W-:Y:S02]  /*22b0*/  LEA R0, P0, R4, R14, 0x6 ;  /* 0x0000000e04007211 */ /* 0x010fe400078030ff */
[----:B------:R-:W-:-:S04]  /*22c0*/  IADD3 R6, R5, R6, RZ ;  /* 0x0000000605067210 */ /* 0x000fc80007ffe0ff */
[----:B-----5:R-:W-:Y:S02]  /*22d0*/  LEA.HI.X R4, R4, R10, R6, 0x6, P0 ;  /* 0x0000000a04047211 */ /* 0x020fe400000f3406 */
[----:B------:R-:W-:Y:S02]  /*22e0*/  LEA R2, P0, R0, c[0x0][0x1f8], 0x1 ;  /* 0x00007e0000027a11 */ /* 0x000fe400078008ff */
[----:B------:R-:W-:Y:S02]  /*22f0*/  MOV R6, c[0x0][0x208] ;  /* 0x0000820000067a02 */ /* 0x000fe40000000f00 */
[----:B------:R-:W-:Y:S02]  /*2300*/  LOP3.LUT R5, R18, 0x1, RZ, 0xc0, !PT ;  /* 0x0000000112057812 */ /* 0x000fe400078ec0ff */
[----:B------:R-:W-:Y:S02]  /*2310*/  LEA.HI.X R3, R0, c[0x0][0x1fc], R4, 0x1, P0 ;  /* 0x00007f0000037a11 */ /* 0x000fe400000f0c04 */
[----:B------:R-:W-:-:S02]  /*2320*/  MOV R4, c[0x0][0x20c] ;  /* 0x0000830000047a02 */ /* 0x000fc40000000f00 */
[----:B------:R-:W-:Y:S02]  /*2330*/  LEA R16, P0, R6, R2, 0x6 ;  /* 0x0000000206107211 */ /* 0x000fe400078030ff */
[----:B------:R-:W-:Y:S02]  /*2340*/  ISETP.NE.U32.AND P6, PT, R5, 0x1, PT ;  /* 0x000000010500780c */ /* 0x000fe40003fc5070 */
[----:B------:R-:W-:Y:S01]  /*2350*/  IADD3 R0, -R12, R144, RZ ;  /* 0x000000900c007210 */ /* 0x000fe20007ffe1ff */
[----:B------:R-:W-:Y:S01]  /*2360*/  LDSM.16.M88.4 R20, [R204] ;  /* 0x00000000cc14783b */ /* 0x000fe20000000200 */
[----:B------:R-:W-:Y:S02]  /*2370*/  LEA.HI.X R17, R6, R3, R4, 0x6, P0 ;  /* 0x0000000306117211 */ /* 0x000fe400000f3404 */
[----:B------:R-:W-:Y:S01]  /*2380*/  ISETP.LT.OR P0, PT, R0, 0x1, P6 ;  /* 0x000000010000780c */ /* 0x000fe20003701670 */
[----:B------:R-:W1:Y:S01]  /*2390*/  LDSM.16.M88.4 R12, [R207] ;  /* 0x00000000cf0c783b */ /* 0x000e620000000200 */
[----:B------:R-:W-:-:S03]  /*23a0*/  LOP3.LUT P1, RZ, R18, 0x2, RZ, 0xc0, !PT ;  /* 0x0000000212ff7812 */ /* 0x000fc6000782c0ff */
[----:B------:R-:W2:Y:S04]  /*23b0*/  LDSM.16.M88.4 R8, [R207+0x1000] ;  /* 0x00100000cf08783b */ /* 0x000ea80000000200 */
[----:B------:R-:W3:Y:S04]  /*23c0*/  LDSM.16.M88.4 R44, [R204+0x400] ;  /* 0x00040000cc2c783b */ /* 0x000ee80000000200 */
[----:B------:R-:W4:Y:S04]  /*23d0*/  LDSM.16.M88.4 R28, [R204+0x800] ;  /* 0x00080000cc1c783b */ /* 0x000f280000000200 */
[----:B------:R-:W5:Y:S04]  /*23e0*/  LDSM.16.M88.4 R24, [R204+0xc00] ;  /* 0x000c0000cc18783b */ /* 0x000f680000000200 */
[----:B------:R-:W-:Y:S04]  /*23f0*/  LDSM.16.M88.4 R36, [R208] ;  /* 0x00000000d024783b */ /* 0x000fe80000000200 */
[----:B------:R-:W-:Y:S04]  /*2400*/  LDSM.16.M88.4 R4, [R208+0x1000] ;  /* 0x00100000d004783b */ /* 0x000fe80000000200 */
[----:B------:R-:W2:Y:S04]  /*2410*/  LDSM.16.M88.4 R48, [R209] ;  /* 0x00000000d130783b */ /* 0x000ea80000000200 */
[----:B------:R-:W-:Y:S04]  /*2420*/  LDSM.16.M88.4 R68, [R220] ;  /* 0x00000000dc44783b */ /* 0x000fe80000000200 */
[----:B------:R-:W-:Y:S04]  /*2430*/  LDSM.16.M88.4 R88, [R219] ;  /* 0x00000000db58783b */ /* 0x000fe80000000200 */
[----:B------:R-:W-:Y:S04]  /*2440*/  LDSM.16.M88.4 R104, [R218] ;  /* 0x00000000da68783b */ /* 0x000fe80000000200 */
[----:B------:R-:W-:Y:S01]  /*2450*/  @!PT LDS RZ, [RZ] ;  /* 0x00000000fffff984 */ /* 0x000fe20000000800 */
[----:B------:R-:W-:Y:S01]  /*2460*/  @!PT LDS RZ, [RZ] ;  /* 0x00000000fffff984 */ /* 0x000fe20000000800 */
[----:B------:R-:W-:Y:S01]  /*2470*/  @!PT LDS RZ, [RZ] ;  /* 0x00000000fffff984 */ /* 0x000fe20000000800 */
[----:B------:R2:W-:Y:S01]  /*2480*/  LDGSTS.E.BYPASS.LTC128B.128 [R145+0x100], [R2.64], !P0 ;  /* 0x0010000002917fae */ /* 0x0005e2000c101d46 */
[----:B------:R-:W-:-:S02]  /*2490*/  ISETP.LT.OR P0, PT, R0, 0x1, !P1 ;  /* 0x000000010000780c */ /* 0x000fc40004f01670 */
[C---:B------:R-:W-:Y:S02]  /*24a0*/  ISETP.LT.OR P6, PT, R0.reuse, 0x21, P6 ;  /* 0x000000210000780c */ /* 0x040fe400037c1670 */
[----:B------:R-:W-:-:S09]  /*24b0*/  ISETP.LT.OR P1, PT, R0, 0x21, !P1 ;  /* 0x000000210000780c */ /* 0x000fd20004f21670 */
[----:B------:R2:W-:Y:S01]  /*24c0*/  LDGSTS.E.BYPASS.LTC128B.128 [R145+0x1100], [R2.64+0x40], !P0 ;  /* 0x0110004002917fae */ /* 0x0005e2000c101d46 */
[----:B------:R-:W-:-:S04]  /*24d0*/  LOP3.LUT P0, RZ, R18, 0x4, RZ, 0xc0, !PT ;  /* 0x0000000412ff7812 */ /* 0x000fc8000780c0ff */
[C---:B------:R-:W-:Y:S02]  /*24e0*/  ISETP.LT.OR P2, PT, R0.reuse, 0x1, !P0 ;  /* 0x000000010000780c */ /* 0x040fe40004741670 */
[----:B------:R-:W-:Y:S01]  /*24f0*/  ISETP.LT.OR P0, PT, R0, 0x21, !P0 ;  /* 0x000000210000780c */ /* 0x000fe20004701670 */
[-C--:B-1----:R-:W-:Y:S10]  /*2500*/  HMMA.16816.F32 R52, R12, R20.reuse, RZ ;  /* 0x000000140c34723c */ /* 0x082ff400000018ff */
[----:B------:R1:W-:Y:S04]  /*2510*/  LDGSTS.E.BYPASS.LTC128B.128 [R145+0x2100], [R2.64+0x80], !P2 ;  /* 0x0210008002917fae */ /* 0x0003e8000d101d46 */
[----:B------:R1:W-:Y:S04]  /*2520*/  LDGSTS.E.BYPASS.LTC128B.128 [R145+0x900], [R16.64], !P6 ;  /* 0x0090000010917fae */ /* 0x0003e8000f101d46 */
[----:B------:R1:W-:Y:S04]  /*2530*/  LDGSTS.E.BYPASS.LTC128B.128 [R145+0x1900], [R16.64+0x40], !P1 ;  /* 0x0190004010917fae */ /* 0x0003e8000c901d46 */
[----:B------:R1:W-:Y:S04]  /*2540*/  LDGSTS.E.BYPASS.LTC128B.128 [R145+0x2900], [R16.64+0x80], !P0 ;  /* 0x0290008010917fae */ /* 0x0003e8000c101d46 */
[----:B------:R-:W-:Y:S04]  /*2550*/  LDSM.16.M88.4 R64, [R204+0x1000] ;  /* 0x00100000cc40783b */ /* 0x000fe80000000200 */
[----:B------:R-:W1:Y:S01]  /*2560*/  LDSM.16.M88.4 R32, [R207+0x2000] ;  /* 0x00200000cf20783b */ /* 0x000e620000000200 */
[----:B--2---:R-:W-:Y:S01]  /*2570*/  HMMA.16816.F32 R56, R8, R20, RZ ;  /* 0x000000140838723c */ /* 0x004fe200000018ff */
[----:B------:R-:W-:-:S02]  /*2580*/  ISETP.NE.AND P2, PT, R19, RZ, PT ;  /* 0x000000ff1300720c */ /* 0x000fc40003f45270 */
[----:B------:R-:W0:Y:S05]  /*2590*/  LDGDEPBAR ;  /* 0x00000000000079af */ /* 0x000e2a0000000000 */
[C---:B---3--:R-:W-:Y:S08]  /*25a0*/  HMMA.16816.F32 R100, R8.reuse, R44, RZ ;  /* 0x0000002c0864723c */ /* 0x048ff000000018ff */
[C---:B----4-:R-:W-:Y:S08]  /*25b0*/  HMMA.16816.F32 R96, R8.reuse, R28, RZ ;  /* 0x0000001c0860723c */ /* 0x050ff000000018ff */
[C---:B-----5:R-:W-:Y:S08]  /*25c0*/  HMMA.16816.F32 R76, R8.reuse, R24, RZ ;  /* 0x00000018084c723c */ /* 0x060ff000000018ff */
[C---:B------:R-:W-:Y:S08]  /*25d0*/  HMMA.16816.F32 R92, R8.reuse, R22, RZ ;  /* 0x00000016085c723c */ /* 0x040ff000000018ff */
[C---:B------:R-:W-:Y:S08]  /*25e0*/  HMMA.16816.F32 R80, R8.reuse, R46, RZ ;  /* 0x0000002e0850723c */ /* 0x040ff000000018ff */
[C---:B------:R-:W-:Y:S08]  /*25f0*/  HMMA.16816.F32 R72, R8.reuse, R30, RZ ;  /* 0x0000001e0848723c */ /* 0x040ff000000018ff */
[----:B------:R-:W-:Y:S08]  /*2600*/  HMMA.16816.F32 R60, R8, R26, RZ ;  /* 0x0000001a083c723c */ /* 0x000ff000000018ff */
[----:B------:R-:W-:Y:S01]  /*2610*/  HMMA.16816.F32 R8, R36, R48, R52 ;  /* 0x000000302408723c */ /* 0x000fe20000001834 */
[----:B------:R-:W-:Y:S07]  /*2620*/  LDSM.16.M88.4 R52, [R213] ;  /* 0x00000000d534783b */ /* 0x000fee0000000200 */
[C---:B------:R-:W-:Y:S08]  /*2630*/  HMMA.16816.F32 R108, R12.reuse, R28, RZ ;  /* 0x0000001c0c6c723c */ /* 0x040ff000000018ff */
[C---:B------:R-:W-:Y:S01]  /*2640*/  HMMA.16816.F32 R128, R12.reuse, R30, RZ ;  /* 0x0000001e0c80723c */ /* 0x040fe200000018ff */
[----:B------:R-:W2:Y:S07]  /*2650*/  LDSM.16.M88.4 R28, [R207+0x3000] ;  /* 0x00300000cf1c783b */ /* 0x000eae0000000200 */
[C---:B------:R-:W-:Y:S01]  /*2660*/  HMMA.16816.F32 R84, R12.reuse, R22, RZ ;  /* 0x000000160c54723c */ /* 0x040fe200000018ff */
[----:B------:R-:W-:Y:S07]  /*2670*/  LDSM.16.M88.4 R20, [R208+0x3000] ;  /* 0x00300000d014783b */ /* 0x000fee0000000200 */
[C---:B-1----:R-:W-:Y:S08]  /*2680*/  HMMA.16816.F32 R16, R12.reuse, R44, RZ ;  /* 0x0000002c0c10723c */ /* 0x042ff000000018ff */
[C---:B------:R-:W-:Y:S01]  /*2690*/  HMMA.16816.F32 R116, R12.reuse, R46, RZ ;  /* 0x0000002e0c74723c */ /* 0x040fe200000018ff */
[----:B------:R-:W-:Y:S07]  /*26a0*/  LDSM.16.M88.4 R44, [R217] ;  /* 0x00000000d92c783b */ /* 0x000fee0000000200 */
[C---:B------:R-:W-:Y:S08]  /*26b0*/  HMMA.16816.F32 R112, R12.reuse, R24, RZ ;  /* 0x000000180c70723c */ /* 0x040ff000000018ff */
[----:B------:R-:W-:Y:S01]  /*26c0*/  HMMA.16816.F32 R120, R12, R26, RZ ;  /* 0x0000001a0c78723c */ /* 0x000fe200000018ff */
[----:B------:R-:W1:Y:S07]  /*26d0*/  LDSM.16.M88.4 R24, [R208+0x2000] ;  /* 0x00200000d018783b */ /* 0x000e6e0000000200 */
[----:B------:R-:W-:Y:S08]  /*26e0*/  HMMA.16816.F32 R12, R4, R48, R56 ;  /* 0x00000030040c723c */ /* 0x000ff00000001838 */
[----:B------:R-:W-:Y:S08]  /*26f0*/  HMMA.16816.F32 R8, R32, R64, R8 ;  /* 0x000000402008723c */ /* 0x000ff00000001808 */
[C---:B------:R-:W-:Y:S08]  /*2700*/  HMMA.16816.F32 R136, R4.reuse, R88, R96 ;  /* 0x000000580488723c */ /* 0x040ff00000001860 */
[C---:B------:R-:W-:Y:S08]  /*2710*/  HMMA.16816.F32 R148, R4.reuse, R104, R76 ;  /* 0x000000680494723c */ /* 0x040ff0000000184c */
[----:B------:R-:W-:Y:S08]  /*2720*/  HMMA.16816.F32 R92, R4, R50, R92 ;  /* 0x00000032045c723c */ /* 0x000ff0000000185c */
[C---:B------:R-:W-:Y:S01]  /*2730*/  HMMA.16816.F32 R96, R36.reuse, R68, R16 ;  /* 0x000000442460723c */ /* 0x040fe20000001810 */
[----:B------:R-:W-:Y:S07]  /*2740*/  LDSM.16.M88.4 R16, [R207+0x4000] ;  /* 0x00400000cf10783b */ /* 0x000fee0000000200 */
[----:B------:R-:W-:Y:S01]  /*2750*/  HMMA.16816.F32 R76, R36, R50, R84 ;  /* 0x00000032244c723c */ /* 0x000fe20000001854 */
[----:B------:R-:W3:Y:S07]  /*2760*/  LDSM.16.M88.4 R48, [R204+0x2000] ;  /* 0x00200000cc30783b */ /* 0x000eee0000000200 */
[C---:B------:R-:W-:Y:S08]  /*2770*/  HMMA.16816.F32 R124, R4.reuse, R68, R100 ;  /* 0x00000044047c723c */ /* 0x040ff00000001864 */
[C---:B------:R-:W-:Y:S08]  /*2780*/  HMMA.16816.F32 R132, R4.reuse, R70, R80 ;  /* 0x000000460484723c */ /* 0x040ff00000001850 */
[C---:B------:R-:W-:Y:S08]  /*2790*/  HMMA.16816.F32 R140, R4.reuse, R90, R72 ;  /* 0x0000005a048c723c */ /* 0x040ff00000001848 */
[----:B------:R-:W-:Y:S08]  /*27a0*/  HMMA.16816.F32 R152, R4, R106, R60 ;  /* 0x0000006a0498723c */ /* 0x000ff0000000183c */
[----:B--2---:R-:W-:Y:S01]  /*27b0*/  HMMA.16816.F32 R4, R28, R64, R12 ;  /* 0x000000401c04723c */ /* 0x004fe2000000180c */
[----:B------:R-:W2:Y:S07]  /*27c0*/  LDSM.16.M88.4 R12, [R207+0x5000] ;  /* 0x00500000cf0c783b */ /* 0x000eae0000000200 */
[----:B-1----:R-:W-:Y:S01]  /*27d0*/  HMMA.16816.F32 R60, R24, R44, R8 ;  /* 0x0000002c183c723c */ /* 0x002fe20000001808 */
[----:B------:R-:W1:Y:S07]  /*27e0*/  LDSM.16.M88.4 R8, [R208+0x4000] ;  /* 0x00400000d008783b */ /* 0x000e6e0000000200 */
[----:B------:R-:W-:Y:S08]  /*27f0*/  HMMA.16816.F32 R76, R32, R66, R76 ;  /* 0x00000042204c723c */ /* 0x000ff0000000184c */
[----:B------:R-:W-:Y:S01]  /*2800*/  HMMA.16816.F32 R56, R20, R44, R4 ;  /* 0x0000002c1438723c */ /* 0x000fe20000001804 */
[----:B------:R-:W-:Y:S07]  /*2810*/  LDSM.16.M88.4 R4, [R208+0x5000] ;  /* 0x00500000d004783b */ /* 0x000fee0000000200 */
[----:B------:R-:W-:Y:S01]  /*2820*/  HMMA.16816.F32 R80, R28, R66, R92 ;  /* 0x000000421c50723c */ /* 0x000fe2000000185c */
[----:B------:R-:W-:Y:S07]  /*2830*/  LDSM.16.M88.4 R64, [R216] ;  /* 0x00000000d840783b */ /* 0x000fee0000000200 */
[----:B---3--:R-:W-:Y:S01]  /*2840*/  HMMA.16816.F32 R72, R16, R48, R60 ;  /* 0x000000301048723c */ /* 0x008fe2000000183c */
[----:B------:R-:W3:Y:S07]  /*2850*/  LDSM.16.M88.4 R60, [R204+0x1400] ;  /* 0x00140000cc3c783b */ /* 0x000eee0000000200 */
[----:B------:R-:W-:Y:S08]  /*2860*/  HMMA.16816.F32 R100, R36, R70, R116 ;  /* 0x000000462464723c */ /* 0x000ff00000001874 */
[----:B--2---:R-:W-:Y:S08]  /*2870*/  HMMA.16816.F32 R56, R12, R48, R56 ;  /* 0x000000300c38723c */ /* 0x004ff00000001838 */
[-C--:B------:R-:W-:Y:S08]  /*2880*/  HMMA.16816.F32 R68, R24, R46.reuse, R76 ;  /* 0x0000002e1844723c */ /* 0x080ff0000000184c */
[----:B------:R-:W-:Y:S01]  /*2890*/  HMMA.16816.F32 R76, R20, R46, R80 ;  /* 0x0000002e144c723c */ /* 0x000fe20000001850 */
[----:B------:R-:W2:Y:S07]  /*28a0*/  LDSM.16.M88.4 R44, [R204+0x2400] ;  /* 0x00240000cc2c783b */ /* 0x000eae0000000200 */
[----:B-1----:R-:W-:Y:S08]  /*28b0*/  HMMA.16816.F32 R84, R8, R52, R72 ;  /* 0x000000340854723c */ /* 0x002ff00000001848 */
[----:B---3--:R-:W-:Y:S08]  /*28c0*/  HMMA.16816.F32 R72, R32, R60, R96 ;  /* 0x0000003c2048723c */ /* 0x008ff00000001860 */
[C---:B------:R-:W-:Y:S08]  /*28d0*/  HMMA.16816.F32 R108, R36.reuse, R88, R108 ;  /* 0x00000058246c723c */ /* 0x040ff0000000186c */
[----:B------:R-:W-:Y:S08]  /*28e0*/  HMMA.16816.F32 R128, R36, R90, R128 ;  /* 0x0000005a2480723c */ /* 0x000ff00000001880 */
[----:B------:R-:W-:Y:S08]  /*28f0*/  HMMA.16816.F32 R88, R4, R52, R56 ;  /* 0x000000340458723c */ /* 0x000ff00000001838 */
[----:B------:R-:W-:Y:S08]  /*2900*/  HMMA.16816.F32 R56, R16, R50, R68 ;  /* 0x000000321038723c */ /* 0x000ff00000001844 */
[C---:B------:R-:W-:Y:S08]  /*2910*/  HMMA.16816.F32 R112, R36.reuse, R104, R112 ;  /* 0x000000682470723c */ /* 0x040ff00000001870 */
[----:B------:R-:W-:Y:S08]  /*2920*/  HMMA.16816.F32 R120, R36, R106, R120 ;  /* 0x0000006a2478723c */ /* 0x000ff00000001878 */
[----:B------:R-:W-:Y:S08]  /*2930*/  HMMA.16816.F32 R68, R12, R50, R76 ;  /* 0x000000320c44723c */ /* 0x000ff0000000184c */
[----:B------:R-:W-:Y:S01]  /*2940*/  HMMA.16816.F32 R36, R28, R60, R124 ;  /* 0x0000003c1c24723c */ /* 0x000fe2000000187c */
[----:B------:R-:W-:-:S04]  /*2950*/  FMUL.FTZ R0, R84, c[0x0][0x320] ;  /* 0x0000c80054007a20 */ /* 0x000fc80000410000 */
[----:B------:R1:W3:Y:S03]  /*2960*/  MUFU.TANH R157, R0 ;  /* 0x00000000009d7308 */ /* 0x0002e60000002400 */
[----:B------:R-:W-:Y:S01]  /*2970*/  HMMA.16816.F32 R72, R24, R64, R72 ;  /* 0x000000401848723c */ /* 0x000fe20000001848 */
[----:B-1----:R-:W-:-:S04]  /*2980*/  FMUL.FTZ R0, R85, c[0x0][0x320] ;  /* 0x0000c80055007a20 */ /* 0x002fc80000410000 */
[----:B------:R1:W4:Y:S03]  /*2990*/  MUFU.TANH R127, R0 ;  /* 0x00000000007f7308 */ /* 0x0003260000002400 */
[----:B------:R-:W-:Y:S08]  /*29a0*/  HMMA.16816.F32 R92, R4, R54, R68 ;  /* 0x00000036045c723c */ /* 0x000ff00000001844 */
[----:B------:R-:W-:Y:S01]  /*29b0*/  HMMA.16816.F32 R48, R20, R64, R36 ;  /* 0x000000401430723c */ /* 0x000fe20000001824 */
[----:B------:R-:W5:Y:S01]  /*29c0*/  LDSM.16.M88.4 R36, [R212] ;  /* 0x00000000d424783b */ /* 0x000f620000000200 */
[----:B-1----:R-:W-:-:S06]  /*29d0*/  FMUL.FTZ R0, R86, c[0x0][0x320] ;  /* 0x0000c80056007a20 */ /* 0x002fcc0000410000 */
[----:B------:R-:W-:Y:S01]  /*29e0*/  HMMA.16816.F32 R68, R32, R62, R100 ;  /* 0x0000003e2044723c */ /* 0x000fe20000001864 */
[----:B------:R1:W1:Y:S07]  /*29f0*/  MUFU.TANH R159, R0 ;  /* 0x00000000009f7308 */ /* 0x00026e0000002400 */
[----:B------:R-:W-:Y:S01]  /*2a00*/  HMMA.16816.F32 R80, R8, R54, R56 ;  /* 0x000000360850723c */ /* 0x000fe20000001838 */
[----:B------:R-:W3:Y:S01]  /*2a10*/  LDSM.16.M88.4 R56, [R204+0x1800] ;  /* 0x00180000cc38783b */ /* 0x000ee20000000200 */
[----:B-1----:R-:W-:-:S06]  /*2a20*/  FMUL.FTZ R0, R87, c[0x0][0x320] ;  /* 0x0000c80057007a20 */ /* 0x002fcc0000410000 */
[----:B------:R-:W-:Y:S01]  /*2a30*/  HMMA.16816.F32 R76, R28, R62, R132 ;  /* 0x0000003e1c4c723c */ /* 0x000fe20000001884 */
[----:B------:R1:W1:Y:S02]  /*2a40*/  MUFU.TANH R158, R0 ;  /* 0x00000000009e7308 */ /* 0x0002640000002400 */
[----:B-1----:R-:W-:-:S06]  /*2a50*/  FMUL.FTZ R0, R88, c[0x0][0x320] ;  /* 0x0000c80058007a20 */ /* 0x002fcc0000410000 */
[----:B------:R1:W1:Y:S01]  /*2a60*/  MUFU.TANH R124, R0 ;  /* 0x00000000007c7308 */ /* 0x0002620000002400 */
[----:B--2---:R-:W-:Y:S01]  /*2a70*/  HMMA.16816.F32 R72, R16, R44, R72 ;  /* 0x0000002c1048723c */ /* 0x004fe20000001848 */
[----:B-1----:R-:W-:-:S06]  /*2a80*/  FMUL.FTZ R0, R89, c[0x0][0x320] ;  /* 0x0000c80059007a20 */ /* 0x002fcc0000410000 */
[----:B------:R1:W2:Y:S01]  /*2a90*/  MUFU.TANH R117, R0 ;  /* 0x0000000000757308 */ /* 0x0002a20000002400 */
[----:B------:R-:W-:Y:S01]  /*2aa0*/  HMMA.16816.F32 R60, R24, R66, R68 ;  /* 0x00000042183c723c */ /* 0x000fe20000001844 */
[----:B-1----:R-:W-:-:S06]  /*2ab0*/  FMUL.FTZ R0, R90, c[0x0][0x320] ;  /* 0x0000c8005a007a20 */ /* 0x002fcc0000410000 */
[----:B------:R1:W1:Y:S01]  /*2ac0*/  MUFU.TANH R119, R0 ;  /* 0x0000000000777308 */ /* 0x0002620000002400 */
[----:B------:R-:W-:Y:S01]  /*2ad0*/  HMMA.16816.F32 R52, R12, R44, R48 ;  /* 0x0000002c0c34723c */ /* 0x000fe20000001830 */
[----:B------:R-:W2:Y:S01]  /*2ae0*/  LDSM.16.M88.4 R48, [R215] ;  /* 0x00000000d730783b */ /* 0x000ea20000000200 */
[----:B-1----:R-:W-:-:S05]  /*2af0*/  FMUL.FTZ R0, R91, c[0x0][0x320] ;  /* 0x0000c8005b007a20 */ /* 0x002fca0000410000 */
[----:B------:R1:W1:Y:S01]  /*2b00*/  MUFU.TANH R118, R0 ;  /* 0x0000000000767308 */ /* 0x0002620000002400 */
[----:B------:R-:W-:Y:S01]  /*2b10*/  HMMA.16816.F32 R68, R20, R66, R76 ;  /* 0x000000421444723c */ /* 0x000fe2000000184c */
[----:B-1----:R-:W-:-:S06]  /*2b20*/  FMUL.FTZ R0, R80, c[0x0][0x320] ;  /* 0x0000c80050007a20 */ /* 0x002fcc0000410000 */
[----:B------:R1:W1:Y:S02]  /*2b30*/  MUFU.TANH R126, R0 ;  /* 0x00000000007e7308 */ /* 0x0002640000002400 */
[----:B-1----:R-:W-:-:S06]  /*2b40*/  FMUL.FTZ R0, R81, c[0x0][0x320] ;  /* 0x0000c80051007a20 */ /* 0x002fcc0000410000 */
[----:B------:R1:W1:Y:S01]  /*2b50*/  MUFU.TANH R125, R0 ;  /* 0x00000000007d7308 */ /* 0x0002620000002400 */
[----:B------:R-:W-:Y:S01]  /*2b60*/  HMMA.16816.F32 R64, R16, R46, R60 ;  /* 0x0000002e1040723c */ /* 0x000fe2000000183c */
[----:B------:R-:W2:Y:S01]  /*2b70*/  LDSM.16.M88.4 R60, [R204+0x2800] ;  /* 0x00280000cc3c783b */ /* 0x000ea20000000200 */
[----:B-1----:R-:W-:-:S05]  /*2b80*/  FMUL.FTZ R0, R82, c[0x0][0x320] ;  /* 0x0000c80052007a20 */ /* 0x002fca0000410000 */
[----:B------:R1:W1:Y:S01]  /*2b90*/  MUFU.TANH R156, R0 ;  /* 0x00000000009c7308 */ /* 0x0002620000002400 */
[----:B-----5:R-:W-:Y:S01]  /*2ba0*/  HMMA.16816.F32 R84, R4, R36, R52 ;  /* 0x000000240454723c */ /* 0x020fe20000001834 */
[----:B-1----:R-:W-:-:S07]  /*2bb0*/  FMUL.FTZ R0, R83, c[0x0][0x320] ;  /* 0x0000c80053007a20 */ /* 0x002fce0000410000 */
[----:B------:R-:W-:Y:S01]  /*2bc0*/  HMMA.16816.F32 R80, R8, R36, R72 ;  /* 0x000000240850723c */ /* 0x000fe20000001848 */
[----:B------:R1:W1:Y:S07]  /*2bd0*/  MUFU.TANH R147, R0 ;  /* 0x0000000000937308 */ /* 0x00026e0000002400 */
[----:B---3--:R-:W-:Y:S01]  /*2be0*/  HMMA.16816.F32 R72, R32, R56, R108 ;  /* 0x000000382048723c */ /* 0x008fe2000000186c */
[----:B-1----:R-:W-:-:S04]  /*2bf0*/  FMUL.FTZ R0, R92, c[0x0][0x320] ;  /* 0x0000c8005c007a20 */ /* 0x002fc80000410000 */
[----:B------:R1:W3:Y:S03]  /*2c00*/  MUFU.TANH R106, R0 ;  /* 0x00000000006a7308 */ /* 0x0002e60000002400 */
[----:B------:R-:W-:Y:S08]  /*2c10*/  HMMA.16816.F32 R52, R28, R56, R136 ;  /* 0x000000381c34723c */ /* 0x000ff00000001888 */
[----:B------:R-:W-:Y:S01]  /*2c20*/  HMMA.16816.F32 R68, R12, R46, R68 ;  /* 0x0000002e0c44723c */ /* 0x000fe20000001844 */
[----:B-1----:R-:W-:-:S04]  /*2c30*/  FMUL.FTZ R0, R93, c[0x0][0x320] ;  /* 0x0000c8005d007a20 */ /* 0x002fc80000410000 */
[----:B------:R1:W1:Y:S03]  /*2c40*/  MUFU.TANH R103, R0 ;  /* 0x0000000000677308 */ /* 0x0002660000002400 */
[----:B--2---:R-:W-:Y:S01]  /*2c50*/  HMMA.16816.F32 R72, R24, R48, R72 ;  /* 0x000000301848723c */ /* 0x004fe20000001848 */
[----:B-1----:R-:W-:-:S04]  /*2c60*/  FMUL.FTZ R0, R94, c[0x0][0x320] ;  /* 0x0000c8005e007a20 */ /* 0x002fc80000410000 */
[----:B------:R1:W2:Y:S03]  /*2c70*/  MUFU.TANH R105, R0 ;  /* 0x0000000000697308 */ /* 0x0002a60000002400 */
[----:B------:R-:W-:Y:S01]  /*2c80*/  HMMA.16816.F32 R76, R8, R38, R64 ;  /* 0x00000026084c723c */ /* 0x000fe20000001840 */
[----:B-1----:R-:W-:-:S04]  /*2c90*/  FMUL.FTZ R0, R95, c[0x0][0x320] ;  /* 0x0000c8005f007a20 */ /* 0x002fc80000410000 */
[----:B------:R1:W1:Y:S03]  /*2ca0*/  MUFU.TANH R102, R0 ;  /* 0x0000000000667308 */ /* 0x0002660000002400 */
[----:B------:R-:W-:Y:S01]  /*2cb0*/  HMMA.16816.F32 R64, R32, R58, R128 ;  /* 0x0000003a2040723c */ /* 0x000fe20000001880 */
[----:B-1----:R-:W-:-:S04]  /*2cc0*/  FMUL.FTZ R0, R80, c[0x0][0x320] ;  /* 0x0000c80050007a20 */ /* 0x002fc80000410000 */
[----:B------:R1:W1:Y:S03]  /*2cd0*/  MUFU.TANH R109, R0 ;  /* 0x00000000006d7308 */ /* 0x0002660000002400 */
[----:B------:R-:W-:Y:S01]  /*2ce0*/  HMMA.16816.F32 R44, R20, R48, R52 ;  /* 0x00000030142c723c */ /* 0x000fe20000001834 */
[----:B------:R-:W5:Y:S01]  /*2cf0*/  LDSM.16.M88.4 R52, [R211] ;  /* 0x00000000d334783b */ /* 0x000f620000000200 */
[----:B-1----:R-:W-:-:S04]  /*2d00*/  FMUL.FTZ R0, R81, c[0x0][0x320] ;  /* 0x0000c80051007a20 */ /* 0x002fc80000410000 */
[----:B------:R1:W1:Y:S02]  /*2d10*/  MUFU.TANH R108, R0 ;  /* 0x00000000006c7308 */ /* 0x0002640000002400 */
[----:B------:R-:W-:Y:S01]  /*2d20*/  HMMA.16816.F32 R88, R4, R38, R68 ;  /* 0x000000260458723c */ /* 0x000fe20000001844 */
[----:B------:R-:W2:Y:S01]  /*2d30*/  LDSM.16.M88.4 R36, [R204+0x1c00] ;  /* 0x001c0000cc24783b */ /* 0x000ea20000000200 */
[----:B-1----:R-:W-:-:S04]  /*2d40*/  FMUL.FTZ R0, R82, c[0x0][0x320] ;  /* 0x0000c80052007a20 */ /* 0x002fc80000410000 */
[----:B------:R1:W1:Y:S02]  /*2d50*/  MUFU.TANH R146, R0 ;  /* 0x0000000000927308 */ /* 0x0002640000002400 */
[----:B------:R-:W-:Y:S01]  /*2d60*/  HMMA.16816.F32 R68, R16, R60, R72 ;  /* 0x0000003c1044723c */ /* 0x000fe20000001848 */
[----:B-1----:R-:W-:-:S05]  /*2d70*/  FMUL.FTZ R0, R83, c[0x0][0x320] ;  /* 0x0000c80053007a20 */ /* 0x002fca0000410000 */
[----:B------:R1:W1:Y:S02]  /*2d80*/  MUFU.TANH R136, R0 ;  /* 0x0000000000887308 */ /* 0x0002640000002400 */
[----:B------:R-:W-:Y:S01]  /*2d90*/  HMMA.16816.F32 R72, R28, R58, R140 ;  /* 0x0000003a1c48723c */ /* 0x000fe2000000188c */
[----:B------:R-:W2:Y:S01]  /*2da0*/  LDSM.16.M88.4 R56, [R214] ;  /* 0x00000000d638783b */ /* 0x000ea20000000200 */
[----:B-1----:R-:W-:-:S04]  /*2db0*/  FMUL.FTZ R0, R84, c[0x0][0x320] ;  /* 0x0000c80054007a20 */ /* 0x002fc80000410000 */
[----:B------:R1:W1:Y:S02]  /*2dc0*/  MUFU.TANH R98, R0 ;  /* 0x0000000000627308 */ /* 0x0002640000002400 */
[----:B------:R-:W-:Y:S01]  /*2dd0*/  HMMA.16816.F32 R64, R24, R50, R64 ;  /* 0x000000321840723c */ /* 0x000fe20000001840 */
[----:B-1----:R-:W-:-:S05]  /*2de0*/  FMUL.FTZ R0, R85, c[0x0][0x320] ;  /* 0x0000c80055007a20 */ /* 0x002fca0000410000 */
[----:B------:R1:W1:Y:S02]  /*2df0*/  MUFU.TANH R94, R0 ;  /* 0x00000000005e7308 */ /* 0x0002640000002400 */
[----:B------:R-:W-:Y:S01]  /*2e00*/  HMMA.16816.F32 R44, R12, R60, R44 ;  /* 0x0000003c0c2c723c */ /* 0x000fe2000000182c */
[----:B-1----:R-:W-:-:S05]  /*2e10*/  FMUL.FTZ R0, R86, c[0x0][0x320] ;  /* 0x0000c80056007a20 */ /* 0x002fca0000410000 */
[----:B------:R1:W1:Y:S02]  /*2e20*/  MUFU.TANH R97, R0 ;  /* 0x0000000000617308 */ /* 0x0002640000002400 */
[----:B-1----:R-:W-:-:S06]  /*2e30*/  FMUL.FTZ R0, R87, c[0x0][0x320] ;  /* 0x0000c80057007a20 */ /* 0x002fcc0000410000 */
[----:B------:R1:W1:Y:S01]  /*2e40*/  MUFU.TANH R96, R0 ;  /* 0x0000000000607308 */ /* 0x0002620000002400 */
[----:B-----5:R-:W-:Y:S01]  /*2e50*/  HMMA.16816.F32 R80, R8, R52, R68 ;  /* 0x000000340850723c */ /* 0x020fe20000001844 */
[----:B-1----:R-:W-:-:S06]  /*2e60*/  FMUL.FTZ R0, R76, c[0x0][0x320] ;  /* 0x0000c8004c007a20 */ /* 0x002fcc0000410000 */
[----:B------:R1:W1:Y:S01]  /*2e70*/  MUFU.TANH R100, R0 ;  /* 0x0000000000647308 */ /* 0x0002620000002400 */
[----:B------:R-:W-:Y:S01]  /*2e80*/  HMMA.16816.F32 R72, R20, R50, R72 ;  /* 0x000000321448723c */ /* 0x000fe20000001848 */
[----:B-1----:R-:W-:-:S06]  /*2e90*/  FMUL.FTZ R0, R77, c[0x0][0x320] ;  /* 0x0000c8004d007a20 */ /* 0x002fcc0000410000 */
[----:B------:R1:W1:Y:S01]  /*2ea0*/  MUFU.TANH R99, R0 ;  /* 0x0000000000637308 */ /* 0x0002620000002400 */
[----:B--2---:R-:W-:Y:S08]  /*2eb0*/  HMMA.16816.F32 R68, R32, R36, R112 ;  /* 0x000000242044723c */ /* 0x004ff00000001870 */
[----:B------:R-:W-:Y:S01]  /*2ec0*/  HMMA.16816.F32 R48, R16, R62, R64 ;  /* 0x0000003e1030723c */ /* 0x000fe20000001840 */
[----:B-1----:R-:W-:-:S07]  /*2ed0*/  FMUL.FTZ R0, R78, c[0x0][0x320] ;  /* 0x0000c8004e007a20 */ /* 0x002fce0000410000 */
[----:B------:R-:W-:Y:S01]  /*2ee0*/  HMMA.16816.F32 R64, R32, R38, R120 ;  /* 0x000000262040723c */ /* 0x000fe20000001878 */
[----:B------:R-:W-:Y:S01]  /*2ef0*/  LDSM.16.M88.4 R32, [R210] ;  /* 0x00000000d220783b */ /* 0x000fe20000000200 */
[----:B------:R1:W2:Y:S06]  /*2f00*/  MUFU.TANH R107, R0 ;  /* 0x00000000006b7308 */ /* 0x0002ac0000002400 */
[----:B------:R-:W-:Y:S01]  /*2f10*/  HMMA.16816.F32 R84, R4, R52, R44 ;  /* 0x000000340454723c */ /* 0x000fe2000000182c */
[----:B------:R-:W5:Y:S01]  /*2f20*/  LDSM.16.M88.4 R44, [R204+0x2c00] ;  /* 0x002c0000cc2c783b */ /* 0x000f620000000200 */
[----:B------:R-:W-:Y:S01]  /*2f30*/  ISETP.GE.AND P0, PT, R180, 0x2, PT ;  /* 0x00000002b400780c */ /* 0x000fe20003f06270 */
[----:B------:R-:W-:-:S04]  /*2f40*/  DEPBAR.LE SB0, 0x0 ;  /* 0x000080000000791a */ /* 0x000fc80000000000 */
[----:B-1----:R-:W-:Y:S02]  /*2f50*/  FMUL.FTZ R0, R79, c[0x0][0x320] ;  /* 0x0000c8004f007a20 */ /* 0x002fe40000410000 */
[C---:B------:R-:W-:Y:S08]  /*2f60*/  HMMA.16816.F32 R76, R28.reuse, R36, R148 ;  /* 0x000000241c4c723c */ /* 0x040ff00000001894 */
[----:B------:R-:W-:Y:S01]  /*2f70*/  HMMA.16816.F32 R28, R28, R38, R152 ;  /* 0x000000261c1c723c */ /* 0x000fe20000001898 */
[----:B------:R1:W1:Y:S02]  /*2f80*/  MUFU.TANH R116, R0 ;  /* 0x0000000000747308 */ /* 0x0002640000002400 */
[----:B-1----:R-:W-:-:S06]  /*2f90*/  FMUL.FTZ R0, R88, c[0x0][0x320] ;  /* 0x0000c80058007a20 */ /* 0x002fcc0000410000 */
[----:B------:R1:W1:Y:S01]  /*2fa0*/  MUFU.TANH R92, R0 ;  /* 0x00000000005c7308 */ /* 0x0002620000002400 */
        /* <DEDUP_REMOVED lines=8> */
[----:B------:R1:W1:Y:S02]  /*3030*/  MUFU.TANH R89, R0 ;  /* 0x0000000000597308 */ /* 0x0002640000002400 */
[----:B-1----:R-:W-:-:S06]  /*3040*/  FMUL.FTZ R0, R91, c[0x0][0x320] ;  /* 0x0000c8005b007a20 */ /* 0x002fcc0000410000 */
        /* <DEDUP_REMOVED lines=8> */
[----:B------:R1:W1:Y:S02]  /*30d0*/  MUFU.TANH R104, R0 ;  /* 0x0000000000687308 */ /* 0x0002640000002400 */
[----:B-1----:R-:W-:Y:S02]  /*30e0*/  FMUL.FTZ R0, R83, c[0x0][0x320] ;  /* 0x0000c80053007a20 */ /* 0x002fe40000410000 */
[----:B------:R-:W-:Y:S08]  /*30f0*/  HMMA.16816.F32 R80, R8, R54, R48 ;  /* 0x000000360850723c */ /* 0x000ff00000001830 */
[C---:B------:R-:W-:Y:S08]  /*3100*/  HMMA.16816.F32 R48, R16.reuse, R44, R60 ;  /* 0x0000002c1030723c */ /* 0x040ff0000000183c */
[----:B------:R-:W-:Y:S01]  /*3110*/  HMMA.16816.F32 R16, R16, R46, R24 ;  /* 0x0000002e1010723c */ /* 0x000fe20000001818 */
[----:B------:R1:W1:Y:S07]  /*3120*/  MUFU.TANH R101, R0 ;  /* 0x0000000000657308 */ /* 0x00026e0000002400 */
[----:B------:R-:W-:Y:S08]  /*3130*/  HMMA.16816.F32 R72, R4, R54, R72 ;  /* 0x000000360448723c */ /* 0x000ff00000001848 */
[----:B------:R-:W-:Y:S01]  /*3140*/  HMMA.16816.F32 R48, R8, R32, R48 ;  /* 0x000000200830723c */ /* 0x000fe20000001830 */
[----:B-1----:R-:W-:-:S07]  /*3150*/  FMUL.FTZ R0, R84, c[0x0][0x320] ;  /* 0x0000c80054007a20 */ /* 0x002fce0000410000 */
[----:B------:R-:W-:Y:S08]  /*3160*/  HMMA.16816.F32 R20, R4, R32, R36 ;  /* 0x000000200414723c */ /* 0x000ff00000001824 */
[-C--:B------:R-:W-:Y:S08]  /*3170*/  HMMA.16816.F32 R8, R8, R34.reuse, R16 ;  /* 0x000000220808723c */ /* 0x080ff00000001810 */
[----:B------:R-:W-:Y:S01]  /*3180*/  HMMA.16816.F32 R4, R4, R34, R12 ;  /* 0x000000220404723c */ /* 0x000fe2000000180c */
[----:B------:R1:W1:Y:S01]  /*3190*/  MUFU.TANH R43, R0 ;  /* 0x00000000002b7308 */ /* 0x0002620000002400 */
[----:B------:R-:W-:-:S02]  /*31a0*/  FMUL.FTZ R81, R81, c[0x0][0x320] ;  /* 0x0000c80051517a20 */ /* 0x000fc40000410000 */
[----:B------:R-:W-:Y:S02]  /*31b0*/  FMUL.FTZ R82, R82, c[0x0][0x320] ;  /* 0x0000c80052527a20 */ /* 0x000fe40000410000 */
[----:B-1----:R-:W-:-:S04]  /*31c0*/  FMUL.FTZ R0, R85, c[0x0][0x320] ;  /* 0x0000c80055007a20 */ /* 0x002fc80000410000 */
[----:B------:R1:W1:Y:S01]  /*31d0*/  MUFU.TANH R41, R0 ;  /* 0x0000000000297308 */ /* 0x0002620000002400 */
[----:B------:R-:W-:Y:S02]  /*31e0*/  FMUL.FTZ R83, R83, c[0x0][0x320] ;  /* 0x0000c80053537a20 */ /* 0x000fe40000410000 */
[----:B------:R-:W-:Y:S02]  /*31f0*/  FMUL.FTZ R72, R72, c[0x0][0x320] ;  /* 0x0000c80048487a20 */ /* 0x000fe40000410000 */
[----:B------:R-:W-:Y:S02]  /*3200*/  FMUL.FTZ R73, R73, c[0x0][0x320] ;  /* 0x0000c80049497a20 */ /* 0x000fe40000410000 */
[----:B------:R-:W-:Y:S02]  /*3210*/  FMUL.FTZ R74, R74, c[0x0][0x320] ;  /* 0x0000c8004a4a7a20 */ /* 0x000fe40000410000 */
[----:B-1----:R-:W-:-:S04]  /*3220*/  FMUL.FTZ R0, R86, c[0x0][0x320] ;  /* 0x0000c80056007a20 */ /* 0x002fc80000410000 */
[----:B------:R1:W1:Y:S01]  /*3230*/  MUFU.TANH R52, R0 ;  /* 0x0000000000347308 */ /* 0x0002620000002400 */
[----:B------:R-:W-:Y:S02]  /*3240*/  FMUL.FTZ R75, R75, c[0x0][0x320] ;  /* 0x0000c8004b4b7a20 */ /* 0x000fe40000410000 */
[----:B------:R-:W-:Y:S02]  /*3250*/  FMUL.FTZ R48, R48, c[0x0][0x320] ;  /* 0x0000c80030307a20 */ /* 0x000fe40000410000 */
[----:B------:R-:W-:Y:S02]  /*3260*/  FMUL.FTZ R49, R49, c[0x0][0x320] ;  /* 0x0000c80031317a20 */ /* 0x000fe40000410000 */
[----:B------:R-:W-:Y:S02]  /*3270*/  FMUL.FTZ R50, R50, c[0x0][0x320] ;  /* 0x0000c80032327a20 */ /* 0x000fe40000410000 */
[----:B------:R-:W-:Y:S02]  /*3280*/  FMUL.FTZ R51, R51, c[0x0][0x320] ;  /* 0x0000c80033337a20 */ /* 0x000fe40000410000 */
[----:B------:R-:W-:-:S02]  /*3290*/  FMUL.FTZ R20, R20, c[0x0][0x320] ;  /* 0x0000c80014147a20 */ /* 0x000fc40000410000 */
[----:B------:R-:W-:Y:S02]  /*32a0*/  FMUL.FTZ R21, R21, c[0x0][0x320] ;  /* 0x0000c80015157a20 */ /* 0x000fe40000410000 */
[----:B-1----:R-:W-:Y:S02]  /*32b0*/  FMUL.FTZ R0, R87, c[0x0][0x320] ;  /* 0x0000c80057007a20 */ /* 0x002fe40000410000 */
[----:B------:R-:W-:Y:S02]  /*32c0*/  FMUL.FTZ R22, R22, c[0x0][0x320] ;  /* 0x0000c80016167a20 */ /* 0x000fe40000410000 */
[----:B------:R1:W1:Y:S01]  /*32d0*/  MUFU.TANH R42, R0 ;  /* 0x00000000002a7308 */ /* 0x0002620000002400 */
[----:B------:R-:W-:Y:S02]  /*32e0*/  FMUL.FTZ R23, R23, c[0x0][0x320] ;  /* 0x0000c80017177a20 */ /* 0x000fe40000410000 */
[----:B------:R-:W-:Y:S02]  /*32f0*/  FMUL.FTZ R8, R8, c[0x0][0x320] ;  /* 0x0000c80008087a20 */ /* 0x000fe40000410000 */
[----:B------:R-:W-:-:S02]  /*3300*/  FMUL.FTZ R9, R9, c[0x0][0x320] ;  /* 0x0000c80009097a20 */ /* 0x000fc40000410000 */
[----:B------:R-:W-:Y:S02]  /*3310*/  FMUL.FTZ R10, R10, c[0x0][0x320] ;  /* 0x0000c8000a0a7a20 */ /* 0x000fe40000410000 */
[----:B------:R-:W-:Y:S02]  /*3320*/  FMUL.FTZ R11, R11, c[0x0][0x320] ;  /* 0x0000c8000b0b7a20 */ /* 0x000fe40000410000 */
[----:B------:R-:W-:Y:S02]  /*3330*/  FMUL.FTZ R4, R4, c[0x0][0x320] ;  /* 0x0000c80004047a20 */ /* 0x000fe40000410000 */
[----:B------:R-:W-:Y:S02]  /*3340*/  FMUL.FTZ R5, R5, c[0x0][0x320] ;  /* 0x0000c80005057a20 */ /* 0x000fe40000410000 */
[----:B------:R-:W-:Y:S02]  /*3350*/  FMUL.FTZ R6, R6, c[0x0][0x320] ;  /* 0x0000c80006067a20 */ /* 0x000fe40000410000 */
[----:B-1----:R-:W-:-:S02]  /*3360*/  FMUL.FTZ R0, R80, c[0x0][0x320] ;  /* 0x0000c80050007a20 */ /* 0x002fc40000410000 */
[----:B------:R-:W-:Y:S01]  /*3370*/  FMUL.FTZ R7, R7, c[0x0][0x320] ;  /* 0x0000c80007077a20 */ /* 0x000fe20000410000 */
[----:B------:R-:W1:Y:S08]  /*3380*/  MUFU.TANH R81, R81 ;  /* 0x0000005100517308 */ /* 0x000e700000002400 */
[----:B------:R1:W1:Y:S08]  /*3390*/  MUFU.TANH R53, R0 ;  /* 0x0000000000357308 */ /* 0x0002700000002400 */
[----:B------:R-:W1:Y:S08]  /*33a0*/  MUFU.TANH R82, R82 ;  /* 0x0000005200527308 */ /* 0x000e700000002400 */
        /* <DEDUP_REMOVED lines=11> */
[----:B------:R1:W1:Y:S08]  /*3460*/  MUFU.TANH R28, R22 ;  /* 0x00000016001c7308 */ /* 0x0002700000002400 */
        /* <DEDUP_REMOVED lines=8> */
[----:B------:R1:W1:Y:S01]  /*34f0*/  MUFU.TANH R16, R7 ;  /* 0x0000000700107308 */ /* 0x0002620000002400 */
[----:B------:R-:W-:Y:S01]  /*3500*/  BSSY B0, `(.L_x_550) ;  /* 0x000001a000007945 */ /* 0x000fe20003800000 */
[----:B------:R-:W-:Y:S06]  /*3510*/  BAR.SYNC.DEFER_BLOCKING 0x0 ;  /* 0x0000000000007b1d */ /* 0x000fec0000010000 */
[----:B------:R-:W-:Y:S05]  /*3520*/  @!P0 BRA `(.L_x_551) ;  /* 0x0000017000008947 */ /* 0x000fea0003800000 */
[----:B-1234-:R-:W-:Y:S01]  /*3530*/  IADD3 R0, R180, -0x2, RZ ;  /* 0xfffffffeb4007810 */ /* 0x01efe20007ffe0ff */
[----:B------:R-:W-:-:S03]  /*3540*/  IMAD.MOV.U32 R6, RZ, RZ, c[0x0][0x1e4] ;  /* 0x00007900ff067624 */ /* 0x000fc600078e00ff */
[----:B------:R-:W-:Y:S01]  /*3550*/  SHF.R.S32.HI R2, RZ, 0x1f, R0 ;  /* 0x0000001fff027819 */ /* 0x000fe20000011400 */
[----:B------:R-:W-:-:S04]  /*3560*/  IMAD.WIDE.U32 R4, R0, c[0x0][0x1e0], RZ ;  /* 0x0000780000047a25 */ /* 0x000fc800078e00ff */
[----:B------:R-:W-:-:S04]  /*3570*/  IMAD R2, R2, c[0x0][0x1e0], RZ ;  /* 0x0000780002027a24 */ /* 0x000fc800078e02ff */
[----:B------:R-:W-:Y:S01]  /*3580*/  IMAD R2, R0, c[0x0][0x1e4], R2 ;  /* 0x0000790000027a24 */ /* 0x000fe200078e0202 */
[----:B------:R-:W-:-:S03]  /*3590*/  LEA R0, P0, R4, R162, 0x6 ;  /* 0x000000a204007211 */ /* 0x000fc600078030ff */
[----:B------:R-:W-:Y:S01]  /*35a0*/  IMAD.IADD R3, R5, 0x1, R2 ;  /* 0x0000000105037824 */ /* 0x000fe200078e0202 */
[----:B------:R-:W-:Y:S01]  /*35b0*/  LEA R2, P1, R0, c[0x0][0x1c8], 0x1 ;  /* 0x0000720000027a11 */ /* 0x000fe200078208ff */
[----:B------:R-:W-:-:S03]  /*35c0*/  IMAD.MOV.U32 R5, RZ, RZ, c[0x0][0x1e0] ;  /* 0x00007800ff057624 */ /* 0x000fc600078e00ff */
[----:B------:R-:W-:Y:S02]  /*35d0*/  LEA.HI.X R3, R4, R161, R3, 0x6, P0 ;  /* 0x000000a104037211 */ /* 0x000fe400000f3403 */
[----:B------:R-:W-:Y:S02]  /*35e0*/  LEA R4, P0, R5, R2, 0x6 ;  /* 0x0000000205047211 */ /* 0x000fe400078030ff */
[----:B------:R-:W-:-:S04]  /*35f0*/  LEA.HI.X R3, R0, c[0x0][0x1cc], R3, 0x1, P1 ;  /* 0x0000730000037a11 */ /* 0x000fc800008f0c03 */
[----:B------:R-:W-:Y:S01]  /*3600*/  LEA.HI.X R5, R5, R3, R6, 0x6, P0 ;  /* 0x0000000305057211 */ /* 0x000fe200000f3406 */
[----:B------:R-:W-:Y:S01]  /*3610*/  @!PT LDS RZ, [RZ] ;  /* 0x00000000fffff984 */ /* 0x000fe20000000800 */
[----:B------:R-:W-:Y:S01]  /*3620*/  @!PT LDS RZ, [RZ] ;  /* 0x00000000fffff984 */ /* 0x000fe20000000800 */
[----:B------:R-:W-:Y:S01]  /*3630*/  @!PT LDS RZ, [RZ] ;  /* 0x00000000fffff984 */ /* 0x000fe20000000800 */
[----:B------:R1:W-:Y:S04]  /*3640*/  LDGSTS.E.BYPASS.LTC128B.128 [R145+0x3100], [R2.64], !P5 ;  /* 0x0310000002917fae */ /* 0x0003e8000e901d46 */
[----:B------:R1:W-:Y:S04]  /*3650*/  LDGSTS.E.BYPASS.LTC128B.128 [R145+0x4100], [R2.64+0x40], !P4 ;  /* 0x0410004002917fae */ /* 0x0003e8000e101d46 */
[----:B------:R1:W-:Y:S04]  /*3660*/  LDGSTS.E.BYPASS.LTC128B.128 [R145+0x5100], [R2.64+0x80], !P3 ;  /* 0x0510008002917fae */ /* 0x0003e8000d901d46 */
[----:B------:R1:W-:Y:S04]  /*3670*/  LDGSTS.E.BYPASS.LTC128B.128 [R145+0x3900], [R4.64], !P5 ;  /* 0x0390000004917fae */ /* 0x0003e8000e901d46 */
[----:B------:R1:W-:Y:S04]  /*3680*/  LDGSTS.E.BYPASS.LTC128B.128 [R145+0x4900], [R4.64+0x40], !P4 ;  /* 0x0490004004917fae */ /* 0x0003e8000e101d46 */
[----:B------:R1:W-:Y:S02]  /*3690*/  LDGSTS.E.BYPASS.LTC128B.128 [R145+0x5900], [R4.64+0x80], !P3 ;  /* 0x0590008004917fae */ /* 0x0003e4000d901d46 */
.L_x_551:
[----:B--234-:R-:W-:Y:S05]  /*36a0*/  BSYNC B0 ;  /* 0x0000000000007941 */ /* 0x01cfea0003800000 */
.L_x_550:
[----:B-1----:R-:W2:Y:S04]  /*36b0*/  LDL R0, [R1+0x58] ;  /* 0x0000580001007983 */ /* 0x002ea80000100800 */
[----:B------:R-:W2:Y:S04]  /*36c0*/  LDL R182, [R1+0x48] ;  /* 0x0000480001b67983 */ /* 0x000ea80000100800 */
[----:B------:R-:W3:Y:S01]  /*36d0*/  LDL R5, [R1+0x54] ;  /* 0x0000540001057983 */ /* 0x000ee20000100800 */
[----:B------:R-:W-:-:S03]  /*36e0*/  IMAD R4, R40, R160, 0x1 ;  /* 0x0000000128047424 */ /* 0x000fc600078e02a0 */
[----:B------:R-:W-:Y:S04]  /*36f0*/  LDSM.16.MT88.4 R68, [R205] ;  /* 0x00000000cd44783b */ /* 0x000fe80000004200 */
[----:B------:R-:W-:Y:S04]  /*3700*/  LDSM.16.MT88.4 R84, [R206] ;  /* 0x00000000ce54783b */ /* 0x000fe80000004200 */
[----:B------:R-:W-:Y:S04]  /*3710*/  LDSM.16.MT88.4 R120, [R206+0x1000] ;  /* 0x00100000ce78783b */ /* 0x000fe80000004200 */
[----:B------:R-:W-:Y:S04]  /*3720*/  LDSM.16.MT88.4 R128, [R206+0x2000] ;  /* 0x00200000ce80783b */ /* 0x000fe80000004200 */
[----:B------:R-:W-:Y:S04]  /*3730*/  LDSM.16.MT88.4 R44, [R205+0x400] ;  /* 0x00040000cd2c783b */ /* 0x000fe80000004200 */
[----:B------:R-:W-:Y:S04]  /*3740*/  LDSM.16.MT88.4 R56, [R206+0x1400] ;  /* 0x00140000ce38783b */ /* 0x000fe80000004200 */
[----:B------:R-:W-:Y:S04]  /*3750*/  LDSM.16.MT88.4 R60, [R205+0x2400] ;  /* 0x00240000cd3c783b */ /* 0x000fe80000004200 */
[----:B------:R-:W0:Y:S01]  /*3760*/  LDGDEPBAR ;  /* 0x00000000000079af */ /* 0x000e220000000000 */
[----:B--2---:R-:W-:-:S04]  /*3770*/  IMAD.IADD R3, R0, 0x1, R182 ;  /* 0x0000000100037824 */ /* 0x004fc800078e02b6 */
[----:B------:R-:W-:-:S05]  /*3780*/  @P2 IMAD.HI.U32 R0, R3, c[0x0][0x2c8], RZ ;  /* 0x0000b20003002a27 */ /* 0x000fca00078e00ff */
[----:B------:R-:W-:-:S05]  /*3790*/  @P2 SHF.R.U32.HI R3, RZ, c[0x0][0x2cc], R0 ;  /* 0x0000b300ff032a19 */ /* 0x000fca0000011600 */
[----:B------:R-:W1:Y:S01]  /*37a0*/  SHFL.IDX PT, R2, R3, 0x2, 0x1c1f ;  /* 0x005c1f0003027f89 */ /* 0x000e6200000e0000 */
[----:B---3--:R-:W-:-:S04]  /*37b0*/  IADD3 R4, -R5, c[0x0][0x1d0], R4 ;  /* 0x0000740005047a10 */ /* 0x008fc80007ffe104 */
[----:B------:R-:W-:Y:S01]  /*37c0*/  IADD3 R4, R4, -c[0x0][0x168], RZ ;  /* 0x80005a0004047a10 */ /* 0x000fe20007ffe0ff */
[----:B------:R-:W-:Y:S01]  /*37d0*/  IMAD.IADD R5, R144, 0x1, -R5 ;  /* 0x0000000190057824 */ /* 0x000fe200078e0a05 */
[----:B------:R-:W2:Y:S03]  /*37e0*/  SHFL.IDX PT, R0, R3, 0x3, 0x1c1f ;  /* 0x007c1f0003007f89 */ /* 0x000ea600000e0000 */
[----:B-1----:R-:W-:-:S05]  /*37f0*/  IMAD.IADD R2, R4, 0x1, R2 ;  /* 0x0000000104027824 */ /* 0x002fca00078e0202 */
[----:B------:R-:W-:-:S04]  /*3800*/  IMNMX R2, R5, R2, PT ;  /* 0x0000000205027217 */ /* 0x000fc80003800200 */
[C---:B------:R-:W-:Y:S02]  /*3810*/  ISETP.GT.AND P6, PT, R2.reuse, RZ, PT ;  /* 0x000000ff0200720c */ /* 0x040fe40003fc4270 */
[----:B------:R-:W-:Y:S02]  /*3820*/  ISETP.GT.AND P1, PT, R2, 0x8, PT ;  /* 0x000000080200780c */ /* 0x000fe40003f24270 */
[----:B------:R-:W-:Y:S02]  /*3830*/  FSEL R8, R124, -INF , P6 ;  /* 0xff8000007c087808 */ /* 0x000fe40003000000 */
[----:B------:R-:W-:Y:S02]  /*3840*/  ISETP.GT.AND P6, PT, R2, 0x9, PT ;  /* 0x000000090200780c */ /* 0x000fe40003fc4270 */
[----:B------:R-:W-:Y:S02]  /*3850*/  FSEL R10, R106, -INF , P1 ;  /* 0xff8000006a0a7808 */ /* 0x000fe40000800000 */
[----:B------:R-:W-:-:S02]  /*3860*/  ISETP.GT.AND P1, PT, R2, 0x11, PT ;  /* 0x000000110200780c */ /* 0x000fc40003f24270 */
[----:B------:R-:W-:Y:S02]  /*3870*/  FSEL R11, R103, -INF , P6 ;  /* 0xff800000670b7808 */ /* 0x000fe40003000000 */
[C---:B------:R-:W-:Y:S02]  /*3880*/  ISETP.GT.AND P0, PT, R2.reuse, 0x1, PT ;  /* 0x000000010200780c */ /* 0x040fe40003f04270 */
[----:B------:R-:W-:Y:S02]  /*3890*/  ISETP.GT.AND P6, PT, R2, 0x18, PT ;  /* 0x000000180200780c */ /* 0x000fe40003fc4270 */
[----:B------:R-:W-:Y:S02]  /*38a0*/  FSEL R22, R94, -INF , P1 ;  /* 0xff8000005e167808 */ /* 0x000fe40000800000 */
[----:B------:R-:W-:Y:S02]  /*38b0*/  FSEL R9, R117, -INF , P0 ;  /* 0xff80000075097808 */ /* 0x000fe40000000000 */
[----:B------:R-:W-:-:S02]  /*38c0*/  ISETP.GT.AND P1, PT, R2, 0x20, PT ;  /* 0x000000200200780c */ /* 0x000fc40003f24270 */
[----:B------:R-:W-:Y:S01]  /*38d0*/  FSEL R23, R92, -INF , P6 ;  /* 0xff8000005c177808 */ /* 0x000fe20003000000 */
[----:B--2---:R-:W-:Y:S01]  /*38e0*/  IMAD.IADD R0, R4, 0x1, R0 ;  /* 0x0000000104007824 */ /* 0x004fe200078e0200 */
[C---:B------:R-:W-:Y:S02]  /*38f0*/  ISETP.GT.AND P0, PT, R2.reuse, 0x10, PT ;  /* 0x000000100200780c */ /* 0x040fe40003f04270 */
[----:B------:R-:W-:Y:S02]  /*3900*/  ISETP.GT.AND P6, PT, R2, 0x21, PT ;  /* 0x000000210200780c */ /* 0x000fe40003fc4270 */
[----:B------:R-:W-:Y:S02]  /*3910*/  FSEL R137, R43, -INF , P1 ;  /* 0xff8000002b897808 */ /* 0x000fe40000800000 */
[----:B------:R-:W-:Y:S02]  /*3920*/  FSEL R18, R98, -INF , P0 ;  /* 0xff80000062127808 */ /* 0x000fe40000000000 */
[----:B------:R-:W-:-:S02]  /*3930*/  ISETP.GT.AND P1, PT, R2, 0x29, PT ;  /* 0x000000290200780c */ /* 0x000fc40003f24270 */
[----:B------:R-:W-:Y:S02]  /*3940*/  FSEL R135, R41, -INF , P6 ;  /* 0xff80000029877808 */ /* 0x000fe40003000000 */
[C---:B------:R-:W-:Y:S02]  /*3950*/  ISETP.GT.AND P0, PT, R2.reuse, 0x19, PT ;  /* 0x000000190200780c */ /* 0x040fe40003f04270 */
[----:B------:R-:W-:Y:S02]  /*3960*/  ISETP.GT.AND P6, PT, R2, 0x30, PT ;  /* 0x000000300200780c */ /* 0x000fe40003fc4270 */
[----:B------:R-:W-:Y:S02]  /*3970*/  IMNMX R0, R5, R0, PT ;  /* 0x0000000005007217 */ /* 0x000fe40003800200 */
[----:B------:R-:W-:Y:S02]  /*3980*/  FSEL R140, R73, -INF , P1 ;  /* 0xff800000498c7808 */ /* 0x000fe40000800000 */
[----:B------:R-:W-:-:S02]  /*3990*/  FSEL R24, R88, -INF , P0 ;  /* 0xff80000058187808 */ /* 0x000fc40000000000 */
[----:B------:R-:W-:Y:S02]  /*39a0*/  ISETP.GT.AND P1, PT, R2, 0x38, PT ;  /* 0x000000380200780c */ /* 0x000fe40003f24270 */
[----:B------:R-:W-:Y:S02]  /*39b0*/  FSEL R232, R20, -INF , P6 ;  /* 0xff80000014e87808 */ /* 0x000fe40003000000 */
[----:B------:R-:W-:Y:S02]  /*39c0*/  ISETP.GT.AND P0, PT, R2, 0x28, PT ;  /* 0x000000280200780c */ /* 0x000fe40003f04270 */
[----:B------:R-:W-:Y:S02]  /*39d0*/  ISETP.GT.AND P6, PT, R0, RZ, PT ;  /* 0x000000ff0000720c */ /* 0x000fe40003fc4270 */
[----:B------:R-:W-:Y:S02]  /*39e0*/  FSEL R235, R12, -INF , P1 ;  /* 0xff8000000ceb7808 */ /* 0x000fe40000800000 */
[----:B------:R-:W-:-:S02]  /*39f0*/  FSEL R139, R72, -INF , P0 ;  /* 0xff800000488b7808 */ /* 0x000fc40000000000 */
[----:B------:R-:W-:Y:S02]  /*3a00*/  FSEL R12, R119, -INF , P6 ;  /* 0xff800000770c7808 */ /* 0x000fe40003000000 */
[C---:B------:R-:W-:Y:S02]  /*3a10*/  ISETP.GT.AND P0, PT, R2.reuse, 0x31, PT ;  /* 0x000000310200780c */ /* 0x040fe40003f04270 */
[----:B------:R-:W-:Y:S02]  /*3a20*/  ISETP.GT.AND P6, PT, R2, 0x39, PT ;  /* 0x000000390200780c */ /* 0x000fe40003fc4270 */
[----:B------:R-:W-:-:S04]  /*3a30*/  FMNMX.FTZ R2, R8, R9, !PT ;  /* 0x0000000908027209 */ /* 0x000fc80007810000 */
[----:B------:R-:W-:-:S04]  /*3a40*/  FMNMX.FTZ R2, R10, R2, !PT ;  /* 0x000000020a027209 */ /* 0x000fc80007810000 */
[----:B------:R-:W-:Y:S02]  /*3a50*/  FMNMX.FTZ R2, R11, R2, !PT ;  /* 0x000000020b027209 */ /* 0x000fe40007810000 */
[----:B------:R-:W-:Y:S02]  /*3a60*/  FSEL R233, R21, -INF , P0 ;  /* 0xff80000015e97808 */ /* 0x000fe40000000000 */
[----:B------:R-:W-:Y:S02]  /*3a70*/  ISETP.GT.AND P0, PT, R0, 0x1, PT ;  /* 0x000000010000780c */ /* 0x000fe40003f04270 */
[----:B------:R-:W-:Y:S02]  /*3a80*/  FMNMX.FTZ R2, R18, R2, !PT ;  /* 0x0000000212027209 */ /* 0x000fe40007810000 */
[----:B------:R-:W-:Y:S02]  /*3a90*/  ISETP.GT.AND P1, PT, R0, 0x8, PT ;  /* 0x000000080000780c */ /* 0x000fe40003f24270 */
[----:B------:R-:W-:-:S02]  /*3aa0*/  FSEL R13, R118, -INF , P0 ;  /* 0xff800000760d7808 */ /* 0x000fc40000000000 */
[----:B------:R-:W-:Y:S02]  /*3ab0*/  FMNMX.FTZ R2, R22, R2, !PT ;  /* 0x0000000216027209 */ /* 0x000fe40007810000 */
[----:B------:R-:W-:Y:S02]  /*3ac0*/  ISETP.GT.AND P0, PT, R0, 0x9, PT ;  /* 0x000000090000780c */ /* 0x000fe40003f04270 */
[----:B------:R-:W-:Y:S02]  /*3ad0*/  FSEL R14, R105, -INF , P1 ;  /* 0xff800000690e7808 */ /* 0x000fe40000800000 */
[----:B------:R-:W-:Y:S02]  /*3ae0*/  FMNMX.FTZ R6, R12, R13, !PT ;  /* 0x0000000d0c067209 */ /* 0x000fe40007810000 */
[----:B------:R-:W-:Y:S02]  /*3af0*/  FMNMX.FTZ R2, R23, R2, !PT ;  /* 0x0000000217027209 */ /* 0x000fe40007810000 */
[----:B------:R-:W-:-:S02]  /*3b00*/  ISETP.GT.AND P1, PT, R0, 0x10, PT ;  /* 0x000000100000780c */ /* 0x000fc40003f24270 */
[----:B------:R-:W-:Y:S02]  /*3b10*/  FSEL R15, R102, -INF , P0 ;  /* 0xff800000660f7808 */ /* 0x000fe40000000000 */
[----:B------:R-:W-:Y:S02]  /*3b20*/  FMNMX.FTZ R6, R14, R6, !PT ;  /* 0x000000060e067209 */ /* 0x000fe40007810000 */
[----:B------:R-:W-:Y:S02]  /*3b30*/  FMNMX.FTZ R2, R24, R2, !PT ;  /* 0x0000000218027209 */ /* 0x000fe40007810000 */
[----:B------:R-:W-:Y:S02]  /*3b40*/  ISETP.GT.AND P0, PT, R0, 0x11, PT ;  /* 0x000000110000780c */ /* 0x000fe40003f04270 */
[----:B------:R-:W-:Y:S02]  /*3b50*/  FSEL R20, R97, -INF , P1 ;  /* 0xff80000061147808 */ /* 0x000fe40000800000 */
[----:B------:R-:W-:-:S02]  /*3b60*/  FMNMX.FTZ R6, R15, R6, !PT ;  /* 0x000000060f067209 */ /* 0x000fc40007810000 */
        /* <DEDUP_REMOVED lines=24> */
[----:B------:R-:W-:Y:S02]  /*3cf0*/  FSEL R197, R25, -INF , P6 ;  /* 0xff80000019c57808 */ /* 0x000fe40003000000 */
[----:B------:R-:W-:Y:S02]  /*3d00*/  FMNMX.FTZ R103, R235, R103, !PT ;  /* 0x00000067eb677209 */ /* 0x000fe40007810000 */
[----:B------:R-:W-:Y:S02]  /*3d10*/  ISETP.GT.AND P1, PT, R0, 0x30, PT ;  /* 0x000000300000780c */ /* 0x000fe40003f24270 */
[----:B------:R-:W-:Y:S02]  /*3d20*/  FSEL R142, R75, -INF , P0 ;  /* 0xff8000004b8e7808 */ /* 0x000fe40000000000 */
[----:B------:R-:W-:Y:S01]  /*3d30*/  FMNMX.FTZ R6, R138, R6, !PT ;  /* 0x000000068a067209 */ /* 0x000fe20007810000 */
[----:B------:R-:W-:Y:S01]  /*3d40*/  SHFL.IDX PT, R7, R3, RZ, 0x1c1f ;  /* 0x001c1fff03077589 */ /* 0x000fe200000e0000 */
[----:B------:R-:W-:-:S02]  /*3d50*/  FMNMX.FTZ R103, R197, R103, !PT ;  /* 0x00000067c5677209 */ /* 0x000fc40007810000 */
[----:B------:R-:W-:Y:S01]  /*3d60*/  ISETP.GT.AND P0, PT, R0, 0x31, PT ;  /* 0x000000310000780c */ /* 0x000fe20003f04270 */
[----:B------:R-:W-:Y:S01]  /*3d70*/  SHFL.IDX PT, R2, R3, 0x1, 0x1c1f ;  /* 0x003c1f0003027f89 */ /* 0x000fe200000e0000 */
[----:B------:R-:W-:Y:S02]  /*3d80*/  FSEL R225, R28, -INF , P1 ;  /* 0xff8000001ce17808 */ /* 0x000fe40000800000 */
[----:B------:R-:W-:Y:S01]  /*3d90*/  FMNMX.FTZ R6, R142, R6, !PT ;  /* 0x000000068e067209 */ /* 0x000fe20007810000 */
[----:B------:R-:W1:Y:S01]  /*3da0*/  SHFL.BFLY PT, R3, R103, 0x2, 0x1f ;  /* 0x0c401f0067037f89 */ /* 0x000e6200000e0000 */
[----:B------:R-:W-:Y:S02]  /*3db0*/  FSEL R227, R27, -INF , P0 ;  /* 0xff8000001be37808 */ /* 0x000fe40000000000 */
[C---:B------:R-:W-:Y:S01]  /*3dc0*/  ISETP.GT.AND P1, PT, R0.reuse, 0x38, PT ;  /* 0x000000380000780c */ /* 0x040fe20003f24270 */
[----:B------:R-:W-:Y:S01]  /*3dd0*/  LDSM.16.MT88.4 R72, [R206+0x2400] ;  /* 0x00240000ce48783b */ /* 0x000fe20000004200 */
[----:B------:R-:W-:-:S02]  /*3de0*/  ISETP.GT.AND P0, PT, R0, 0x39, PT ;  /* 0x000000390000780c */ /* 0x000fc40003f04270 */
[----:B------:R-:W-:Y:S02]  /*3df0*/  FMNMX.FTZ R0, R225, R6, !PT ;  /* 0x00000006e1007209 */ /* 0x000fe40007810000 */
[----:B------:R-:W-:Y:S02]  /*3e00*/  FSEL R229, R17, -INF , P1 ;  /* 0xff80000011e57808 */ /* 0x000fe40000800000 */
[----:B------:R-:W-:Y:S02]  /*3e10*/  FMNMX.FTZ R0, R227, R0, !PT ;  /* 0x00000000e3007209 */ /* 0x000fe40007810000 */
[----:B------:R-:W-:Y:S02]  /*3e20*/  FSEL R226, R16, -INF , P0 ;  /* 0xff80000010e27808 */ /* 0x000fe40000000000 */
[----:B------:R-:W-:-:S04]  /*3e30*/  FMNMX.FTZ R0, R229, R0, !PT ;  /* 0x00000000e5007209 */ /* 0x000fc80007810000 */
[----:B------:R-:W-:-:S05]  /*3e40*/  FMNMX.FTZ R102, R226, R0, !PT ;  /* 0x00000000e2667209 */ /* 0x000fca0007810000 */
[----:B------:R-:W2:Y:S01]  /*3e50*/  SHFL.BFLY PT, R6, R102, 0x2, 0x1f ;  /* 0x0c401f0066067f89 */ /* 0x000ea200000e0000 */
[----:B-1----:R-:W-:Y:S01]  /*3e60*/  FMNMX.FTZ R103, R103, R3, !PT ;  /* 0x0000000367677209 */ /* 0x002fe20007810000 */
[----:B------:R-:W-:-:S04]  /*3e70*/  IMAD.IADD R0, R4, 0x1, R7 ;  /* 0x0000000104007824 */ /* 0x000fc800078e0207 */
[----:B------:R-:W1:Y:S01]  /*3e80*/  SHFL.BFLY PT, R3, R103, 0x1, 0x1f ;  /* 0x0c201f0067037f89 */ /* 0x000e6200000e0000 */
[----:B------:R-:W-:-:S04]  /*3e90*/  IMNMX R0, R5, R0, PT ;  /* 0x0000000005007217 */ /* 0x000fc80003800200 */
[----:B------:R-:W-:-:S04]  /*3ea0*/  ISETP.GT.AND P1, PT, R0, 0x1, PT ;  /* 0x000000010000780c */ /* 0x000fc80003f24270 */
[----:B------:R-:W-:Y:S02]  /*3eb0*/  FSEL R17, R127, -INF , P1 ;  /* 0xff8000007f117808 */ /* 0x000fe40000800000 */
[C---:B------:R-:W-:Y:S02]  /*3ec0*/  ISETP.GT.AND P1, PT, R0.reuse, 0x10, PT ;  /* 0x000000100000780c */ /* 0x040fe40003f24270 */
[C---:B------:R-:W-:Y:S02]  /*3ed0*/  ISETP.GT.AND P0, PT, R0.reuse, RZ, PT ;  /* 0x000000ff0000720c */ /* 0x040fe40003f04270 */
[----:B------:R-:W-:Y:S02]  /*3ee0*/  FSEL R42, R109, -INF , P1 ;  /* 0xff8000006d2a7808 */ /* 0x000fe40000800000 */
[----:B------:R-:W-:Y:S02]  /*3ef0*/  ISETP.GT.AND P1, PT, R0, 0x19, PT ;  /* 0x000000190000780c */ /* 0x000fe40003f24270 */
[----:B--2---:R-:W-:-:S02]  /*3f00*/  FMNMX.FTZ R102, R102, R6, !PT ;  /* 0x0000000666667209 */ /* 0x004fc40007810000 */
[----:B------:R-:W-:Y:S01]  /*3f10*/  FSEL R16, R157, -INF , P0 ;  /* 0xff8000009d107808 */ /* 0x000fe20000000000 */
[----:B------:R-:W-:Y:S01]  /*3f20*/  IMAD.IADD R2, R4, 0x1, R2 ;  /* 0x0000000104027824 */ /* 0x000fe200078e0202 */
[C---:B------:R-:W-:Y:S02]  /*3f30*/  ISETP.GT.AND P6, PT, R0.reuse, 0x8, PT ;  /* 0x000000080000780c */ /* 0x040fe40003fc4270 */
[C---:B------:R-:W-:Y:S01]  /*3f40*/  ISETP.GT.AND P0, PT, R0.reuse, 0x9, PT ;  /* 0x000000090000780c */ /* 0x040fe20003f04270 */
[----:B------:R-:W2:Y:S01]  /*3f50*/  SHFL.BFLY PT, R4, R102, 0x1, 0x1f ;  /* 0x0c201f0066047f89 */ /* 0x000ea200000e0000 */
[----:B------:R-:W-:Y:S02]  /*3f60*/  FSEL R97, R99, -INF , P1 ;  /* 0xff80000063617808 */ /* 0x000fe40000800000 */
[----:B------:R-:W-:Y:S02]  /*3f70*/  ISETP.GT.AND P1, PT, R0, 0x28, PT ;  /* 0x000000280000780c */ /* 0x000fe40003f24270 */
[----:B------:R-:W-:-:S02]  /*3f80*/  FSEL R40, R126, -INF , P6 ;  /* 0xff8000007e287808 */ /* 0x000fc40003000000 */
[----:B------:R-:W-:Y:S02]  /*3f90*/  FSEL R41, R125, -INF , P0 ;  /* 0xff8000007d297808 */ /* 0x000fe40000000000 */
[C---:B------:R-:W-:Y:S01]  /*3fa0*/  ISETP.GT.AND P6, PT, R0.reuse, 0x11, PT ;  /* 0x000000110000780c */ /* 0x040fe20003fc4270 */
[----:B------:R-:W-:Y:S01]  /*3fb0*/  LDSM.16.MT88.4 R124, [R205+0x2000] ;  /* 0x00200000cd7c783b */ /* 0x000fe20000004200 */
[C---:B------:R-:W-:Y:S02]  /*3fc0*/  ISETP.GT.AND P0, PT, R0.reuse, 0x18, PT ;  /* 0x000000180000780c */ /* 0x040fe40003f04270 */
[----:B------:R-:W-:Y:S02]  /*3fd0*/  FSEL R141, R53, -INF , P1 ;  /* 0xff800000358d7808 */ /* 0x000fe40000800000 */
[----:B-1----:R-:W-:Y:S01]  /*3fe0*/  FMNMX.FTZ R103, R103, R3, !PT ;  /* 0x0000000367677209 */ /* 0x002fe20007810000 */
[----:B------:R-:W-:Y:S01]  /*3ff0*/  LDSM.16.MT88.4 R52, [R205+0x1400] ;  /* 0x00140000cd34783b */ /* 0x000fe20000004200 */
[----:B------:R-:W-:-:S02]  /*4000*/  ISETP.GT.AND P1, PT, R0, 0x31, PT ;  /* 0x000000310000780c */ /* 0x000fc40003f24270 */
[----:B------:R-:W-:Y:S02]  /*4010*/  FSEL R43, R108, -INF , P6 ;  /* 0xff8000006c2b7808 */ /* 0x000fe40003000000 */
[----:B------:R-:W-:Y:S01]  /*4020*/  FSEL R91, R100, -INF , P0 ;  /* 0xff800000645b7808 */ /* 0x000fe20000000000 */
[----:B------:R-:W-:Y:S01]  /*4030*/  FMUL.FTZ R3, R103, c[0x0][0x2d0] ;  /* 0x0000b40067037a20 */ /* 0x000fe20000410000 */
[C---:B------:R-:W-:Y:S01]  /*4040*/  ISETP.GT.AND P6, PT, R0.reuse, 0x20, PT ;  /* 0x000000200000780c */ /* 0x040fe20003fc4270 */
[----:B------:R-:W-:Y:S01]  /*4050*/  LDSM.16.MT88.4 R108, [R205+0x1000] ;  /* 0x00100000cd6c783b */ /* 0x000fe20000004200 */
[----:B------:R-:W-:Y:S02]  /*4060*/  ISETP.GT.AND P0, PT, R0, 0x21, PT ;  /* 0x000000210000780c */ /* 0x000fe40003f04270 */
[----:B------:R-:W-:Y:S02]  /*4070*/  FSEL R223, R49, -INF , P1 ;  /* 0xff80000031df7808 */ /* 0x000fe40000800000 */
[----:B------:R-:W-:-:S02]  /*4080*/  FSETP.NEU.FTZ.AND P1, PT, R103, -INF , PT ;  /* 0xff8000006700780b */ /* 0x000fc40003f3d000 */
[----:B------:R-:W-:Y:S02]  /*4090*/  FSEL R100, R95, -INF , P6 ;  /* 0xff8000005f647808 */ /* 0x000fe40003000000 */
[----:B------:R-:W-:Y:S02]  /*40a0*/  FSEL R132, R93, -INF , P0 ;  /* 0xff8000005d847808 */ /* 0x000fe40000000000 */
[C---:B------:R-:W-:Y:S02]  /*40b0*/  ISETP.GT.AND P6, PT, R0.reuse, 0x29, PT ;  /* 0x000000290000780c */ /* 0x040fe40003fc4270 */
[----:B------:R-:W-:Y:S02]  /*40c0*/  ISETP.GT.AND P0, PT, R0, 0x30, PT ;  /* 0x000000300000780c */ /* 0x000fe40003f04270 */
[----:B------:R-:W-:Y:S02]  /*40d0*/  FSEL R3, R3, RZ, P1 ;  /* 0x000000ff03037208 */ /* 0x000fe40000800000 */
[----:B------:R-:W-:-:S02]  /*40e0*/  FSEL R143, R81, -INF , P6 ;  /* 0xff800000518f7808 */ /* 0x000fc40003000000 */
[----:B------:R-:W-:Y:S02]  /*40f0*/  FSEL R221, R48, -INF , P0 ;  /* 0xff80000030dd7808 */ /* 0x000fe40000000000 */
[C---:B------:R-:W-:Y:S02]  /*4100*/  ISETP.GT.AND P6, PT, R0.reuse, 0x38, PT ;  /* 0x000000380000780c */ /* 0x040fe40003fc4270 */
[----:B------:R-:W-:Y:S01]  /*4110*/  ISETP.GT.AND P0, PT, R0, 0x39, PT ;  /* 0x000000390000780c */ /* 0x000fe20003f04270 */
[----:B------:R-:W-:Y:S01]  /*4120*/  FFMA.FTZ R0, R8, c[0x0][0x2d0], -R3 ;  /* 0x0000b40008007a23 */ /* 0x000fe20000010803 */
[----:B--2---:R-:W-:-:S03]  /*4130*/  FMNMX.FTZ R102, R102, R4, !PT ;  /* 0x0000000466667209 */ /* 0x004fc60007810000 */
[----:B------:R1:W-:Y:S01]  /*4140*/  MUFU.EX2 R188, R0 ;  /* 0x0000000000bc7308 */ /* 0x0003e20000000800 */
[----:B------:R-:W-:Y:S01]  /*4150*/  FMNMX.FTZ R4, R16, R17, !PT ;  /* 0x0000001110047209 */ /* 0x000fe20007810000 */
[----:B-1----:R-:W-:-:S06]  /*4160*/  FFMA.FTZ R0, R9, c[0x0][0x2d0], -R3 ;  /* 0x0000b40009007a23 */ /* 0x002fcc0000010803 */
[----:B------:R1:W2:Y:S01]  /*4170*/  MUFU.EX2 R183, R0 ;  /* 0x0000000000b77308 */ /* 0x0002a20000000800 */
[----:B------:R-:W-:Y:S01]  /*4180*/  IMNMX R2, R5, R2, PT ;  /* 0x0000000205027217 */ /* 0x000fe20003800200 */
[--C-:B------:R-:W-:Y:S01]  /*4190*/  FFMA.FTZ R5, R11, c[0x0][0x2d0], -R3.reuse ;  /* 0x0000b4000b057a23 */ /* 0x100fe20000010803 */
[----:B------:R-:W-:Y:S02]  /*41a0*/  FSEL R228, R30, -INF , P6 ;  /* 0xff8000001ee47808 */ /* 0x000fe40003000000 */
[----:B-1----:R-:W-:Y:S01]  /*41b0*/  FMNMX.FTZ R0, R40, R4, !PT ;  /* 0x0000000428007209 */ /* 0x002fe20007810000 */
[----:B------:R-:W-:-:S03]  /*41c0*/  FFMA.FTZ R4, R10, c[0x0][0x2d0], -R3 ;  /* 0x0000b4000a047a23 */ /* 0x000fc60000010803 */
[----:B------:R-:W-:Y:S01]  /*41d0*/  FMNMX.FTZ R0, R41, R0, !PT ;  /* 0x0000000029007209 */ /* 0x000fe20007810000 */
[----:B------:R1:W-:Y:S01]  /*41e0*/  MUFU.EX2 R252, R4 ;  /* 0x0000000400fc7308 */ /* 0x0003e20000000800 */
[C---:B------:R-:W-:Y:S02]  /*41f0*/  ISETP.GT.AND P6, PT, R2.reuse, RZ, PT ;  /* 0x000000ff0200720c */ /* 0x040fe40003fc4270 */
[----:B------:R-:W-:Y:S02]  /*4200*/  ISETP.GT.AND P1, PT, R2, 0x1, PT ;  /* 0x000000010200780c */ /* 0x000fe40003f24270 */
[----:B------:R-:W-:-:S03]  /*4210*/  FSEL R230, R29, -INF , P0 ;  /* 0xff8000001de67808 */ /* 0x000fc60000000000 */
[----:B------:R3:W4:Y:S01]  /*4220*/  MUFU.EX2 R181, R5 ;  /* 0x0000000500b57308 */ /* 0x0007220000000800 */
[----:B-1----:R-:W-:-:S04]  /*4230*/  FMNMX.FTZ R4, R42, R0, !PT ;  /* 0x000000002a047209 */ /* 0x002fc80007810000 */
[----:B------:R-:W-:Y:S02]  /*4240*/  FMNMX.FTZ R4, R43, R4, !PT ;  /* 0x000000042b047209 */ /* 0x000fe40007810000 */
[----:B------:R-:W-:Y:S02]  /*4250*/  ISETP.GT.AND P0, PT, R2, 0x8, PT ;  /* 0x000000080200780c */ /* 0x000fe40003f04270 */
[----:B---3--:R-:W-:Y:S02]  /*4260*/  FMNMX.FTZ R5, R91, R4, !PT ;  /* 0x000000045b057209 */ /* 0x008fe40007810000 */
[----:B------:R-:W-:Y:S02]  /*4270*/  FSEL R37, R159, -INF , P6 ;  /* 0xff8000009f257808 */ /* 0x000fe40003000000 */
[----:B------:R-:W-:Y:S02]  /*4280*/  FSEL R36, R158, -INF , P1 ;  /* 0xff8000009e247808 */ /* 0x000fe40000800000 */
[----:B------:R-:W-:-:S02]  /*4290*/  FMNMX.FTZ R5, R97, R5, !PT ;  /* 0x0000000561057209 */ /* 0x000fc40007810000 */
[----:B------:R-:W-:Y:S02]  /*42a0*/  ISETP.GT.AND P6, PT, R2, 0x9, PT ;  /* 0x000000090200780c */ /* 0x000fe40003fc4270 */
[----:B------:R-:W-:Y:S02]  /*42b0*/  FSEL R39, R156, -INF , P0 ;  /* 0xff8000009c277808 */ /* 0x000fe40000000000 */
[----:B------:R-:W-:Y:S02]  /*42c0*/  FMNMX.FTZ R4, R37, R36, !PT ;  /* 0x0000002425047209 */ /* 0x000fe40007810000 */
[----:B------:R-:W-:Y:S02]  /*42d0*/  FMNMX.FTZ R5, R100, R5, !PT ;  /* 0x0000000564057209 */ /* 0x000fe40007810000 */
[----:B------:R-:W-:Y:S02]  /*42e0*/  ISETP.GT.AND P1, PT, R2, 0x10, PT ;  /* 0x000000100200780c */ /* 0x000fe40003f24270 */
[----:B------:R-:W-:-:S02]  /*42f0*/  FSEL R38, R147, -INF , P6 ;  /* 0xff80000093267808 */ /* 0x000fc40003000000 */
[----:B------:R-:W-:Y:S02]  /*4300*/  FMNMX.FTZ R4, R39, R4, !PT ;  /* 0x0000000427047209 */ /* 0x000fe40007810000 */
[----:B------:R-:W-:Y:S02]  /*4310*/  FMNMX.FTZ R5, R132, R5, !PT ;  /* 0x0000000584057209 */ /* 0x000fe40007810000 */
[----:B------:R-:W-:Y:S02]  /*4320*/  ISETP.GT.AND P0, PT, R2, 0x11, PT ;  /* 0x000000110200780c */ /* 0x000fe40003f04270 */
[----:B------:R-:W-:Y:S02]  /*4330*/  FSEL R88, R146, -INF , P1 ;  /* 0xff80000092587808 */ /* 0x000fe40000800000 */
[----:B------:R-:W-:Y:S02]  /*4340*/  FMNMX.FTZ R4, R38, R4, !PT ;  /* 0x0000000426047209 */ /* 0x000fe40007810000 */
[----:B------:R-:W-:-:S02]  /*4350*/  FMNMX.FTZ R5, R141, R5, !PT ;  /* 0x000000058d057209 */ /* 0x000fc40007810000 */
[----:B------:R-:W-:Y:S02]  /*4360*/  ISETP.GT.AND P6, PT, R2, 0x18, PT ;  /* 0x000000180200780c */ /* 0x000fe40003fc4270 */
[----:B------:R-:W-:Y:S02]  /*4370*/  FSEL R90, R136, -INF , P0 ;  /* 0xff800000885a7808 */ /* 0x000fe40000000000 */
[----:B------:R-:W-:Y:S01]  /*4380*/  FMNMX.FTZ R4, R88, R4, !PT ;  /* 0x0000000458047209 */ /* 0x000fe20007810000 */
[C---:B------:R-:W-:Y:S01]  /*4390*/  FMUL.FTZ R0, R102.reuse, c[0x0][0x2d0] ;  /* 0x0000b40066007a20 */ /* 0x040fe20000410000 */
[----:B------:R-:W-:Y:S02]  /*43a0*/  FSETP.NEU.FTZ.AND P0, PT, R102, -INF , PT ;  /* 0xff8000006600780b */ /* 0x000fe40003f1d000 */
[----:B------:R-:W-:Y:S02]  /*43b0*/  FMNMX.FTZ R5, R143, R5, !PT ;  /* 0x000000058f057209 */ /* 0x000fe40007810000 */
[----:B------:R-:W-:-:S02]  /*43c0*/  ISETP.GT.AND P1, PT, R2, 0x19, PT ;  /* 0x000000190200780c */ /* 0x000fc40003f24270 */
[----:B------:R-:W-:Y:S02]  /*43d0*/  FSEL R96, R107, -INF , P6 ;  /* 0xff8000006b607808 */ /* 0x000fe40003000000 */
[----:B------:R-:W-:Y:S02]  /*43e0*/  FMNMX.FTZ R4, R90, R4, !PT ;  /* 0x000000045a047209 */ /* 0x000fe40007810000 */
[----:B------:R-:W-:Y:S02]  /*43f0*/  FSEL R0, R0, RZ, P0 ;  /* 0x000000ff00007208 */ /* 0x000fe40000000000 */
        /* <DEDUP_REMOVED lines=11> */
[----:B------:R-:W-:Y:S02]  /*44b0*/  FMNMX.FTZ R4, R136, R4, !PT ;  /* 0x0000000488047209 */ /* 0x000fe40007810000 */
[----:B------:R-:W-:Y:S02]  /*44c0*/  FMNMX.FTZ R5, R230, R5, !PT ;  /* 0x00000005e6057209 */ /* 0x000fe40007810000 */
[----:B------:R-:W-:Y:S02]  /*44d0*/  ISETP.GT.AND P0, PT, R2, 0x29, PT ;  /* 0x000000290200780c */ /* 0x000fe40003f04270 */
[----:B------:R-:W-:-:S02]  /*44e0*/  FSEL R106, R82, -INF , P1 ;  /* 0xff800000526a7808 */ /* 0x000fc40000800000 */
[----:B------:R-:W-:Y:S01]  /*44f0*/  FMNMX.FTZ R4, R107, R4, !PT ;  /* 0x000000046b047209 */ /* 0x000fe20007810000 */
[----:B------:R-:W-:Y:S01]  /*4500*/  FFMA.FTZ R6, R12, c[0x0][0x2d0], -R0 ;  /* 0x0000b4000c067a23 */ /* 0x000fe20000010800 */
[----:B------:R-:W-:Y:S01]  /*4510*/  ISETP.GT.AND P6, PT, R2, 0x30, PT ;  /* 0x000000300200780c */ /* 0x000fe20003fc4270 */
[----:B------:R-:W1:Y:S01]  /*4520*/  SHFL.BFLY PT, R7, R5, 0x2, 0x1f ;  /* 0x0c401f0005077f89 */ /* 0x000e6200000e0000 */
[----:B------:R-:W-:Y:S02]  /*4530*/  FSEL R101, R83, -INF , P0 ;  /* 0xff80000053657808 */ /* 0x000fe40000000000 */
[----:B------:R-:W-:Y:S01]  /*4540*/  FMNMX.FTZ R4, R106, R4, !PT ;  /* 0x000000046a047209 */ /* 0x000fe20007810000 */
[----:B------:R3:W-:Y:S01]  /*4550*/  MUFU.EX2 R251, R6 ;  /* 0x0000000600fb7308 */ /* 0x0007e20000000800 */
[----:B------:R-:W-:Y:S02]  /*4560*/  ISETP.GT.AND P1, PT, R2, 0x31, PT ;  /* 0x000000310200780c */ /* 0x000fe40003f24270 */
[----:B------:R-:W-:-:S02]  /*4570*/  FSEL R198, R50, -INF , P6 ;  /* 0xff80000032c67808 */ /* 0x000fc40003000000 */
[----:B------:R-:W-:Y:S02]  /*4580*/  FMNMX.FTZ R4, R101, R4, !PT ;  /* 0x0000000465047209 */ /* 0x000fe40007810000 */
[----:B------:R-:W-:Y:S02]  /*4590*/  ISETP.GT.AND P0, PT, R2, 0x38, PT ;  /* 0x000000380200780c */ /* 0x000fe40003f04270 */
[----:B------:R-:W-:Y:S02]  /*45a0*/  FSEL R200, R51, -INF , P1 ;  /* 0xff80000033c87808 */ /* 0x000fe40000800000 */
[----:B------:R-:W-:Y:S01]  /*45b0*/  FMNMX.FTZ R4, R198, R4, !PT ;  /* 0x00000004c6047209 */ /* 0x000fe20007810000 */
[----:B------:R-:W-:Y:S01]  /*45c0*/  LDSM.16.MT88.4 R48, [R206+0x400] ;  /* 0x00040000ce30783b */ /* 0x000fe20000004200 */
[----:B---3--:R-:W-:Y:S01]  /*45d0*/  FFMA.FTZ R6, R13, c[0x0][0x2d0], -R0 ;  /* 0x0000b4000d067a23 */ /* 0x008fe20000010800 */
[----:B------:R-:W-:-:S03]  /*45e0*/  ISETP.GT.AND P1, PT, R2, 0x39, PT ;  /* 0x000000390200780c */ /* 0x000fc60003f24270 */
[----:B------:R3:W5:Y:S01]  /*45f0*/  MUFU.EX2 R250, R6 ;  /* 0x0000000600fa7308 */ /* 0x0007620000000800 */
[----:B------:R-:W-:Y:S02]  /*4600*/  FSEL R222, R31, -INF , P0 ;  /* 0xff8000001fde7808 */ /* 0x000fe40000000000 */
[----:B------:R-:W-:Y:S02]  /*4610*/  FMNMX.FTZ R2, R200, R4, !PT ;  /* 0x00000004c8027209 */ /* 0x000fe40007810000 */
[----:B------:R-:W-:Y:S02]  /*4620*/  FSEL R224, R32, -INF , P1 ;  /* 0xff80000020e07808 */ /* 0x000fe40000800000 */
[----:B------:R-:W-:Y:S01]  /*4630*/  FMNMX.FTZ R2, R222, R2, !PT ;  /* 0x00000002de027209 */ /* 0x000fe20007810000 */
[----:B---3--:R-:W-:-:S04]  /*4640*/  FFMA.FTZ R6, R14, c[0x0][0x2d0], -R0 ;  /* 0x0000b4000e067a23 */ /* 0x008fc80000010800 */
[----:B------:R3:W-:Y:S01]  /*4650*/  MUFU.EX2 R248, R6 ;  /* 0x0000000600f87308 */ /* 0x0007e20000000800 */
[----:B------:R-:W-:Y:S02]  /*4660*/  FMNMX.FTZ R4, R224, R2, !PT ;  /* 0x00000002e0047209 */ /* 0x000fe40007810000 */
[----:B-1----:R-:W-:Y:S01]  /*4670*/  FMNMX.FTZ R2, R5, R7, !PT ;  /* 0x0000000705027209 */ /* 0x002fe20007810000 */
[----:B---3--:R-:W-:-:S04]  /*4680*/  FFMA.FTZ R6, R15, c[0x0][0x2d0], -R0 ;  /* 0x0000b4000f067a23 */ /* 0x008fc80000010800 */
[----:B------:R1:W3:Y:S01]  /*4690*/  MUFU.EX2 R249, R6 ;  /* 0x0000000600f97308 */ /* 0x0002e20000000800 */
[----:B------:R-:W2:Y:S01]  /*46a0*/  SHFL.BFLY PT, R7, R2, 0x1, 0x1f ;  /* 0x0c201f0002077f89 */ /* 0x000ea200000e0000 */
[----:B-1----:R-:W-:-:S06]  /*46b0*/  FFMA.FTZ R6, R18, c[0x0][0x2d0], -R3 ;  /* 0x0000b40012067a23 */ /* 0x002fcc0000010803 */
[----:B------:R1:W-:Y:S02]  /*46c0*/  MUFU.EX2 R244, R6 ;  /* 0x0000000600f47308 */ /* 0x0003e40000000800 */
[----:B-1----:R-:W1:Y:S01]  /*46d0*/  SHFL.BFLY PT, R6, R4, 0x2, 0x1f ;  /* 0x0c401f0004067f89 */ /* 0x002e6200000e0000 */
[----:B------:R-:W-:Y:S01]  /*46e0*/  FFMA.FTZ R5, R22, c[0x0][0x2d0], -R3 ;  /* 0x0000b40016057a23 */ /* 0x000fe20000010803 */
[----:B--2---:R-:W-:-:S04]  /*46f0*/  FMNMX.FTZ R105, R2, R7, !PT ;  /* 0x0000000702697209 */ /* 0x004fc80007810000 */
[----:B------:R2:W1:Y:S01]  /*4700*/  MUFU.EX2 R245, R5 ;  /* 0x0000000500f57308 */ /* 0x0004620000000800 */
[----:B------:R-:W-:Y:S02]  /*4710*/  FFMA.FTZ R2, R21, c[0x0][0x2d0], -R0 ;  /* 0x0000b40015027a23 */ /* 0x000fe40000010800 */
[----:B--2---:R-:W-:Y:S01]  /*4720*/  FFMA.FTZ R5, R23, c[0x0][0x2d0], -R3 ;  /* 0x0000b40017057a23 */ /* 0x004fe20000010803 */
[----:B-1----:R-:W-:-:S04]  /*4730*/  FMNMX.FTZ R4, R4, R6, !PT ;  /* 0x0000000604047209 */ /* 0x002fc80007810000 */
[----:B------:R1:W-:Y:S01]  /*4740*/  MUFU.EX2 R246, R5 ;  /* 0x0000000500f67308 */ /* 0x0003e20000000800 */
[----:B------:R-:W2:Y:S01]  /*4750*/  SHFL.BFLY PT, R7, R4, 0x1, 0x1f ;  /* 0x0c201f0004077f89 */ /* 0x000ea200000e0000 */
[----:B------:R-:W-:Y:S02]  /*4760*/  FMUL.FTZ R6, R105, c[0x0][0x2d0] ;  /* 0x0000b40069067a20 */ /* 0x000fe40000410000 */
[----:B-1----:R-:W-:-:S04]  /*4770*/  FFMA.FTZ R5, R24, c[0x0][0x2d0], -R3 ;  /* 0x0000b40018057a23 */ /* 0x002fc80000010803 */
[----:B------:R1:W1:Y:S01]  /*4780*/  MUFU.EX2 R247, R5 ;  /* 0x0000000500f77308 */ /* 0x0002620000000800 */
[----:B------:R-:W-:Y:S01]  /*4790*/  FSETP.NEU.FTZ.AND P0, PT, R105, -INF , PT ;  /* 0xff8000006900780b */ /* 0x000fe20003f1d000 */
[----:B-1----:R-:W-:-:S06]  /*47a0*/  FFMA.FTZ R5, R20, c[0x0][0x2d0], -R0 ;  /* 0x0000b40014057a23 */ /* 0x002fcc0000010800 */
[----:B------:R1:W-:Y:S01]  /*47b0*/  MUFU.EX2 R240, R5 ;  /* 0x0000000500f07308 */ /* 0x0003e20000000800 */
[----:B------:R-:W-:Y:S02]  /*47c0*/  F2FP.PACK_AB R8, R183, R188 ;  /* 0x000000bcb708723e */ /* 0x000fe400000000ff */
[----:B----4-:R-:W-:-:S05]  /*47d0*/  F2FP.PACK_AB R10, R181, R252 ;  /* 0x000000fcb50a723e */ /* 0x010fca00000000ff */
[----:B------:R4:W-:Y:S01]  /*47e0*/  MUFU.EX2 R241, R2 ;  /* 0x0000000200f17308 */ /* 0x0009e20000000800 */
[----:B-1----:R-:W-:-:S07]  /*47f0*/  FFMA.FTZ R5, R19, c[0x0][0x2d0], -R0 ;  /* 0x0000b40013057a23 */ /* 0x002fce0000010800 */
[----:B------:R1:W1:Y:S01]  /*4800*/  MUFU.EX2 R242, R5 ;  /* 0x0000000500f27308 */ /* 0x0002620000000800 */
[----:B----4-:R-:W-:Y:S02]  /*4810*/  FSEL R2, R6, RZ, P0 ;  /* 0x000000ff06027208 */ /* 0x010fe40000000000 */
[----:B-----5:R-:W-:Y:S02]  /*4820*/  F2FP.PACK_AB R9, R250, R251 ;  /* 0x000000fbfa09723e */ /* 0x020fe400000000ff */
[----:B---3--:R-:W-:Y:S01]  /*4830*/  F2FP.PACK_AB R11, R249, R248 ;  /* 0x000000f8f90b723e */ /* 0x008fe200000000ff */
[----:B-1----:R-:W-:Y:S01]  /*4840*/  FFMA.FTZ R5, R26, c[0x0][0x2d0], -R0 ;  /* 0x0000b4001a057a23 */ /* 0x002fe20000010800 */
[----:B--2---:R-:W-:-:S03]  /*4850*/  FMNMX.FTZ R104, R4, R7, !PT ;  /* 0x0000000704687209 */ /* 0x004fc60007810000 */
[----:B------:R1:W2:Y:S02]  /*4860*/  MUFU.EX2 R243, R5 ;  /* 0x0000000500f37308 */ /* 0x0002a40000000800 */
[----:B------:R-:W-:Y:S01]  /*4870*/  HMMA.16816.F32 R116, R8, R68, RZ ;  /* 0x000000440874723c */ /* 0x000fe200000018ff */
[----:B------:R-:W-:-:S07]  /*4880*/  FSETP.NEU.FTZ.AND P0, PT, R104, -INF , PT ;  /* 0xff8000006800780b */ /* 0x000fce0003f1d000 */
[----:B------:R-:W-:Y:S01]  /*4890*/  HMMA.16816.F32 R112, R8, R84, RZ ;  /* 0x000000540870723c */ /* 0x000fe200000018ff */
[----:B-1----:R-:W-:-:S07]  /*48a0*/  FFMA.FTZ R5, R16, c[0x0][0x2d0], -R2 ;  /* 0x0000b40010057a23 */ /* 0x002fce0000010802 */
[C---:B------:R-:W-:Y:S01]  /*48b0*/  HMMA.16816.F32 R92, R8.reuse, R108, RZ ;  /* 0x0000006c085c723c */ /* 0x040fe200000018ff */
[----:B------:R1:W-:Y:S07]  /*48c0*/  MUFU.EX2 R239, R5 ;  /* 0x0000000500ef7308 */ /* 0x0003ee0000000800 */
[C---:B------:R-:W-:Y:S08]  /*48d0*/  HMMA.16816.F32 R80, R8.reuse, R120, RZ ;  /* 0x000000780850723c */ /* 0x040ff000000018ff */
[----:B------:R-:W-:Y:S01]  /*48e0*/  HMMA.16816.F32 R76, R8, R124, RZ ;  /* 0x0000007c084c723c */ /* 0x000fe200000018ff */
[----:B-1----:R-:W-:-:S07]  /*48f0*/  FFMA.FTZ R5, R17, c[0x0][0x2d0], -R2 ;  /* 0x0000b40011057a23 */ /* 0x002fce0000010802 */
[C---:B------:R-:W-:Y:S08]  /*4900*/  HMMA.16816.F32 R64, R8.reuse, R128, RZ ;  /* 0x000000800840723c */ /* 0x040ff000000018ff */
[C---:B------:R-:W-:Y:S08]  /*4910*/  HMMA.16816.F32 R32, R8.reuse, R70, RZ ;  /* 0x000000460820723c */ /* 0x040ff000000018ff */
[C---:B------:R-:W-:Y:S08]  /*4920*/  HMMA.16816.F32 R28, R8.reuse, R86, RZ ;  /* 0x00000056081c723c */ /* 0x040ff000000018ff */
[C---:B------:R-:W-:Y:S08]  /*4930*/  HMMA.16816.F32 R24, R8.reuse, R110, RZ ;  /* 0x0000006e0818723c */ /* 0x040ff000000018ff */
[C---:B------:R-:W-:Y:S08]  /*4940*/  HMMA.16816.F32 R20, R8.reuse, R122, RZ ;  /* 0x0000007a0814723c */ /* 0x040ff000000018ff */
[C---:B------:R-:W-:Y:S08]  /*4950*/  HMMA.16816.F32 R16, R8.reuse, R126, RZ ;  /* 0x0000007e0810723c */ /* 0x040ff000000018ff */
[----:B------:R-:W-:Y:S07]  /*4960*/  HMMA.16816.F32 R12, R8, R130, RZ ;  /* 0x00000082080c723c */ /* 0x000fee00000018ff */
[----:B------:R-:W-:-:S02]  /*4970*/  FMUL.FTZ R8, R104, c[0x0][0x2d0] ;  /* 0x0000b40068087a20 */ /* 0x000fc40000410000 */
[----:B------:R-:W-:-:S03]  /*4980*/  FFMA.FTZ R9, R40, c[0x0][0x2d0], -R2 ;  /* 0x0000b40028097a23 */ /* 0x000fc60000010802 */
[----:B------:R-:W-:Y:S01]  /*4990*/  FSEL R8, R8, RZ, P0 ;  /* 0x000000ff08087208 */ /* 0x000fe20000000000 */
[----:B------:R1:W-:Y:S02]  /*49a0*/  MUFU.EX2 R237, R9 ;  /* 0x0000000900ed7308 */ /* 0x0003e40000000800 */
[----:B-1----:R-:W-:-:S06]  /*49b0*/  FFMA.FTZ R9, R41, c[0x0][0x2d0], -R2 ;  /* 0x0000b40029097a23 */ /* 0x002fcc0000010802 */
        /* <DEDUP_REMOVED lines=12> */
[----:B------:R1:W-:Y:S08]  /*4a80*/  MUFU.EX2 R203, R9 ;  /* 0x0000000900cb7308 */ /* 0x0003f00000000800 */
[----:B------:R3:W4:Y:S01]  /*4a90*/  MUFU.EX2 R238, R5 ;  /* 0x0000000500ee7308 */ /* 0x0007220000000800 */
[----:B-1----:R-:W-:-:S07]  /*4aa0*/  FFMA.FTZ R9, R91, c[0x0][0x2d0], -R2 ;  /* 0x0000b4005b097a23 */ /* 0x002fce0000010802 */
[----:B------:R1:W-:Y:S01]  /*4ab0*/  MUFU.EX2 R202, R9 ;  /* 0x0000000900ca7308 */ /* 0x0003e20000000800 */
[----:B------:R-:W-:Y:S02]  /*4ac0*/  F2FP.PACK_AB R4, R245, R244 ;  /* 0x000000f4f504723e */ /* 0x000fe400000000ff */
[----:B------:R-:W-:Y:S02]  /*4ad0*/  F2FP.PACK_AB R6, R247, R246 ;  /* 0x000000f6f706723e */ /* 0x000fe400000000ff */
[----:B---3--:R-:W-:Y:S01]  /*4ae0*/  F2FP.PACK_AB R5, R242, R240 ;  /* 0x000000f0f205723e */ /* 0x008fe200000000ff */
[----:B-1----:R-:W-:-:S04]  /*4af0*/  FFMA.FTZ R9, R97, c[0x0][0x2d0], -R2 ;  /* 0x0000b40061097a23 */ /* 0x002fc80000010802 */
[----:B------:R1:W-:Y:S01]  /*4b00*/  MUFU.EX2 R201, R9 ;  /* 0x0000000900c97308 */ /* 0x0003e20000000800 */
[----:B--2---:R-:W-:Y:S01]  /*4b10*/  F2FP.PACK_AB R7, R243, R241 ;  /* 0x000000f1f307723e */ /* 0x004fe200000000ff */
[----:B-1----:R-:W-:-:S06]  /*4b20*/  FFMA.FTZ R9, R88, c[0x0][0x2d0], -R8 ;  /* 0x0000b40058097a23 */ /* 0x002fcc0000010808 */
[----:B------:R1:W-:Y:S01]  /*4b30*/  MUFU.EX2 R189, R9 ;  /* 0x0000000900bd7308 */ /* 0x0003e20000000800 */
[----:B------:R-:W-:Y:S01]  /*4b40*/  HMMA.16816.F32 R116, R4, R44, R116 ;  /* 0x0000002c0474723c */ /* 0x000fe20000001874 */
[----:B-1----:R-:W-:-:S06]  /*4b50*/  FFMA.FTZ R9, R90, c[0x0][0x2d0], -R8 ;  /* 0x0000b4005a097a23 */ /* 0x002fcc0000010808 */
[----:B------:R1:W2:Y:S01]  /*4b60*/  MUFU.EX2 R196, R9 ;  /* 0x0000000900c47308 */ /* 0x0002a20000000800 */
[C---:B------:R-:W-:Y:S08]  /*4b70*/  HMMA.16816.F32 R176, R4.reuse, R48, R112 ;  /* 0x0000003004b0723c */ /* 0x040ff00000001870 */
[----:B------:R-:W-:Y:S01]  /*4b80*/  HMMA.16816.F32 R148, R4, R52, R92 ;  /* 0x000000340494723c */ /* 0x000fe2000000185c */
[----:B-1----:R-:W-:-:S07]  /*4b90*/  FFMA.FTZ R9, R96, c[0x0][0x2d0], -R8 ;  /* 0x0000b40060097a23 */ /* 0x002fce0000010808 */
[C---:B------:R-:W-:Y:S01]  /*4ba0*/  HMMA.16816.F32 R164, R4.reuse, R56, R80 ;  /* 0x0000003804a4723c */ /* 0x040fe20000001850 */
[----:B------:R1:W-:Y:S07]  /*4bb0*/  MUFU.EX2 R191, R9 ;  /* 0x0000000900bf7308 */ /* 0x0003ee0000000800 */
[C---:B------:R-:W-:Y:S08]  /*4bc0*/  HMMA.16816.F32 R152, R4.reuse, R60, R76 ;  /* 0x0000003c0498723c */ /* 0x040ff0000000184c */
[----:B------:R-:W-:Y:S01]  /*4bd0*/  HMMA.16816.F32 R184, R4, R72, R64 ;  /* 0x0000004804b8723c */ /* 0x000fe20000001840 */
[----:B-1----:R-:W-:-:S07]  /*4be0*/  FFMA.FTZ R9, R89, c[0x0][0x2d0], -R8 ;  /* 0x0000b40059097a23 */ /* 0x002fce0000010808 */
[C---:B------:R-:W-:Y:S01]  /*4bf0*/  HMMA.16816.F32 R192, R4.reuse, R46, R32 ;  /* 0x0000002e04c0723c */ /* 0x040fe20000001820 */
[----:B------:R1:W3:Y:S07]  /*4c00*/  MUFU.EX2 R190, R9 ;  /* 0x0000000900be7308 */ /* 0x0002ee0000000800 */
[C---:B------:R-:W-:Y:S08]  /*4c10*/  HMMA.16816.F32 R172, R4.reuse, R50, R28 ;  /* 0x0000003204ac723c */ /* 0x040ff0000000181c */
[----:B------:R-:W-:Y:S01]  /*4c20*/  HMMA.16816.F32 R160, R4, R54, R24 ;  /* 0x0000003604a0723c */ /* 0x000fe20000001818 */
[----:B-1----:R-:W-:-:S07]  /*4c30*/  FFMA.FTZ R9, R100, c[0x0][0x2d0], -R2 ;  /* 0x0000b40064097a23 */ /* 0x002fce0000010802 */
[C---:B------:R-:W-:Y:S08]  /*4c40*/  HMMA.16816.F32 R168, R4.reuse, R58, R20 ;  /* 0x0000003a04a8723c */ /* 0x040ff00000001814 */
[C---:B------:R-:W-:Y:S08]  /*4c50*/  HMMA.16816.F32 R156, R4.reuse, R62, R16 ;  /* 0x0000003e049c723c */ /* 0x040ff00000001810 */
[----:B------:R-:W-:Y:S07]  /*4c60*/  HMMA.16816.F32 R144, R4, R74, R12 ;  /* 0x0000004a0490723c */ /* 0x000fee000000180c */
[----:B----4-:R-:W-:-:S02]  /*4c70*/  F2FP.PACK_AB R4, R238, R239 ;  /* 0x000000efee04723e */ /* 0x010fc400000000ff */
[----:B------:R-:W-:Y:S02]  /*4c80*/  F2FP.PACK_AB R6, R236, R237 ;  /* 0x000000edec06723e */ /* 0x000fe400000000ff */
[----:B------:R-:W-:Y:S02]  /*4c90*/  F2FP.PACK_AB R5, R10, R234 ;  /* 0x000000ea0a05723e */ /* 0x000fe400000000ff */
[----:B------:R-:W-:-:S07]  /*4ca0*/  F2FP.PACK_AB R7, R231, R11 ;  /* 0x0000000be707723e */ /* 0x000fce00000000ff */
[C---:B------:R-:W-:Y:S08]  /*4cb0*/  HMMA.16816.F32 R32, R4.reuse, R68, RZ ;  /* 0x000000440420723c */ /* 0x040ff000000018ff */
[C---:B------:R-:W-:Y:S08]  /*4cc0*/  HMMA.16816.F32 R40, R4.reuse, R70, RZ ;  /* 0x000000460428723c */ /* 0x040ff000000018ff */
[----:B------:R-:W-:Y:S07]  /*4cd0*/  HMMA.16816.F32 R68, R4, R122, RZ ;  /* 0x0000007a0444723c */ /* 0x000fee00000018ff */
[----:B------:R-:W-:-:S02]  /*4ce0*/  IMAD.MOV.U32 R123, RZ, RZ, R188 ;  /* 0x000000ffff7b7224 */ /* 0x000fc400078e00bc */
[----:B------:R1:W-:Y:S01]  /*4cf0*/  MUFU.EX2 R188, R9 ;  /* 0x0000000900bc7308 */ /* 0x0003e20000000800 */
[----:B------:R-:W-:Y:S01]  /*4d00*/  HMMA.16816.F32 R16, R4, R120, RZ ;  /* 0x000000780410723c */ /* 0x000fe200000018ff */
[----:B------:R-:W-:-:S06]  /*4d10*/  IMAD.MOV.U32 R122, RZ, RZ, R181 ;  /* 0x000000ffff7a7224 */ /* 0x000fcc00078e00b5 */
[----:B------:R-:W-:Y:S01]  /*4d20*/  IMAD.MOV.U32 R120, RZ, RZ, R183 ;  /* 0x000000ffff787224 */ /* 0x000fe200078e00b7 */
[----:B------:R-:W-:Y:S01]  /*4d30*/  HMMA.16816.F32 R64, R4, R110, RZ ;  /* 0x0000006e0440723c */ /* 0x000fe200000018ff */
[----:B-1----:R-:W-:-:S04]  /*4d40*/  FFMA.FTZ R9, R137, c[0x0][0x2d0], -R3 ;  /* 0x0000b40089097a23 */ /* 0x002fc80000010803 */
[----:B------:R1:W-:Y:S01]  /*4d50*/  MUFU.EX2 R183, R9 ;  /* 0x0000000900b77308 */ /* 0x0003e20000000800 */
[----:B------:R-:W-:Y:S02]  /*4d60*/  IMAD.MOV.U32 R121, RZ, RZ, R182 ;  /* 0x000000ffff797224 */ /* 0x000fe400078e00b6 */
[----:B------:R-:W-:Y:S01]  /*4d70*/  HMMA.16816.F32 R20, R4, R128, RZ ;  /* 0x000000800414723c */ /* 0x000fe200000018ff */
[----:B-1----:R-:W-:-:S04]  /*4d80*/  FFMA.FTZ R9, R135, c[0x0][0x2d0], -R3 ;  /* 0x0000b40087097a23 */ /* 0x002fc80000010803 */
[----:B------:R1:W-:Y:S03]  /*4d90*/  MUFU.EX2 R181, R9 ;  /* 0x0000000900b57308 */ /* 0x0003e60000000800 */
[----:B------:R-:W-:Y:S01]  /*4da0*/  HMMA.16816.F32 R28, R4, R84, RZ ;  /* 0x00000054041c723c */ /* 0x000fe200000018ff */
[----:B------:R-:W-:Y:S02]  /*4db0*/  IMAD.MOV.U32 R129, RZ, RZ, R180 ;  /* 0x000000ffff817224 */ /* 0x000fe400078e00b4 */
[----:B-1----:R-:W-:-:S04]  /*4dc0*/  FFMA.FTZ R9, R139, c[0x0][0x2d0], -R3 ;  /* 0x0000b4008b097a23 */ /* 0x002fc80000010803 */
[----:B------:R1:W-:Y:S01]  /*4dd0*/  MUFU.EX2 R182, R9 ;  /* 0x0000000900b67308 */ /* 0x0003e20000000800 */
[C---:B------:R-:W-:Y:S08]  /*4de0*/  HMMA.16816.F32 R36, R4.reuse, R86, RZ ;  /* 0x000000560424723c */ /* 0x040ff000000018ff */
[----:B------:R-:W-:Y:S01]  /*4df0*/  HMMA.16816.F32 R12, R4, R124, RZ ;  /* 0x0000007c040c723c */ /* 0x000fe200000018ff */
[----:B-1----:R-:W-:-:S07]  /*4e00*/  FFMA.FTZ R9, R140, c[0x0][0x2d0], -R3 ;  /* 0x0000b4008c097a23 */ /* 0x002fce0000010803 */
[C---:B------:R-:W-:Y:S01]  /*4e10*/  HMMA.16816.F32 R24, R4.reuse, R108, RZ ;  /* 0x0000006c0418723c */ /* 0x040fe200000018ff */
[----:B------:R1:W-:Y:S07]  /*4e20*/  MUFU.EX2 R180, R9 ;  /* 0x0000000900b47308 */ /* 0x0003ee0000000800 */
[C---:B------:R-:W-:Y:S08]  /*4e30*/  HMMA.16816.F32 R76, R4.reuse, R126, RZ ;  /* 0x0000007e044c723c */ /* 0x040ff000000018ff */
[----:B------:R-:W-:Y:S01]  /*4e40*/  HMMA.16816.F32 R84, R4, R130, RZ ;  /* 0x000000820454723c */ /* 0x000fe200000018ff */
[----:B-1----:R-:W-:-:S06]  /*4e50*/  FFMA.FTZ R9, R133, c[0x0][0x2d0], -R0 ;  /* 0x0000b40085097a23 */ /* 0x002fcc0000010800 */
[----:B------:R-:W-:Y:S02]  /*4e60*/  F2FP.PACK_AB R4, R203, R199 ;  /* 0x000000c7cb04723e */ /* 0x000fe400000000ff */
[----:B--2---:R-:W-:Y:S02]  /*4e70*/  F2FP.PACK_AB R5, R196, R189 ;  /* 0x000000bdc405723e */ /* 0x004fe400000000ff */
[----:B------:R-:W-:Y:S02]  /*4e80*/  F2FP.PACK_AB R6, R201, R202 ;  /* 0x000000cac906723e */ /* 0x000fe400000000ff */
[----:B---3--:R-:W-:Y:S01]  /*4e90*/  F2FP.PACK_AB R7, R190, R191 ;  /* 0x000000bfbe07723e */ /* 0x008fe200000000ff */
[----:B------:R1:W-:Y:S06]  /*4ea0*/  MUFU.EX2 R100, R9 ;  /* 0x0000000900647308 */ /* 0x0003ec0000000800 */
[----:B------:R-:W-:Y:S01]  /*4eb0*/  HMMA.16816.F32 R80, R4, R46, R40 ;  /* 0x0000002e0450723c */ /* 0x000fe20000001828 */
[----:B-1----:R-:W-:-:S07]  /*4ec0*/  FFMA.FTZ R9, R134, c[0x0][0x2d0], -R0 ;  /* 0x0000b40086097a23 */ /* 0x002fce0000010800 */
[C---:B------:R-:W-:Y:S01]  /*4ed0*/  HMMA.16816.F32 R40, R4.reuse, R54, R64 ;  /* 0x000000360428723c */ /* 0x040fe20000001840 */
[----:B------:R1:W2:Y:S07]  /*4ee0*/  MUFU.EX2 R65, R9 ;  /* 0x0000000900417308 */ /* 0x0002ae0000000800 */
[----:B------:R-:W-:Y:S01]  /*4ef0*/  HMMA.16816.F32 R124, R4, R44, R32 ;  /* 0x0000002c047c723c */ /* 0x000fe20000001820 */
[----:B------:R-:W-:Y:S01]  /*4f00*/  LDSM.16.MT88.4 R32, [R206+0x2800] ;  /* 0x00280000ce20783b */ /* 0x000fe20000004200 */
[----:B-1----:R-:W-:-:S04]  /*4f10*/  FFMA.FTZ R9, R138, c[0x0][0x2d0], -R0 ;  /* 0x0000b4008a097a23 */ /* 0x002fc80000010800 */
[----:B------:R1:W-:Y:S02]  /*4f20*/  MUFU.EX2 R64, R9 ;  /* 0x0000000900407308 */ /* 0x0003e40000000800 */
[C---:B------:R-:W-:Y:S08]  /*4f30*/  HMMA.16816.F32 R44, R4.reuse, R58, R68 ;  /* 0x0000003a042c723c */ /* 0x040ff00000001844 */
[----:B------:R-:W-:Y:S01]  /*4f40*/  HMMA.16816.F32 R96, R4, R60, R12 ;  /* 0x0000003c0460723c */ /* 0x000fe2000000180c */
[----:B------:R-:W3:Y:S01]  /*4f50*/  LDSM.16.MT88.4 R12, [R205+0x2800] ;  /* 0x00280000cd0c783b */ /* 0x000ee20000004200 */
[----:B-1----:R-:W-:-:S04]  /*4f60*/  FFMA.FTZ R9, R142, c[0x0][0x2d0], -R0 ;  /* 0x0000b4008e097a23 */ /* 0x002fc80000010800 */
[----:B------:R1:W4:Y:S02]  /*4f70*/  MUFU.EX2 R59, R9 ;  /* 0x00000009003b7308 */ /* 0x0003240000000800 */
[C---:B------:R-:W-:Y:S01]  /*4f80*/  HMMA.16816.F32 R112, R4.reuse, R48, R28 ;  /* 0x000000300470723c */ /* 0x040fe2000000181c */
[----:B------:R-:W5:Y:S07]  /*4f90*/  LDSM.16.MT88.4 R28, [R205+0x800] ;  /* 0x00080000cd1c783b */ /* 0x000f6e0000004200 */
[----:B------:R-:W-:Y:S01]  /*4fa0*/  HMMA.16816.F32 R108, R4, R52, R24 ;  /* 0x00000034046c723c */ /* 0x000fe20000001818 */
[----:B------:R-:W2:Y:S01]  /*4fb0*/  LDSM.16.MT88.4 R24, [R206+0x800] ;  /* 0x00080000ce18783b */ /* 0x000ea20000004200 */
[----:B-1----:R-:W-:-:S06]  /*4fc0*/  FFMA.FTZ R9, R141, c[0x0][0x2d0], -R2 ;  /* 0x0000b4008d097a23 */ /* 0x002fcc0000010802 */
[C---:B------:R-:W-:Y:S01]  /*4fd0*/  HMMA.16816.F32 R92, R4.reuse, R56, R16 ;  /* 0x00000038045c723c */ /* 0x040fe20000001810 */
[----:B------:R-:W-:Y:S01]  /*4fe0*/  LDSM.16.MT88.4 R16, [R206+0x1800] ;  /* 0x00180000ce10783b */ /* 0x000fe20000004200 */
[----:B------:R1:W-:Y:S06]  /*4ff0*/  MUFU.EX2 R57, R9 ;  /* 0x0000000900397308 */ /* 0x0003ec0000000800 */
[----:B------:R-:W-:Y:S01]  /*5000*/  HMMA.16816.F32 R88, R4, R72, R20 ;  /* 0x000000480458723c */ /* 0x000fe20000001814 */
[----:B------:R-:W2:Y:S01]  /*5010*/  LDSM.16.MT88.4 R20, [R205+0x1800] ;  /* 0x00180000cd14783b */ /* 0x000ea20000004200 */
[----:B-1----:R-:W-:-:S06]  /*5020*/  FFMA.FTZ R9, R143, c[0x0][0x2d0], -R2 ;  /* 0x0000b4008f097a23 */ /* 0x002fcc0000010802 */
[----:B------:R-:W-:Y:S01]  /*5030*/  HMMA.16816.F32 R36, R4, R50, R36 ;  /* 0x000000320424723c */ /* 0x000fe20000001824 */
[----:B------:R-:W-:Y:S01]  /*5040*/  IMAD.MOV.U32 R66, RZ, RZ, R122 ;  /* 0x000000ffff427224 */ /* 0x000fe200078e007a */
[----:B------:R-:W-:Y:S01]  /*5050*/  LDSM.16.MT88.4 R140, [R206+0xc00] ;  /* 0x000c0000ce8c783b */ /* 0x000fe20000004200 */
[----:B------:R1:W-:Y:S02]  /*5060*/  MUFU.EX2 R58, R9 ;  /* 0x00000009003a7308 */ /* 0x0003e40000000800 */
[----:B-1----:R-:W-:-:S06]  /*5070*/  FFMA.FTZ R9, R136, c[0x0][0x2d0], -R8 ;  /* 0x0000b40088097a23 */ /* 0x002fcc0000010808 */
[----:B------:R1:W-:Y:S01]  /*5080*/  MUFU.EX2 R52, R9 ;  /* 0x0000000900347308 */ /* 0x0003e20000000800 */
[----:B------:R-:W-:Y:S01]  /*5090*/  HMMA.16816.F32 R60, R4, R62, R76 ;  /* 0x0000003e043c723c */ /* 0x000fe2000000184c */
[----:B-1----:R-:W-:-:S06]  /*50a0*/  FFMA.FTZ R9, R107, c[0x0][0x2d0], -R8 ;  /* 0x0000b4006b097a23 */ /* 0x002fcc0000010808 */
[----:B------:R1:W-:Y:S01]  /*50b0*/  MUFU.EX2 R53, R9 ;  /* 0x0000000900357308 */ /* 0x0003e20000000800 */
[----:B------:R-:W-:Y:S07]  /*50c0*/  HMMA.16816.F32 R48, R4, R74, R84 ;  /* 0x0000004a0430723c */ /* 0x000fee0000001854 */
[----:B------:R-:W-:Y:S02]  /*50d0*/  FFMA.FTZ R4, R132, c[0x0][0x2d0], -R2 ;  /* 0x0000b40084047a23 */ /* 0x000fe40000010802 */
[----:B-1----:R-:W-:-:S04]  /*50e0*/  FFMA.FTZ R9, R106, c[0x0][0x2d0], -R8 ;  /* 0x0000b4006a097a23 */ /* 0x002fc80000010808 */
[----:B------:R1:W-:Y:S01]  /*50f0*/  MUFU.EX2 R54, R9 ;  /* 0x0000000900367308 */ /* 0x0003e20000000800 */
[----:B--2---:R-:W-:-:S07]  /*5100*/  F2FP.PACK_AB R5, R65, R100 ;  /* 0x000000644105723e */ /* 0x004fce00000000ff */
[----:B------:R2:W2:Y:S01]  /*5110*/  MUFU.EX2 R55, R4 ;  /* 0x0000000400377308 */ /* 0x0004a20000000800 */
[----:B-1----:R-:W-:-:S07]  /*5120*/  FFMA.FTZ R9, R101, c[0x0][0x2d0], -R8 ;  /* 0x0000b40065097a23 */ /* 0x002fce0000010808 */
[----:B------:R1:W1:Y:S01]  /*5130*/  MUFU.EX2 R56, R9 ;  /* 0x0000000900387308 */ /* 0x0002620000000800 */
[----:B------:R-:W-:Y:S02]  /*5140*/  F2FP.PACK_AB R6, R180, R182 ;  /* 0x000000b6b406723e */ /* 0x000fe400000000ff */
[----:B----4-:R-:W-:Y:S02]  /*5150*/  F2FP.PACK_AB R7, R59, R64 ;  /* 0x000000403b07723e */ /* 0x010fe400000000ff */
[----:B--2---:R-:W-:Y:S01]  /*5160*/  F2FP.PACK_AB R4, R181, R183 ;  /* 0x000000b7b504723e */ /* 0x004fe200000000ff */
[----:B------:R-:W-:Y:S02]  /*5170*/  IMAD.MOV.U32 R107, RZ, RZ, R123 ;  /* 0x000000ffff6b7224 */ /* 0x000fe400078e007b */
[----:B------:R-:W-:Y:S02]  /*5180*/  IMAD.MOV.U32 R106, RZ, RZ, R120 ;  /* 0x000000ffff6a7224 */ /* 0x000fe400078e0078 */
[----:B------:R-:W-:-:S02]  /*5190*/  IMAD.MOV.U32 R101, RZ, RZ, R121 ;  /* 0x000000ffff657224 */ /* 0x000fc400078e0079 */
[----:B---3--:R-:W-:Y:S01]  /*51a0*/  HMMA.16816.F32 R72, R4, R12, R152 ;  /* 0x0000000c0448723c */ /* 0x008fe20000001898 */
[----:B------:R-:W-:-:S07]  /*51b0*/  IMAD.MOV.U32 R67, RZ, RZ, R129 ;  /* 0x000000ffff437224 */ /* 0x000fce00078e0081 */
[----:B-----5:R-:W-:Y:S01]  /*51c0*/  HMMA.16816.F32 R116, R4, R28, R116 ;  /* 0x0000001c0474723c */ /* 0x020fe20000001874 */
[----:B-1----:R-:W-:-:S07]  /*51d0*/  FFMA.FTZ R9, R232, c[0x0][0x2d0], -R3 ;  /* 0x0000b400e8097a23 */ /* 0x002fce0000010803 */
[C---:B------:R-:W-:Y:S08]  /*51e0*/  HMMA.16816.F32 R132, R4.reuse, R24, R176 ;  /* 0x000000180484723c */ /* 0x040ff000000018b0 */
[C---:B------:R-:W-:Y:S08]  /*51f0*/  HMMA.16816.F32 R148, R4.reuse, R20, R148 ;  /* 0x000000140494723c */ /* 0x040ff00000001894 */
[C---:B------:R-:W-:Y:S08]  /*5200*/  HMMA.16816.F32 R164, R4.reuse, R16, R164 ;  /* 0x0000001004a4723c */ /* 0x040ff000000018a4 */
[C---:B------:R-:W-:Y:S08]  /*5210*/  HMMA.16816.F32 R184, R4.reuse, R32, R184 ;  /* 0x0000002004b8723c */ /* 0x040ff000000018b8 */
[C---:B------:R-:W-:Y:S08]  /*5220*/  HMMA.16816.F32 R120, R4.reuse, R30, R192 ;  /* 0x0000001e0478723c */ /* 0x040ff000000018c0 */
[C---:B------:R-:W-:Y:S01]  /*5230*/  HMMA.16816.F32 R136, R4.reuse, R26, R172 ;  /* 0x0000001a0488723c */ /* 0x040fe200000018ac */
[----:B------:R-:W-:Y:S07]  /*5240*/  LDSM.16.MT88.4 R172, [R206+0x1c00] ;  /* 0x001c0000ceac783b */ /* 0x000fee0000004200 */
[C---:B------:R-:W-:Y:S08]  /*5250*/  HMMA.16816.F32 R152, R4.reuse, R22, R160 ;  /* 0x000000160498723c */ /* 0x040ff000000018a0 */
[C---:B------:R-:W-:Y:S08]  /*5260*/  HMMA.16816.F32 R168, R4.reuse, R18, R168 ;  /* 0x0000001204a8723c */ /* 0x040ff000000018a8 */
[C---:B------:R-:W-:Y:S01]  /*5270*/  HMMA.16816.F32 R76, R4.reuse, R14, R156 ;  /* 0x0000000e044c723c */ /* 0x040fe2000000189c */
[----:B------:R-:W-:Y:S07]  /*5280*/  LDSM.16.MT88.4 R156, [R205+0x1c00] ;  /* 0x001c0000cd9c783b */ /* 0x000fee0000004200 */
[----:B------:R-:W-:Y:S07]  /*5290*/  HMMA.16816.F32 R144, R4, R34, R144 ;  /* 0x000000220490723c */ /* 0x000fee0000001890 */
[----:B------:R-:W-:-:S02]  /*52a0*/  F2FP.PACK_AB R4, R55, R188 ;  /* 0x000000bc3704723e */ /* 0x000fc400000000ff */
[----:B------:R-:W-:Y:S02]  /*52b0*/  F2FP.PACK_AB R5, R53, R52 ;  /* 0x000000343505723e */ /* 0x000fe400000000ff */
[----:B------:R-:W-:Y:S02]  /*52c0*/  F2FP.PACK_AB R6, R58, R57 ;  /* 0x000000393a06723e */ /* 0x000fe400000000ff */
[----:B------:R-:W-:-:S07]  /*52d0*/  F2FP.PACK_AB R7, R56, R54 ;  /* 0x000000363807723e */ /* 0x000fce00000000ff */
[C---:B------:R-:W-:Y:S01]  /*52e0*/  HMMA.16816.F32 R128, R4.reuse, R24, R112 ;  /* 0x000000180480723c */ /* 0x040fe20000001870 */
[----:B------:R1:W-:Y:S07]  /*52f0*/  MUFU.EX2 R24, R9 ;  /* 0x0000000900187308 */ /* 0x0003ee0000000800 */
[----:B------:R-:W-:Y:S01]  /*5300*/  HMMA.16816.F32 R36, R4, R26, R36 ;  /* 0x0000001a0424723c */ /* 0x000fe20000001824 */
[----:B-1----:R-:W-:-:S04]  /*5310*/  FFMA.FTZ R9, R233, c[0x0][0x2d0], -R3 ;  /* 0x0000b400e9097a23 */ /* 0x002fc80000010803 */
[----:B------:R1:W2:Y:S03]  /*5320*/  MUFU.EX2 R26, R9 ;  /* 0x00000009001a7308 */ /* 0x0002a60000000800 */
[----:B------:R-:W-:Y:S01]  /*5330*/  HMMA.16816.F32 R40, R4, R22, R40 ;  /* 0x000000160428723c */ /* 0x000fe20000001828 */
[--C-:B-1----:R-:W-:Y:S02]  /*5340*/  FFMA.FTZ R9, R235, c[0x0][0x2d0], -R3.reuse ;  /* 0x0000b400eb097a23 */ /* 0x102fe40000010803 */
[----:B------:R-:W-:-:S04]  /*5350*/  FFMA.FTZ R3, R197, c[0x0][0x2d0], -R3 ;  /* 0x0000b400c5037a23 */ /* 0x000fc80000010803 */
[----:B------:R1:W-:Y:S01]  /*5360*/  MUFU.EX2 R27, R3 ;  /* 0x00000003001b7308 */ /* 0x0003e20000000800 */
[----:B------:R-:W-:Y:S01]  /*5370*/  HMMA.16816.F32 R108, R4, R20, R108 ;  /* 0x00000014046c723c */ /* 0x000fe2000000186c */
[----:B-1----:R-:W-:-:S06]  /*5380*/  FFMA.FTZ R3, R225, c[0x0][0x2d0], -R0 ;  /* 0x0000b400e1037a23 */ /* 0x002fcc0000010800 */
[----:B------:R1:W-:Y:S01]  /*5390*/  MUFU.EX2 R23, R3 ;  /* 0x0000000300177308 */ /* 0x0003e20000000800 */
[----:B------:R-:W-:Y:S01]  /*53a0*/  HMMA.16816.F32 R44, R4, R18, R44 ;  /* 0x00000012042c723c */ /* 0x000fe2000000182c */
[----:B-1----:R-:W-:-:S06]  /*53b0*/  FFMA.FTZ R3, R227, c[0x0][0x2d0], -R0 ;  /* 0x0000b400e3037a23 */ /* 0x002fcc0000010800 */
[----:B------:R1:W3:Y:S01]  /*53c0*/  MUFU.EX2 R21, R3 ;  /* 0x0000000300157308 */ /* 0x0002e20000000800 */
[----:B------:R-:W-:Y:S01]  /*53d0*/  HMMA.16816.F32 R160, R4, R16, R92 ;  /* 0x0000001004a0723c */ /* 0x000fe2000000185c */
[--C-:B-1----:R-:W-:Y:S02]  /*53e0*/  FFMA.FTZ R3, R229, c[0x0][0x2d0], -R0.reuse ;  /* 0x0000b400e5037a23 */ /* 0x102fe40000010800 */
[----:B------:R-:W-:-:S04]  /*53f0*/  FFMA.FTZ R0, R226, c[0x0][0x2d0], -R0 ;  /* 0x0000b400e2007a23 */ /* 0x000fc80000010800 */
[----:B------:R1:W-:Y:S02]  /*5400*/  MUFU.EX2 R20, R0 ;  /* 0x0000000000147308 */ /* 0x0003e40000000800 */
[----:B-1----:R-:W-:-:S06]  /*5410*/  FFMA.FTZ R0, R221, c[0x0][0x2d0], -R2 ;  /* 0x0000b400dd007a23 */ /* 0x002fcc0000010802 */
[----:B------:R1:W-:Y:S01]  /*5420*/  MUFU.EX2 R19, R0 ;  /* 0x0000000000137308 */ /* 0x0003e20000000800 */
[----:B------:R-:W-:Y:S01]  /*5430*/  HMMA.16816.F32 R176, R4, R28, R124 ;  /* 0x0000001c04b0723c */ /* 0x000fe2000000187c */
[----:B------:R-:W4:Y:S01]  /*5440*/  LDSM.16.MT88.4 R124, [R205+0xc00] ;  /* 0x000c0000cd7c783b */ /* 0x000f220000004200 */
[----:B-1----:R-:W-:-:S05]  /*5450*/  FFMA.FTZ R0, R223, c[0x0][0x2d0], -R2 ;  /* 0x0000b400df007a23 */ /* 0x002fca0000010802 */
[----:B------:R1:W-:Y:S01]  /*5460*/  MUFU.EX2 R16, R0 ;  /* 0x0000000000107308 */ /* 0x0003e20000000800 */
[----:B------:R-:W-:Y:S01]  /*5470*/  HMMA.16816.F32 R68, R4, R12, R96 ;  /* 0x0000000c0444723c */ /* 0x000fe20000001860 */
[----:B-1----:R-:W-:-:S06]  /*5480*/  FFMA.FTZ R0, R228, c[0x0][0x2d0], -R2 ;  /* 0x0000b400e4007a23 */ /* 0x002fcc0000010802 */
[----:B------:R1:W-:Y:S01]  /*5490*/  MUFU.EX2 R18, R0 ;  /* 0x0000000000127308 */ /* 0x0003e20000000800 */
[----:B------:R-:W-:Y:S01]  /*54a0*/  HMMA.16816.F32 R60, R4, R14, R60 ;  /* 0x0000000e043c723c */ /* 0x000fe2000000183c */
[----:B-1----:R-:W-:-:S06]  /*54b0*/  FFMA.FTZ R0, R198, c[0x0][0x2d0], -R8 ;  /* 0x0000b400c6007a23 */ /* 0x002fcc0000010808 */
[----:B------:R1:W-:Y:S01]  /*54c0*/  MUFU.EX2 R12, R0 ;  /* 0x00000000000c7308 */ /* 0x0003e20000000800 */
[----:B------:R-:W-:Y:S01]  /*54d0*/  HMMA.16816.F32 R28, R4, R30, R80 ;  /* 0x0000001e041c723c */ /* 0x000fe20000001850 */
[----:B------:R-:W-:-:S07]  /*54e0*/  FFMA.FTZ R2, R230, c[0x0][0x2d0], -R2 ;  /* 0x0000b400e6027a23 */ /* 0x000fce0000010802 */
[----:B------:R-:W-:Y:S01]  /*54f0*/  HMMA.16816.F32 R84, R4, R32, R88 ;  /* 0x000000200454723c */ /* 0x000fe20000001858 */
[----:B-1----:R-:W-:-:S07]  /*5500*/  FFMA.FTZ R0, R200, c[0x0][0x2d0], -R8 ;  /* 0x0000b400c8007a23 */ /* 0x002fce0000010808 */
[----:B------:R-:W-:Y:S01]  /*5510*/  HMMA.16816.F32 R48, R4, R34, R48 ;  /* 0x000000220430723c */ /* 0x000fe20000001830 */
[----:B------:R-:W1:Y:S01]  /*5520*/  LDSM.16.MT88.4 R4, [R206+0x2c00] ;  /* 0x002c0000ce04783b */ /* 0x000e620000004200 */
[----:B------:R5:W-:Y:S08]  /*5530*/  MUFU.EX2 R13, R0 ;  /* 0x00000000000d7308 */ /* 0x000bf00000000800 */
[----:B------:R-:W1:Y:S08]  /*5540*/  MUFU.EX2 R25, R9 ;  /* 0x0000000900197308 */ /* 0x000e700000000800 */
[----:B------:R-:W1:Y:S01]  /*5550*/  MUFU.EX2 R22, R3 ;  /* 0x0000000300167308 */ /* 0x000e620000000800 */
[--C-:B-----5:R-:W-:Y:S01]  /*5560*/  FFMA.FTZ R0, R222, c[0x0][0x2d0], -R8.reuse ;  /* 0x0000b400de007a23 */ /* 0x120fe20000010808 */
[----:B--2---:R-:W-:Y:S01]  /*5570*/  F2FP.PACK_AB R92, R26, R24 ;  /* 0x000000181a5c723e */ /* 0x004fe200000000ff */
[----:B------:R-:W2:Y:S05]  /*5580*/  LDSM.16.MT88.4 R80, [R205+0x2c00] ;  /* 0x002c0000cd50783b */ /* 0x000eaa0000004200 */
[----:B------:R5:W-:Y:S08]  /*5590*/  MUFU.EX2 R14, R0 ;  /* 0x00000000000e7308 */ /* 0x000bf00000000800 */
[----:B------:R1:W1:Y:S01]  /*55a0*/  MUFU.EX2 R17, R2 ;  /* 0x0000000200117308 */ /* 0x0002620000000800 */
[----:B-----5:R-:W-:-:S07]  /*55b0*/  FFMA.FTZ R0, R224, c[0x0][0x2d0], -R8 ;  /* 0x0000b400e0007a23 */ /* 0x020fce0000010808 */
[----:B------:R5:W2:Y:S01]  /*55c0*/  MUFU.EX2 R15, R0 ;  /* 0x00000000000f7308 */ /* 0x000aa20000000800 */
[----:B-1----:R-:W-:Y:S01]  /*55d0*/  @P2 IMAD.HI.U32 R2, R101, c[0x0][0x2c8], RZ ;  /* 0x0000b20065022a27 */ /* 0x002fe200078e00ff */
[----:B---3--:R-:W-:Y:S02]  /*55e0*/  F2FP.PACK_AB R93, R21, R23 ;  /* 0x00000017155d723e */ /* 0x008fe400000000ff */
[----:B------:R-:W-:Y:S02]  /*55f0*/  F2FP.PACK_AB R94, R27, R25 ;  /* 0x000000191b5e723e */ /* 0x000fe400000000ff */
[----:B------:R-:W-:Y:S01]  /*5600*/  F2FP.PACK_AB R95, R20, R22 ;  /* 0x00000016145f723e */ /* 0x000fe200000000ff */
[----:B-----5:R-:W-:Y:S01]  /*5610*/  IMAD.MOV.U32 R0, RZ, RZ, R101 ;  /* 0x000000ffff007224 */ /* 0x020fe200078e0065 */
[----:B------:R-:W-:Y:S01]  /*5620*/  @P2 SHF.R.U32.HI R0, RZ, c[0x0][0x2cc], R2 ;  /* 0x0000b300ff002a19 */ /* 0x000fe20000011602 */
[----:B------:R-:W-:Y:S01]  /*5630*/  IMAD.MOV.U32 R2, RZ, RZ, c[0x0][0x168] ;  /* 0x00005a00ff027624 */ /* 0x000fe200078e00ff */
[----:B------:R-:W-:-:S02]  /*5640*/  F2FP.PACK_AB R96, R16, R19 ;  /* 0x000000131060723e */ /* 0x000fc400000000ff */
[----:B------:R-:W-:Y:S02]  /*5650*/  F2FP.PACK_AB R97, R13, R12 ;  /* 0x0000000c0d61723e */ /* 0x000fe400000000ff */
[----:B------:R-:W-:Y:S02]  /*5660*/  F2FP.PACK_AB R98, R17, R18 ;  /* 0x000000121162723e */ /* 0x000fe400000000ff */
[----:B--2---:R-:W-:Y:S02]  /*5670*/  F2FP.PACK_AB R99, R15, R14 ;  /* 0x0000000e0f63723e */ /* 0x004fe400000000ff */
[----:B------:R-:W-:Y:S01]  /*5680*/  IADD3 R0, R0, c[0x0][0x1d0], -R2 ;  /* 0x0000740000007a10 */ /* 0x000fe20007ffe802 */
[----:B----4-:R-:W-:Y:S03]  /*5690*/  HMMA.16816.F32 R116, R92, R124, R116 ;  /* 0x0000007c5c74723c */ /* 0x010fe60000001874 */
[----:B------:R-:W-:Y:S01]  /*56a0*/  SHF.R.S32.HI R2, RZ, 0x1f, R0 ;  /* 0x0000001fff027819 */ /* 0x000fe20000011400 */
[----:B------:R-:W-:-:S04]  /*56b0*/  FADD.FTZ R8, R234, R10 ;  /* 0x0000000aea087221 */ /* 0x000fc80000010000 */
[----:B------:R-:W-:Y:S01]  /*56c0*/  HMMA.16816.F32 R120, R92, R126, R120 ;  /* 0x0000007e5c78723c */ /* 0x000fe20000001878 */
[----:B------:R-:W-:-:S07]  /*56d0*/  FADD.FTZ R3, R107, R106 ;  /* 0x0000006a6b037221 */ /* 0x000fce0000010000 */
[----:B------:R-:W-:Y:S01]  /*56e0*/  HMMA.16816.F32 R112, R96, R124, R176 ;  /* 0x0000007c6070723c */ /* 0x000fe200000018b0 */
[----:B------:R-:W-:-:S07]  /*56f0*/  FADD.FTZ R11, R11, R8 ;  /* 0x000000080b0b7221 */ /* 0x000fce0000010000 */
[----:B------:R-:W-:Y:S07]  /*5700*/  HMMA.16816.F32 R124, R96, R126, R28 ;  /* 0x0000007e607c723c */ /* 0x000fee000000181c */
[----:B------:R-:W-:Y:S01]  /*5710*/  LEA.HI R28, R2, R0, RZ, 0x6 ;  /* 0x00000000021c7211 */ /* 0x000fe200078f30ff */
[----:B------:R-:W-:Y:S02]  /*5720*/  FADD.FTZ R0, R239, R238 ;  /* 0x000000eeef007221 */ /* 0x000fe40000010000 */
[----:B------:R-:W-:-:S02]  /*5730*/  FADD.FTZ R2, R251, R250 ;  /* 0x000000fafb027221 */ /* 0x000fc40000010000 */
[----:B------:R-:W-:Y:S02]  /*5740*/  FADD.FTZ R0, R237, R0 ;  /* 0x00000000ed007221 */ /* 0x000fe40000010000 */
[----:B------:R-:W-:Y:S02]  /*5750*/  FADD.FTZ R10, R252, R3 ;  /* 0x00000003fc0a7221 */ /* 0x000fe40000010000 */
[----:B------:R-:W-:Y:S02]  /*5760*/  FADD.FTZ R9, R248, R2 ;  /* 0x00000002f8097221 */ /* 0x000fe40000010000 */
[----:B------:R-:W-:Y:S02]  /*5770*/  FADD.FTZ R8, R236, R0 ;  /* 0x00000000ec087221 */ /* 0x000fe40000010000 */
[----:B------:R-:W-:Y:S01]  /*5780*/  FADD.FTZ R3, R231, R11 ;  /* 0x0000000be7037221 */ /* 0x000fe20000010000 */
[----:B------:R-:W-:Y:S01]  /*5790*/  HMMA.16816.F32 R88, R92, R4, R184 ;  /* 0x000000045c58723c */ /* 0x000fe200000018b8 */
[----:B------:R-:W-:-:S02]  /*57a0*/  FADD.FTZ R2, R66, R10 ;  /* 0x0000000a42027221 */ /* 0x000fc40000010000 */
[----:B------:R-:W-:Y:S02]  /*57b0*/  FADD.FTZ R0, R249, R9 ;  /* 0x00000009f9007221 */ /* 0x000fe40000010000 */
[----:B------:R-:W-:-:S03]  /*57c0*/  FADD.FTZ R3, R189, R3 ;  /* 0x00000003bd037221 */ /* 0x000fc60000010000 */
[----:B------:R-:W-:Y:S01]  /*57d0*/  HMMA.16816.F32 R84, R96, R4, R84 ;  /* 0x000000046054723c */ /* 0x000fe20000001854 */
[----:B------:R-:W-:-:S06]  /*57e0*/  FADD.FTZ R3, R196, R3 ;  /* 0x00000003c4037221 */ /* 0x000fcc0000010000 */
        /* <DEDUP_REMOVED lines=33> */
[----:B------:R-:W-:Y:S01]  /*5a00*/  FADD.FTZ R4, R23, R5 ;  /* 0x0000000517047221 */ /* 0x000fe20000010000 */
[----:B------:R-:W-:Y:S01]  /*5a10*/  SHF.R.S32.HI R5, RZ, 0x6, R28 ;  /* 0x00000006ff057819 */ /* 0x000fe2000001141c */
[----:B------:R-:W-:Y:S02]  /*5a20*/  FADD.FTZ R3, R16, R3 ;  /* 0x0000000310037221 */ /* 0x000fe40000010000 */
[----:B------:R-:W-:Y:S01]  /*5a30*/  FADD.FTZ R2, R13, R2 ;  /* 0x000000020d027221 */ /* 0x000fe20000010000 */
[----:B------:R-:W-:Y:S01]  /*5a40*/  IMNMX R5, RZ, R5, !PT ;  /* 0x00000005ff057217 */ /* 0x000fe20007800200 */
[----:B------:R-:W-:Y:S01]  /*5a50*/  FADD.FTZ R0, R26, R0 ;  /* 0x000000001a007221 */ /* 0x000fe20000010000 */
[----:B------:R-:W-:Y:S01]  /*5a60*/  IADD3 R202, R67, -0x2, RZ ;  /* 0xfffffffe43ca7810 */ /* 0x000fe20007ffe0ff */
[----:B------:R-:W-:-:S02]  /*5a70*/  FADD.FTZ R4, R21, R4 ;  /* 0x0000000415047221 */ /* 0x000fc40000010000 */
[----:B------:R-:W-:Y:S02]  /*5a80*/  FADD.FTZ R3, R18, R3 ;  /* 0x0000000312037221 */ /* 0x000fe40000010000 */
[----:B------:R-:W-:Y:S01]  /*5a90*/  FADD.FTZ R2, R14, R2 ;  /* 0x000000020e027221 */ /* 0x000fe20000010000 */
[----:B------:R1:W-:Y:S01]  /*5aa0*/  STL [R1+0x34], R5 ;  /* 0x0000340501007387 */ /* 0x0003e20000100800 */
[----:B------:R-:W-:Y:S01]  /*5ab0*/  FADD.FTZ R0, R25, R0 ;  /* 0x0000000019007221 */ /* 0x000fe20000010000 */
[----:B------:R-:W-:Y:S01]  /*5ac0*/  ISETP.GE.AND P0, PT, R202, R5, PT ;  /* 0x00000005ca00720c */ /* 0x000fe20003f06270 */
[----:B------:R-:W-:Y:S02]  /*5ad0*/  FADD.FTZ R4, R22, R4 ;  /* 0x0000000416047221 */ /* 0x000fe40000010000 */
[----:B-1----:R-:W-:Y:S02]  /*5ae0*/  FADD.FTZ R5, R17, R3 ;  /* 0x0000000311057221 */ /* 0x002fe40000010000 */
[----:B------:R-:W-:-:S02]  /*5af0*/  FADD.FTZ R3, R15, R2 ;  /* 0x000000020f037221 */ /* 0x000fc40000010000 */
[----:B------:R-:W-:Y:S02]  /*5b00*/  FADD.FTZ R2, R27, R0 ;  /* 0x000000001b027221 */ /* 0x000fe40000010000 */
[----:B------:R-:W-:Y:S01]  /*5b10*/  FADD.FTZ R0, R20, R4 ;  /* 0x0000000414007221 */ /* 0x000fe20000010000 */
[----:B------:R1:W-:Y:S04]  /*5b20*/  STL [R1+0x20], R5 ;  /* 0x0000200501007387 */ /* 0x0003e80000100800 */
[----:B------:R1:W-:Y:S04]  /*5b30*/  STL [R1+0x24], R3 ;  /* 0x0000240301007387 */ /* 0x0003e80000100800 */
[----:B------:R1:W-:Y:S04]  /*5b40*/  STL [R1+0x2c], R0 ;  /* 0x00002c0001007387 */ /* 0x0003e80000100800 */
[----:B------:R1:W-:Y:S01]  /*5b50*/  STL [R1+0x28], R2 ;  /* 0x0000280201007387 */ /* 0x0003e20000100800 */
        /* <DEDUP_REMOVED lines=18> */
[----:B------:R-:W-:Y:S01]  /*5c80*/  @!UPT UIADD3 URZ, URZ, URZ, URZ ;  /* 0x0000003f3f3ff290 */ /* 0x000fe2000fffe03f */
[----:B------:R-:W-:Y:S11]  /*5c90*/  @!P0 BRA `(.L_x_552) ;  /* 0x000047e000008947 */ /* 0x000ff60003800000 */
[----:B-1----:R-:W-:Y:S01]  /*5ca0*/  MOV R101, R104 ;  /* 0x0000006800657202 */ /* 0x002fe20000000f00 */
[----:B------:R-:W-:Y:S01]  /*5cb0*/  IMAD.MOV.U32 R107, RZ, RZ, R102 ;  /* 0x000000ffff6b7224 */ /* 0x000fe200078e0066 */
[----:B------:R-:W-:Y:S01]  /*5cc0*/  MOV R100, R105 ;  /* 0x0000006900647202 */ /* 0x000fe20000000f00 */
[----:B------:R-:W-:Y:S01]  /*5cd0*/  IMAD.MOV.U32 R221, RZ, RZ, R202 ;  /* 0x000000ffffdd7224 */ /* 0x000fe200078e00ca */
[----:B------:R-:W-:-:S07]  /*5ce0*/  MOV R106, R103 ;  /* 0x00000067006a7202 */ /* 0x000fce0000000f00 */
.L_x_553:
[----:B------:R-:W2:Y:S01]  /*5cf0*/  LDL.64 R42, [R1+0x10] ;  /* 0x00001000012a7983 */ /* 0x000ea20000100a00 */
[----:B------:R-:W-:Y:S04]  /*5d00*/  DEPBAR.LE SB0, 0x0 ;  /* 0x000080000000791a */ /* 0x000fe80000000000 */
[----:B------:R-:W-:Y:S01]  /*5d10*/  WARPSYNC 0xffffffff ;  /* 0xffffffff00007948 */ /* 0x000fe20003800000 */
[----:B------:R-:W3:Y:S04]  /*5d20*/  LDL R44, [R1+0x1c] ;  /* 0x00001c00012c7983 */ /* 0x000ee80000100800 */
[----:B------:R-:W-:Y:S01]  /*5d30*/  BAR.SYNC.DEFER_BLOCKING 0x0 ;  /* 0x0000000000007b1d */ /* 0x000fe20000010000 */
[C---:B------:R-:W-:Y:S11]  /*5d40*/  ISETP.GE.AND P6, PT, R221.reuse, RZ, PT ;  /* 0x000000ffdd00720c */ /* 0x040ff60003fc6270 */
[----:B------:R-:W-:Y:S02]  /*5d50*/  @!UPT UIADD3 URZ, URZ, URZ, URZ ;  /* 0x0000003f3f3ff290 */ /* 0x000fe4000fffe03f */
[----:B-1----:R-:W-:Y:S01]  /*5d60*/  @P6 SHF.R.S32.HI R0, RZ, 0x1f, R221 ;  /* 0x0000001fff006819 */ /* 0x002fe200000114dd */
[C---:B------:R-:W-:Y:S04]  /*5d70*/  @P6 IMAD.WIDE.U32 R28, R221.reuse, c[0x0][0x208], RZ ;  /* 0x00008200dd1c6a25 */ /* 0x040fe800078e00ff */
[----:B------:R-:W-:Y:S01]  /*5d80*/  @P6 IMAD R0, R0, c[0x0][0x208], RZ ;  /* 0x0000820000006a24 */ /* 0x000fe200078e02ff */
[----:B------:R-:W-:Y:S01]  /*5d90*/  @P6 SHF.L.U32 R2, R28, 0x6, RZ ;  /* 0x000000061c026819 */ /* 0x000fe200000006ff */
[----:B------:R-:W-:Y:S02]  /*5da0*/  @P6 IMAD.MOV.U32 R102, RZ, RZ, c[0x0][0x208] ;  /* 0x00008200ff666624 */ /* 0x000fe400078e00ff */
[----:B------:R-:W-:Y:S01]  /*5db0*/  @P6 IMAD R0, R221, c[0x0][0x20c], R0 ;  /* 0x00008300dd006a24 */ /* 0x000fe200078e0200 */
[----:B------:R-:W4:Y:S02]  /*5dc0*/  LDL R232, [R1+0x30] ;  /* 0x0000300001e87983 */ /* 0x000f240000100800 */
[----:B------:R-:W-:Y:S02]  /*5dd0*/  @P6 LEA R3, P0, R102, R2, 0x5 ;  /* 0x0000000266036211 */ /* 0x000fe400078028ff */
[----:B------:R-:W-:Y:S01]  /*5de0*/  LDSM.16.M88.4 R64, [R207] ;  /* 0x00000000cf40783b */ /* 0x000fe20000000200 */
[----:B------:R-:W-:Y:S04]  /*5df0*/  @P6 IADD3 R0, R29, R0, RZ ;  /* 0x000000001d006210 */ /* 0x000fe80007ffe0ff */
[----:B------:R-:W-:Y:S01]  /*5e00*/  @P6 SHF.L.U64.HI R0, R28, 0x6, R0 ;  /* 0x000000061c006819 */ /* 0x000fe20000010200 */
[----:B------:R-:W-:Y:S02]  /*5e10*/  @P6 IMAD.MOV.U32 R28, RZ, RZ, c[0x0][0x20c] ;  /* 0x00008300ff1c6624 */ /* 0x000fe400078e00ff */
[----:B------:R-:W1:Y:S03]  /*5e20*/  LDSM.16.M88.4 R16, [R204] ;  /* 0x00000000cc10783b */ /* 0x000e660000000200 */
[----:B------:R-:W-:Y:S05]  /*5e30*/  @P6 LEA.HI.X R102, R102, R0, R28, 0x5, P0 ;  /* 0x0000000066666211 */ /* 0x000fea00000f2c1c */
[----:B------:R-:W5:Y:S08]  /*5e40*/  LDSM.16.M88.4 R60, [R207+0x1000] ;  /* 0x00100000cf3c783b */ /* 0x000f700000000200 */
[----:B------:R-:W5:Y:S08]  /*5e50*/  LDSM.16.M88.4 R32, [R204+0x400] ;  /* 0x00040000cc20783b */ /* 0x000f700000000200 */
[----:B------:R-:W2:Y:S08]  /*5e60*/  LDSM.16.M88.4 R48, [R204+0x800] ;  /* 0x00080000cc30783b */ /* 0x000eb00000000200 */
[----:B------:R-:W2:Y:S01]  /*5e70*/  LDSM.16.M88.4 R108, [R204+0xc00] ;  /* 0x000c0000cc6c783b */ /* 0x000ea20000000200 */
[-C--:B-1----:R-:W-:Y:S07]  /*5e80*/  HMMA.16816.F32 R4, R64, R16.reuse, RZ ;  /* 0x000000104004723c */ /* 0x082fee00000018ff */
[----:B------:R-:W-:Y:S01]  /*5e90*/  LDSM.16.M88.4 R176, [R208] ;  /* 0x00000000d0b0783b */ /* 0x000fe20000000200 */
[C---:B-----5:R-:W-:Y:S07]  /*5ea0*/  HMMA.16816.F32 R8, R60.reuse, R16, RZ ;  /* 0x000000103c08723c */ /* 0x060fee00000018ff */
[----:B------:R-:W1:Y:S01]  /*5eb0*/  LDSM.16.M88.4 R180, [R209] ;  /* 0x00000000d1b4783b */ /* 0x000e620000000200 */
[-C--:B------:R-:W-:Y:S07]  /*5ec0*/  HMMA.16816.F32 R12, R60, R18.reuse, RZ ;  /* 0x000000123c0c723c */ /* 0x080fee00000018ff */
[----:B------:R-:W5:Y:S01]  /*5ed0*/  LDSM.16.M88.4 R184, [R208+0x1000] ;  /* 0x00100000d0b8783b */ /* 0x000f620000000200 */
[C---:B------:R-:W-:Y:S07]  /*5ee0*/  HMMA.16816.F32 R16, R64.reuse, R18, RZ ;  /* 0x000000124010723c */ /* 0x040fee00000018ff */
[----:B------:R-:W1:Y:S01]  /*5ef0*/  LDSM.16.M88.4 R188, [R220] ;  /* 0x00000000dcbc783b */ /* 0x000e620000000200 */
[-C--:B------:R-:W-:Y:S07]  /*5f00*/  HMMA.16816.F32 R20, R64, R32.reuse, RZ ;  /* 0x000000204014723c */ /* 0x080fee00000018ff */
[----:B------:R-:W1:Y:S01]  /*5f10*/  LDSM.16.M88.4 R192, [R219] ;  /* 0x00000000dbc0783b */ /* 0x000e620000000200 */
[C---:B------:R-:W-:Y:S07]  /*5f20*/  HMMA.16816.F32 R24, R60.reuse, R32, RZ ;  /* 0x000000203c18723c */ /* 0x040fee00000018ff */
[----:B------:R-:W1:Y:S01]  /*5f30*/  LDSM.16.M88.4 R196, [R218] ;  /* 0x00000000dac4783b */ /* 0x000e620000000200 */
[-C--:B------:R-:W-:Y:S07]  /*5f40*/  HMMA.16816.F32 R28, R60, R34.reuse, RZ ;  /* 0x000000223c1c723c */ /* 0x080fee00000018ff */
[----:B------:R-:W5:Y:S04]  /*5f50*/  LDL R225, [R1+0x48] ;  /* 0x0000480001e17983 */ /* 0x000f680000100800 */
[----:B------:R-:W5:Y:S04]  /*5f60*/  LDL R222, [R1+0x58] ;  /* 0x0000580001de7983 */ /* 0x000f680000100800 */
[----:B------:R-:W5:Y:S06]  /*5f70*/  LDL.64 R234, [R1+0x8] ;  /* 0x0000080001ea7983 */ /* 0x000f6c0000100a00 */
[----:B------:R-:W5:Y:S01]  /*5f80*/  LDL R224, [R1+0x18] ;  /* 0x0000180001e07983 */ /* 0x000f620000100800 */
[----:B--2---:R-:W-:Y:S04]  /*5f90*/  @P6 IADD3 R32, P1, R2, R42, RZ ;  /* 0x0000002a02206210 */ /* 0x004fe80007f3e0ff */
[----:B------:R-:W-:Y:S02]  /*5fa0*/  @P6 LEA R104, P0, R32, c[0x0][0x1f8], 0x1 ;  /* 0x00007e0020686a11 */ /* 0x000fe400078008ff */
[----:B---3--:R-:W-:Y:S02]  /*5fb0*/  @P6 IADD3.X R33, R0, R44, RZ, P1, !PT ;  /* 0x0000002c00216210 */ /* 0x008fe40000ffe4ff */
[----:B------:R-:W-:Y:S02]  /*5fc0*/  @P6 IADD3 R56, P1, R42, 0x20, RZ ;  /* 0x000000202a386810 */ /* 0x000fe40007f3e0ff */
[----:B------:R-:W-:Y:S02]  /*5fd0*/  @P6 LEA.HI.X R105, R32, c[0x0][0x1fc], R33, 0x1, P0 ;  /* 0x00007f0020696a11 */ /* 0x000fe400000f0c21 */
[C---:B------:R-:W-:Y:S02]  /*5fe0*/  HMMA.16816.F32 R32, R64.reuse, R34, RZ ;  /* 0x000000224020723c */ /* 0x040fe400000018ff */
[--C-:B------:R-:W-:Y:S01]  /*5ff0*/  @P6 IMAD.X R202, RZ, RZ, R44.reuse, P1 ;  /* 0x000000ffffca6224 */ /* 0x100fe200008e062c */
[----:B------:R-:W-:Y:S04]  /*6000*/  @P6 IADD3 R40, P1, R2, R56, RZ ;  /* 0x0000003802286210 */ /* 0x000fe80007f3e0ff */
[----:B------:R-:W-:Y:S01]  /*6010*/  @P6 IADD3.X R41, R0, R202, RZ, P1, !PT ;  /* 0x000000ca00296210 */ /* 0x000fe20000ffe4ff */
[-C--:B------:R-:W-:Y:S01]  /*6020*/  HMMA.16816.F32 R36, R64, R48.reuse, RZ ;  /* 0x000000304024723c */ /* 0x080fe200000018ff */
[----:B------:R-:W-:Y:S03]  /*6030*/  @P6 IADD3 R53, P1, R42, 0x40, RZ ;  /* 0x000000402a356810 */ /* 0x000fe60007f3e0ff */
[----:B------:R-:W-:Y:S02]  /*6040*/  @P6 LEA R200, P0, R40, c[0x0][0x1f8], 0x1 ;  /* 0x00007e0028c86a11 */ /* 0x000fe400078008ff */
[----:B------:R-:W-:Y:S01]  /*6050*/  @P6 IMAD.X R103, RZ, RZ, R44, P1 ;  /* 0x000000ffff676224 */ /* 0x000fe200008e062c */
[----:B------:R-:W-:Y:S02]  /*6060*/  @P6 IADD3 R2, P1, R2, R53, RZ ;  /* 0x0000003502026210 */ /* 0x000fe40007f3e0ff */
[----:B------:R-:W-:Y:S03]  /*6070*/  @P6 LEA.HI.X R201, R40, c[0x0][0x1fc], R41, 0x1, P0 ;  /* 0x00007f0028c96a11 */ /* 0x000fe600000f0c29 */
[----:B------:R-:W-:Y:S02]  /*6080*/  @P6 IADD3.X R0, R0, R103, RZ, P1, !PT ;  /* 0x0000006700006210 */ /* 0x000fe40000ffe4ff */
[C---:B------:R-:W-:Y:S02]  /*6090*/  @P6 LEA R54, P1, R2.reuse, c[0x0][0x1f8], 0x1 ;  /* 0x00007e0002366a11 */ /* 0x040fe400078208ff */
[C---:B------:R-:W-:Y:S02]  /*60a0*/  @P6 IADD3 R52, P0, R3.reuse, R42, RZ ;  /* 0x0000002a03346210 */ /* 0x040fe40007f1e0ff */
[C---:B------:R-:W-:Y:S02]  /*60b0*/  HMMA.16816.F32 R40, R60.reuse, R48, RZ ;  /* 0x000000303c28723c */ /* 0x040fe400000018ff */
[----:B------:R-:W-:Y:S02]  /*60c0*/  @P6 LEA.HI.X R55, R2, c[0x0][0x1fc], R0, 0x1, P1 ;  /* 0x00007f0002376a11 */ /* 0x000fe400008f0c00 */
[----:B----4-:R-:W-:Y:S02]  /*60d0*/  @P6 SHF.L.U32 R0, R232, 0x1, RZ ;  /* 0x00000001e8006819 */ /* 0x010fe400000006ff */
[C---:B------:R-:W-:Y:S01]  /*60e0*/  @P6 IADD3 R2, P1, R3.reuse, R56, RZ ;  /* 0x0000003803026210 */ /* 0x040fe20007f3e0ff */
[----:B------:R-:W-:Y:S01]  /*60f0*/  @P6 IMAD.X R48, R102, 0x1, R44, P0 ;  /* 0x0000000166306824 */ /* 0x000fe200000e062c */
[C---:B------:R-:W-:Y:S01]  /*6100*/  @P6 LEA R58, P0, R52.reuse, c[0x0][0x1f8], 0x1 ;  /* 0x00007e00343a6a11 */ /* 0x040fe200078008ff */
[-C--:B------:R-:W-:Y:S01]  /*6110*/  HMMA.16816.F32 R44, R60, R50.reuse, RZ ;  /* 0x000000323c2c723c */ /* 0x080fe200000018ff */
[----:B------:R-:W-:Y:S01]  /*6120*/  @!PT LDS RZ, [RZ] ;  /* 0x00000000fffff984 */ /* 0x000fe20000000800 */
[----:B------:R-:W-:Y:S01]  /*6130*/  @!PT LDS RZ, [RZ] ;  /* 0x00000000fffff984 */ /* 0x000fe20000000800 */
[----:B------:R-:W-:Y:S01]  /*6140*/  @!PT LDS RZ, [RZ] ;  /* 0x00000000fffff984 */ /* 0x000fe20000000800 */
[----:B------:R2:W-:Y:S02]  /*6150*/  @P6 LDGSTS.E.BYPASS.LTC128B.128 [R0+0x100], [R104.64], !P5 ;  /* 0x0010000068006fae */ /* 0x0005e4000e901d46 */
[----:B------:R-:W-:Y:S01]  /*6160*/  @P6 LEA.HI.X R59, R52, c[0x0][0x1fc], R48, 0x1, P0 ;  /* 0x00007f00343b6a11 */ /* 0x000fe200000f0c30 */
[C---:B------:R-:W-:Y:S01]  /*6170*/  @P6 IMAD.X R202, R102.reuse, 0x1, R202, P1 ;  /* 0x0000000166ca6824 */ /* 0x040fe200008e06ca */
[----:B------:R-:W-:Y:S03]  /*6180*/  @P6 IADD3 R3, P0, R3, R53, RZ ;  /* 0x0000003503036210 */ /* 0x000fe60007f1e0ff */
[C---:B------:R-:W-:Y:S01]  /*6190*/  HMMA.16816.F32 R48, R64.reuse, R50, RZ ;  /* 0x000000324030723c */ /* 0x040fe200000018ff */
[----:B------:R3:W-:Y:S08]  /*61a0*/  @P6 LDGSTS.E.BYPASS.LTC128B.128 [R0+0x1100], [R200.64], !P4 ;  /* 0x01100000c8006fae */ /* 0x0007f0000e101d46 */
[----:B------:R4:W-:Y:S08]  /*61b0*/  @P6 LDGSTS.E.BYPASS.LTC128B.128 [R0+0x2100], [R54.64], !P3 ;  /* 0x0210000036006fae */ /* 0x0009f0000d901d46 */
[----:B------:R1:W-:Y:S01]  /*61c0*/  @P6 LDGSTS.E.BYPASS.LTC128B.128 [R0+0x900], [R58.64], !P5 ;  /* 0x009000003a006fae */ /* 0x0003e2000e901d46 */
[----:B--2---:R-:W-:Y:S02]  /*61d0*/  @P6 IADD3.X R104, R102, R103, RZ, P0, !PT ;  /* 0x0000006766686210 */ /* 0x004fe400007fe4ff */
[C---:B------:R-:W-:Y:S04]  /*61e0*/  @P6 LEA R102, P0, R2.reuse, c[0x0][0x1f8], 0x1 ;  /* 0x00007e0002666a11 */ /* 0x040fe800078008ff */
[----:B------:R-:W-:Y:S02]  /*61f0*/  @P6 LEA.HI.X R103, R2, c[0x0][0x1fc], R202, 0x1, P0 ;  /* 0x00007f0002676a11 */ /* 0x000fe400000f0cca */
[C---:B------:R-:W-:Y:S03]  /*6200*/  @P6 LEA R2, P0, R3.reuse, c[0x0][0x1f8], 0x1 ;  /* 0x00007e0003026a11 */ /* 0x040fe600078008ff */
[----:B------:R2:W-:Y:S01]  /*6210*/  @P6 LDGSTS.E.BYPASS.LTC128B.128 [R0+0x1900], [R102.64], !P4 ;  /* 0x0190000066006fae */ /* 0x0005e2000e101d46 */
[----:B------:R-:W-:Y:S01]  /*6220*/  @P6 LEA.HI.X R3, R3, c[0x0][0x1fc], R104, 0x1, P0 ;  /* 0x00007f0003036a11 */ /* 0x000fe200000f0c68 */
[-C--:B----4-:R-:W-:Y:S06]  /*6230*/  HMMA.16816.F32 R52, R64, R108.reuse, RZ ;  /* 0x0000006c4034723c */ /* 0x090fec00000018ff */
[----:B------:R2:W-:Y:S01]  /*6240*/  @P6 LDGSTS.E.BYPASS.LTC128B.128 [R0+0x2900], [R2.64], !P3 ;  /* 0x0290000002006fae */ /* 0x0005e2000d901d46 */
[C---:B------:R-:W-:Y:S01]  /*6250*/  ISETP.GE.AND P6, PT, R221.reuse, 0x1, PT ;  /* 0x00000001dd00780c */ /* 0x040fe20003fc6270 */
[C---:B-1----:R-:W-:Y:S06]  /*6260*/  HMMA.16816.F32 R56, R60.reuse, R108, RZ ;  /* 0x0000006c3c38723c */ /* 0x042fec00000018ff */
[----:B---3--:R-:W-:Y:S02]  /*6270*/  LDSM.16.M88.4 R200, [R204+0x1400] ;  /* 0x00140000ccc8783b */ /* 0x008fe40000000200 */
[-C--:B------:R-:W-:Y:S06]  /*6280*/  HMMA.16816.F32 R60, R60, R110.reuse, RZ ;  /* 0x0000006e3c3c723c */ /* 0x080fec00000018ff */
[----:B------:R-:W0:Y:S02]  /*6290*/  LDGDEPBAR ;  /* 0x00000000000079af */ /* 0x000e240000000000 */
[----:B------:R-:W-:Y:S06]  /*62a0*/  HMMA.16816.F32 R64, R64, R110, RZ ;  /* 0x0000006e4040723c */ /* 0x000fec00000018ff */
[----:B------:R-:W-:Y:S02]  /*62b0*/  LDSM.16.M88.4 R108, [R207+0x2000] ;  /* 0x00200000cf6c783b */ /* 0x000fe40000000200 */
[-C--:B------:R-:W-:Y:S08]  /*62c0*/  HMMA.16816.F32 R4, R176, R180.reuse, R4 ;  /* 0x000000b4b004723c */ /* 0x080ff00000001804 */
[C---:B-----5:R-:W-:Y:S08]  /*62d0*/  HMMA.16816.F32 R8, R184.reuse, R180, R8 ;  /* 0x000000b4b808723c */ /* 0x060ff00000001808 */
[-C--:B------:R-:W-:Y:S04]  /*62e0*/  HMMA.16816.F32 R12, R184, R182.reuse, R12 ;  /* 0x000000b6b80c723c */ /* 0x080fe8000000180c */
[----:B--2---:R-:W-:Y:S04]  /*62f0*/  IMAD.IADD R0, R222, 0x1, R225 ;  /* 0x00000001de007824 */ /* 0x004fe800078e02e1 */
[C---:B------:R-:W-:Y:S01]  /*6300*/  HMMA.16816.F32 R16, R176.reuse, R182, R16 ;  /* 0x000000b6b010723c */ /* 0x040fe20000001810 */
[----:B------:R-:W1:Y:S07]  /*6310*/  LDSM.16.M88.4 R180, [R204+0x1000] ;  /* 0x00100000ccb4783b */ /* 0x000e6e0000000200 */
[-C--:B------:R-:W-:Y:S08]  /*6320*/  HMMA.16816.F32 R20, R176, R188.reuse, R20 ;  /* 0x000000bcb014723c */ /* 0x080ff00000001814 */
[C---:B------:R-:W-:Y:S08]  /*6330*/  HMMA.16816.F32 R24, R184.reuse, R188, R24 ;  /* 0x000000bcb818723c */ /* 0x040ff00000001818 */
[-C--:B------:R-:W-:Y:S08]  /*6340*/  HMMA.16816.F32 R28, R184, R190.reuse, R28 ;  /* 0x000000beb81c723c */ /* 0x080ff0000000181c */
[C---:B------:R-:W-:Y:S01]  /*6350*/  HMMA.16816.F32 R32, R176.reuse, R190, R32 ;  /* 0x000000beb020723c */ /* 0x040fe20000001820 */
[----:B------:R-:W2:Y:S07]  /*6360*/  LDSM.16.M88.4 R188, [R207+0x3000] ;  /* 0x00300000cfbc783b */ /* 0x000eae0000000200 */
[-C--:B------:R-:W-:Y:S08]  /*6370*/  HMMA.16816.F32 R36, R176, R192.reuse, R36 ;  /* 0x000000c0b024723c */ /* 0x080ff00000001824 */
[C---:B------:R-:W-:Y:S08]  /*6380*/  HMMA.16816.F32 R40, R184.reuse, R192, R40 ;  /* 0x000000c0b828723c */ /* 0x040ff00000001828 */
[-C--:B------:R-:W-:Y:S08]  /*6390*/  HMMA.16816.F32 R44, R184, R194.reuse, R44 ;  /* 0x000000c2b82c723c */ /* 0x080ff0000000182c */
[C---:B------:R-:W-:Y:S01]  /*63a0*/  HMMA.16816.F32 R48, R176.reuse, R194, R48 ;  /* 0x000000c2b030723c */ /* 0x040fe20000001830 */
[----:B------:R-:W3:Y:S07]  /*63b0*/  LDSM.16.M88.4 R192, [R204+0x1800] ;  /* 0x00180000ccc0783b */ /* 0x000eee0000000200 */
[-C--:B------:R-:W-:Y:S08]  /*63c0*/  HMMA.16816.F32 R52, R176, R196.reuse, R52 ;  /* 0x000000c4b034723c */ /* 0x080ff00000001834 */
[C---:B------:R-:W-:Y:S08]  /*63d0*/  HMMA.16816.F32 R56, R184.reuse, R196, R56 ;  /* 0x000000c4b838723c */ /* 0x040ff00000001838 */
[-C--:B------:R-:W-:Y:S01]  /*63e0*/  HMMA.16816.F32 R60, R184, R198.reuse, R60 ;  /* 0x000000c6b83c723c */ /* 0x080fe2000000183c */
[----:B------:R-:W4:Y:S07]  /*63f0*/  LDSM.16.M88.4 R184, [R204+0x1c00] ;  /* 0x001c0000ccb8783b */ /* 0x000f2e0000000200 */
[----:B------:R-:W-:Y:S01]  /*6400*/  HMMA.16816.F32 R64, R176, R198, R64 ;  /* 0x000000c6b040723c */ /* 0x000fe20000001840 */
[----:B------:R-:W-:Y:S07]  /*6410*/  LDSM.16.M88.4 R176, [R208+0x2000] ;  /* 0x00200000d0b0783b */ /* 0x000fee0000000200 */
[-C--:B-1----:R-:W-:Y:S01]  /*6420*/  HMMA.16816.F32 R4, R108, R180.reuse, R4 ;  /* 0x000000b46c04723c */ /* 0x082fe20000001804 */
[----:B------:R-:W-:Y:S07]  /*6430*/  LDSM.16.M88.4 R196, [R208+0x3000] ;  /* 0x00300000d0c4783b */ /* 0x000fee0000000200 */
[C---:B--2---:R-:W-:Y:S08]  /*6440*/  HMMA.16816.F32 R8, R188.reuse, R180, R8 ;  /* 0x000000b4bc08723c */ /* 0x044ff00000001808 */
[-C--:B------:R-:W-:Y:S08]  /*6450*/  HMMA.16816.F32 R12, R188, R182.reuse, R12 ;  /* 0x000000b6bc0c723c */ /* 0x080ff0000000180c */
[C---:B------:R-:W-:Y:S01]  /*6460*/  HMMA.16816.F32 R16, R108.reuse, R182, R16 ;  /* 0x000000b66c10723c */ /* 0x040fe20000001810 */
[----:B------:R-:W1:Y:S07]  /*6470*/  LDSM.16.M88.4 R180, [R217] ;  /* 0x00000000d9b4783b */ /* 0x000e6e0000000200 */
[-C--:B------:R-:W-:Y:S08]  /*6480*/  HMMA.16816.F32 R20, R108, R200.reuse, R20 ;  /* 0x000000c86c14723c */ /* 0x080ff00000001814 */
[C---:B------:R-:W-:Y:S08]  /*6490*/  HMMA.16816.F32 R24, R188.reuse, R200, R24 ;  /* 0x000000c8bc18723c */ /* 0x040ff00000001818 */
[-C--:B------:R-:W-:Y:S08]  /*64a0*/  HMMA.16816.F32 R28, R188, R202.reuse, R28 ;  /* 0x000000cabc1c723c */ /* 0x080ff0000000181c */
[C---:B------:R-:W-:Y:S01]  /*64b0*/  HMMA.16816.F32 R32, R108.reuse, R202, R32 ;  /* 0x000000ca6c20723c */ /* 0x040fe20000001820 */
[----:B------:R-:W2:Y:S07]  /*64c0*/  LDSM.16.M88.4 R200, [R216] ;  /* 0x00000000d8c8783b */ /* 0x000eae0000000200 */
[-C--:B---3--:R-:W-:Y:S08]  /*64d0*/  HMMA.16816.F32 R36, R108, R192.reuse, R36 ;  /* 0x000000c06c24723c */ /* 0x088ff00000001824 */
[C---:B------:R-:W-:Y:S08]  /*64e0*/  HMMA.16816.F32 R40, R188.reuse, R192, R40 ;  /* 0x000000c0bc28723c */ /* 0x040ff00000001828 */
[-C--:B------:R-:W-:Y:S08]  /*64f0*/  HMMA.16816.F32 R44, R188, R194.reuse, R44 ;  /* 0x000000c2bc2c723c */ /* 0x080ff0000000182c */
[C---:B------:R-:W-:Y:S01]  /*6500*/  HMMA.16816.F32 R48, R108.reuse, R194, R48 ;  /* 0x000000c26c30723c */ /* 0x040fe20000001830 */
[----:B------:R-:W3:Y:S07]  /*6510*/  LDSM.16.M88.4 R192, [R215] ;  /* 0x00000000d7c0783b */ /* 0x000eee0000000200 */
[-C--:B----4-:R-:W-:Y:S08]  /*6520*/  HMMA.16816.F32 R52, R108, R184.reuse, R52 ;  /* 0x000000b86c34723c */ /* 0x090ff00000001834 */
[C---:B------:R-:W-:Y:S08]  /*6530*/  HMMA.16816.F32 R56, R188.reuse, R184, R56 ;  /* 0x000000b8bc38723c */ /* 0x040ff00000001838 */
[-C--:B------:R-:W-:Y:S01]  /*6540*/  HMMA.16816.F32 R60, R188, R186.reuse, R60 ;  /* 0x000000babc3c723c */ /* 0x080fe2000000183c */
[----:B------:R-:W4:Y:S07]  /*6550*/  LDSM.16.M88.4 R188, [R214] ;  /* 0x00000000d6bc783b */ /* 0x000f2e0000000200 */
[----:B------:R-:W-:Y:S01]  /*6560*/  HMMA.16816.F32 R64, R108, R186, R64 ;  /* 0x000000ba6c40723c */ /* 0x000fe20000001840 */
[----:B------:R-:W-:Y:S07]  /*6570*/  LDSM.16.M88.4 R108, [R207+0x4000] ;  /* 0x00400000cf6c783b */ /* 0x000fee0000000200 */
[-C--:B-1----:R-:W-:Y:S01]  /*6580*/  HMMA.16816.F32 R4, R176, R180.reuse, R4 ;  /* 0x000000b4b004723c */ /* 0x082fe20000001804 */
[----:B------:R-:W-:Y:S07]  /*6590*/  LDSM.16.M88.4 R184, [R207+0x5000] ;  /* 0x00500000cfb8783b */ /* 0x000fee0000000200 */
[C---:B------:R-:W-:Y:S08]  /*65a0*/  HMMA.16816.F32 R8, R196.reuse, R180, R8 ;  /* 0x000000b4c408723c */ /* 0x040ff00000001808 */
[-C--:B------:R-:W-:Y:S08]  /*65b0*/  HMMA.16816.F32 R12, R196, R182.reuse, R12 ;  /* 0x000000b6c40c723c */ /* 0x080ff0000000180c */
[C---:B------:R-:W-:Y:S01]  /*65c0*/  HMMA.16816.F32 R16, R176.reuse, R182, R16 ;  /* 0x000000b6b010723c */ /* 0x040fe20000001810 */
[----:B------:R-:W1:Y:S07]  /*65d0*/  LDSM.16.M88.4 R180, [R204+0x2000] ;  /* 0x00200000ccb4783b */ /* 0x000e6e0000000200 */
[-C--:B--2---:R-:W-:Y:S08]  /*65e0*/  HMMA.16816.F32 R20, R176, R200.reuse, R20 ;  /* 0x000000c8b014723c */ /* 0x084ff00000001814 */
        /* <DEDUP_REMOVED lines=8> */
[----:B------:R-:W2:Y:S07]  /*6670*/  LDSM.16.M88.4 R192, [R204+0x2400] ;  /* 0x00240000ccc0783b */ /* 0x000eae0000000200 */
[-C--:B----4-:R-:W-:Y:S08]  /*6680*/  HMMA.16816.F32 R52, R176, R188.reuse, R52 ;  /* 0x000000bcb034723c */ /* 0x090ff00000001834 */
[C---:B------:R-:W-:Y:S08]  /*6690*/  HMMA.16816.F32 R56, R196.reuse, R188, R56 ;  /* 0x000000bcc438723c */ /* 0x040ff00000001838 */
[-C--:B------:R-:W-:Y:S01]  /*66a0*/  HMMA.16816.F32 R60, R196, R190.reuse, R60 ;  /* 0x000000bec43c723c */ /* 0x080fe2000000183c */
[----:B------:R-:W3:Y:S07]  /*66b0*/  LDSM.16.M88.4 R196, [R204+0x2800] ;  /* 0x00280000ccc4783b */ /* 0x000eee0000000200 */
[----:B------:R-:W-:Y:S01]  /*66c0*/  HMMA.16816.F32 R64, R176, R190, R64 ;  /* 0x000000beb040723c */ /* 0x000fe20000001840 */
[----:B------:R-:W-:Y:S07]  /*66d0*/  LDSM.16.M88.4 R176, [R208+0x4000] ;  /* 0x00400000d0b0783b */ /* 0x000fee0000000200 */
[-C--:B-1----:R-:W-:Y:S01]  /*66e0*/  HMMA.16816.F32 R4, R108, R180.reuse, R4 ;  /* 0x000000b46c04723c */ /* 0x082fe20000001804 */
[----:B------:R-:W1:Y:S07]  /*66f0*/  LDSM.16.M88.4 R188, [R213] ;  /* 0x00000000d5bc783b */ /* 0x000e6e0000000200 */
[C---:B------:R-:W-:Y:S08]  /*6700*/  HMMA.16816.F32 R8, R184.reuse, R180, R8 ;  /* 0x000000b4b808723c */ /* 0x040ff00000001808 */
[-C--:B------:R-:W-:Y:S08]  /*6710*/  HMMA.16816.F32 R12, R184, R182.reuse, R12 ;  /* 0x000000b6b80c723c */ /* 0x080ff0000000180c */
[C---:B------:R-:W-:Y:S01]  /*6720*/  HMMA.16816.F32 R16, R108.reuse, R182, R16 ;  /* 0x000000b66c10723c */ /* 0x040fe20000001810 */
[----:B------:R-:W4:Y:S07]  /*6730*/  LDSM.16.M88.4 R180, [R208+0x5000] ;  /* 0x00500000d0b4783b */ /* 0x000f2e0000000200 */
        /* <DEDUP_REMOVED lines=11> */
[----:B------:R-:W-:Y:S07]  /*67f0*/  HMMA.16816.F32 R64, R108, R202, R64 ;  /* 0x000000ca6c40723c */ /* 0x000fee0000001840 */
[----:B------:R-:W-:Y:S01]  /*6800*/  IADD3 R202, R221, -0x1, RZ ;  /* 0xffffffffddca7810 */ /* 0x000fe20007ffe0ff */
[-C--:B-1----:R-:W-:Y:S05]  /*6810*/  HMMA.16816.F32 R4, R176, R188.reuse, R4 ;  /* 0x000000bcb004723c */ /* 0x082fea0000001804 */
[----:B------:R-:W-:Y:S03]  /*6820*/  @P6 IMAD.WIDE.U32 R2, R202, c[0x0][0x1e0], RZ ;  /* 0x00007800ca026a25 */ /* 0x000fe600078e00ff */
[C---:B----4-:R-:W-:Y:S08]  /*6830*/  HMMA.16816.F32 R8, R180.reuse, R188, R8 ;  /* 0x000000bcb408723c */ /* 0x050ff00000001808 */
[-C--:B------:R-:W-:Y:S08]  /*6840*/  HMMA.16816.F32 R12, R180, R190.reuse, R12 ;  /* 0x000000beb40c723c */ /* 0x080ff0000000180c */
[C---:B------:R-:W-:Y:S04]  /*6850*/  HMMA.16816.F32 R16, R176.reuse, R190, R16 ;  /* 0x000000beb010723c */ /* 0x040fe80000001810 */
[----:B------:R-:W-:Y:S02]  /*6860*/  FMUL.FTZ R4, R4, c[0x0][0x320] ;  /* 0x0000c80004047a20 */ /* 0x000fe40000410000 */
[----:B------:R-:W-:Y:S02]  /*6870*/  FMUL.FTZ R5, R5, c[0x0][0x320] ;  /* 0x0000c80005057a20 */ /* 0x000fe40000410000 */
[----:B------:R-:W1:Y:S01]  /*6880*/  MUFU.TANH R228, R4 ;  /* 0x0000000400e47308 */ /* 0x000e620000002400 */
[----:B------:R-:W-:Y:S03]  /*6890*/  FMUL.FTZ R6, R6, c[0x0][0x320] ;  /* 0x0000c80006067a20 */ /* 0x000fe60000410000 */
[----:B------:R-:W-:Y:S02]  /*68a0*/  FMUL.FTZ R7, R7, c[0x0][0x320] ;  /* 0x0000c80007077a20 */ /* 0x000fe40000410000 */
[----:B------:R-:W-:Y:S02]  /*68b0*/  FMUL.FTZ R8, R8, c[0x0][0x320] ;  /* 0x0000c80008087a20 */ /* 0x000fe40000410000 */
[----:B------:R-:W-:Y:S02]  /*68c0*/  FMUL.FTZ R9, R9, c[0x0][0x320] ;  /* 0x0000c80009097a20 */ /* 0x000fe40000410000 */
        /* <DEDUP_REMOVED lines=12> */
[----:B------:R-:W-:Y:S10]  /*6990*/  MUFU.TANH R111, R19 ;  /* 0x00000013006f7308 */ /* 0x000ff40000002400 */
[----:B------:R4:W-:Y:S10]  /*69a0*/  MUFU.TANH R184, R18 ;  /* 0x0000001200b87308 */ /* 0x0009f40000002400 */
[----:B------:R5:W1:Y:S10]  /*69b0*/  MUFU.TANH R230, R7 ;  /* 0x0000000700e67308 */ /* 0x000a740000002400 */
[----:B------:R-:W1:Y:S01]  /*69c0*/  MUFU.TANH R229, R8 ;  /* 0x0000000800e57308 */ /* 0x000e620000002400 */
[----:B----4-:R-:W4:Y:S09]  /*69d0*/  LDL R18, [R1+0x54] ;  /* 0x0000540001127983 */ /* 0x010f320000100800 */
[----:B------:R-:W-:Y:S01]  /*69e0*/  MUFU.TANH R226, R9 ;  /* 0x0000000900e27308 */ /* 0x000fe20000002400 */
[----:B-----5:R-:W5:Y:S09]  /*69f0*/  LDSM.16.M88.4 R4, [R212] ;  /* 0x00000000d404783b */ /* 0x020f720000000200 */
[----:B------:R-:W1:Y:S10]  /*6a00*/  MUFU.TANH R223, R10 ;  /* 0x0000000a00df7308 */ /* 0x000e740000002400 */
[----:B------:R1:W-:Y:S10]  /*6a10*/  MUFU.TANH R203, R11 ;  /* 0x0000000b00cb7308 */ /* 0x0003f40000002400 */
[----:B------:R2:W-:Y:S10]  /*6a20*/  MUFU.TANH R108, R14 ;  /* 0x0000000e006c7308 */ /* 0x0005f40000002400 */
[----:B------:R-:W-:Y:S01]  /*6a30*/  MUFU.TANH R201, R15 ;  /* 0x0000000f00c97308 */ /* 0x000fe20000002400 */
[-C--:B-----5:R-:W-:Y:S01]  /*6a40*/  HMMA.16816.F32 R20, R176, R4.reuse, R20 ;  /* 0x00000004b014723c */ /* 0x0a0fe20000001814 */
[----:B-1----:R-:W1:Y:S08]  /*6a50*/  LDSM.16.M88.4 R8, [R211] ;  /* 0x00000000d308783b */ /* 0x002e700000000200 */
[----:B------:R5:W-:Y:S01]  /*6a60*/  MUFU.TANH R199, R16 ;  /* 0x0000001000c77308 */ /* 0x000be20000002400 */
[C---:B------:R-:W-:Y:S07]  /*6a70*/  HMMA.16816.F32 R24, R180.reuse, R4, R24 ;  /* 0x00000004b418723c */ /* 0x040fee0000001818 */
[----:B------:R-:W-:Y:S02]  /*6a80*/  @P2 IMAD.HI.U32 R5, R0, c[0x0][0x2c8], RZ ;  /* 0x0000b20000052a27 */ /* 0x000fe400078e00ff */
[----:B------:R1:W-:Y:S01]  /*6a90*/  MUFU.TANH R198, R17 ;  /* 0x0000001100c67308 */ /* 0x0003e20000002400 */
[-C--:B------:R-:W-:Y:S03]  /*6aa0*/  HMMA.16816.F32 R28, R180, R6.reuse, R28 ;  /* 0x00000006b41c723c */ /* 0x080fe6000000181c */
[----:B------:R-:W-:Y:S02]  /*6ab0*/  @P6 SHF.R.S32.HI R4, RZ, 0x1f, R202 ;  /* 0x0000001fff046819 */ /* 0x000fe400000114ca */
[----:B------:R-:W-:Y:S01]  /*6ac0*/  @P2 SHF.R.U32.HI R0, RZ, c[0x0][0x2cc], R5 ;  /* 0x0000b300ff002a19 */ /* 0x000fe20000011605 */
[----:B------:R-:W-:Y:S02]  /*6ad0*/  FMUL.FTZ R23, R23, c[0x0][0x320] ;  /* 0x0000c80017177a20 */ /* 0x000fe40000410000 */
[C---:B------:R-:W-:Y:S01]  /*6ae0*/  HMMA.16816.F32 R32, R176.reuse, R6, R32 ;  /* 0x00000006b020723c */ /* 0x040fe20000001820 */
[----:B------:R-:W-:Y:S01]  /*6af0*/  MUFU.TANH R109, R13 ;  /* 0x0000000d006d7308 */ /* 0x000fe20000002400 */
[----:B--2---:R-:W-:Y:S02]  /*6b00*/  SHFL.IDX PT, R14, R0, RZ, 0x1c1f ;  /* 0x001c1fff000e7589 */ /* 0x004fe400000e0000 */
[----:B------:R-:W-:Y:S02]  /*6b10*/  @P6 IMAD R4, R4, c[0x0][0x1e0], RZ ;  /* 0x0000780004046a24 */ /* 0x000fe400078e02ff */
[----:B------:R-:W-:Y:S01]  /*6b20*/  FMUL.FTZ R20, R20, c[0x0][0x320] ;  /* 0x0000c80014147a20 */ /* 0x000fe20000410000 */
[----:B------:R-:W-:Y:S01]  /*6b30*/  @P6 MOV R7, c[0x0][0x1e4] ;  /* 0x0000790000076a02 */ /* 0x000fe20000000f00 */
[----:B------:R-:W-:Y:S02]  /*6b40*/  @P6 IMAD R4, R202, c[0x0][0x1e4], R4 ;  /* 0x00007900ca046a24 */ /* 0x000fe400078e0204 */
[----:B-----5:R-:W-:Y:S01]  /*6b50*/  SHFL.IDX PT, R16, R0, 0x1, 0x1c1f ;  /* 0x003c1f0000107f89 */ /* 0x020fe200000e0000 */
[----:B------:R2:W5:Y:S01]  /*6b60*/  MUFU.TANH R110, R12 ;  /* 0x0000000c006e7308 */ /* 0x0005620000002400 */
[----:B------:R-:W-:Y:S01]  /*6b70*/  FMUL.FTZ R22, R22, c[0x0][0x320] ;  /* 0x0000c80016167a20 */ /* 0x000fe20000410000 */
[----:B------:R-:W-:Y:S01]  /*6b80*/  @P6 IADD3 R3, R3, R4, RZ ;  /* 0x0000000403036210 */ /* 0x000fe20007ffe0ff */
[----:B------:R-:W-:Y:S01]  /*6b90*/  @P6 IMAD.SHL.U32 R4, R2, 0x40, RZ ;  /* 0x0000004002046824 */ /* 0x000fe200078e00ff */
[-C--:B-1----:R-:W-:Y:S03]  /*6ba0*/  HMMA.16816.F32 R36, R176, R8.reuse, R36 ;  /* 0x00000008b024723c */ /* 0x082fe60000001824 */
[----:B------:R-:W-:Y:S01]  /*6bb0*/  SHFL.IDX PT, R17, R0, 0x2, 0x1c1f ;  /* 0x005c1f0000117f89 */ /* 0x000fe200000e0000 */
[----:B------:R-:W-:Y:S01]  /*6bc0*/  FMUL.FTZ R30, R30, c[0x0][0x320] ;  /* 0x0000c8001e1e7a20 */ /* 0x000fe20000410000 */
[----:B------:R-:W-:Y:S01]  /*6bd0*/  @P6 IADD3 R5, P1, R4, R234, RZ ;  /* 0x000000ea04056210 */ /* 0x000fe20007f3e0ff */
[----:B------:R-:W-:Y:S01]  /*6be0*/  MUFU.TANH R188, R23 ;  /* 0x0000001700bc7308 */ /* 0x000fe20000002400 */
[----:B------:R-:W-:Y:S01]  /*6bf0*/  @P6 SHF.L.U64.HI R2, R2, 0x6, R3 ;  /* 0x0000000602026819 */ /* 0x000fe20000010203 */
[----:B------:R-:W-:Y:S01]  /*6c00*/  FMUL.FTZ R21, R21, c[0x0][0x320] ;  /* 0x0000c80015157a20 */ /* 0x000fe20000410000 */
[C---:B------:R-:W-:Y:S02]  /*6c10*/  HMMA.16816.F32 R40, R180.reuse, R8, R40 ;  /* 0x00000008b428723c */ /* 0x040fe40000001828 */
[----:B------:R1:W-:Y:S02]  /*6c20*/  SHFL.IDX PT, R15, R0, 0x3, 0x1c1f ;  /* 0x007c1f00000f7f89 */ /* 0x0003e400000e0000 */
[----:B------:R-:W-:Y:S02]  /*6c30*/  FMUL.FTZ R34, R34, c[0x0][0x320] ;  /* 0x0000c80022227a20 */ /* 0x000fe40000410000 */
[----:B------:R-:W-:Y:S01]  /*6c40*/  FMUL.FTZ R27, R27, c[0x0][0x320] ;  /* 0x0000c8001b1b7a20 */ /* 0x000fe20000410000 */
[----:B------:R-:W-:Y:S01]  /*6c50*/  MUFU.TANH R195, R30 ;  /* 0x0000001e00c37308 */ /* 0x000fe20000002400 */
[----:B------:R-:W-:Y:S01]  /*6c60*/  FMUL.FTZ R35, R35, c[0x0][0x320] ;  /* 0x0000c80023237a20 */ /* 0x000fe20000410000 */
[-C--:B------:R-:W-:Y:S03]  /*6c70*/  HMMA.16816.F32 R44, R180, R10.reuse, R44 ;  /* 0x0000000ab42c723c */ /* 0x080fe6000000182c */
[----:B------:R-:W-:Y:S01]  /*6c80*/  FMUL.FTZ R32, R32, c[0x0][0x320] ;  /* 0x0000c80020207a20 */ /* 0x000fe20000410000 */
[----:B------:R-:W-:Y:S01]  /*6c90*/  @P6 MOV R9, c[0x0][0x1e0] ;  /* 0x0000780000096a02 */ /* 0x000fe20000000f00 */
[----:B------:R-:W-:Y:S02]  /*6ca0*/  FMUL.FTZ R33, R33, c[0x0][0x320] ;  /* 0x0000c80021217a20 */ /* 0x000fe40000410000 */
[----:B------:R-:W-:Y:S01]  /*6cb0*/  FMUL.FTZ R37, R37, c[0x0][0x320] ;  /* 0x0000c80025257a20 */ /* 0x000fe20000410000 */
[----:B------:R-:W1:Y:S01]  /*6cc0*/  MUFU.TANH R105, R20 ;  /* 0x0000001400697308 */ /* 0x000e620000002400 */
[----:B------:R-:W-:Y:S01]  /*6cd0*/  FMUL.FTZ R31, R31, c[0x0][0x320] ;  /* 0x0000c8001f1f7a20 */ /* 0x000fe20000410000 */
[C---:B------:R-:W-:Y:S02]  /*6ce0*/  HMMA.16816.F32 R48, R176.reuse, R10, R48 ;  /* 0x0000000ab030723c */ /* 0x040fe40000001830 */
[----:B--2---:R-:W-:Y:S02]  /*6cf0*/  IMAD.MOV.U32 R12, RZ, RZ, -0x40 ;  /* 0xffffffc0ff0c7424 */ /* 0x004fe400078e00ff */
[----:B------:R-:W-:Y:S01]  /*6d00*/  FMUL.FTZ R36, R36, c[0x0][0x320] ;  /* 0x0000c80024247a20 */ /* 0x000fe20000410000 */
[C---:B------:R-:W-:Y:S01]  /*6d10*/  @P6 LEA R3, P0, R9.reuse, R4, 0x5 ;  /* 0x0000000409036211 */ /* 0x040fe200078028ff */
[----:B------:R-:W-:Y:S02]  /*6d20*/  @P6 IMAD.X R6, R2, 0x1, R224, P1 ;  /* 0x0000000102066824 */ /* 0x000fe400008e06e0 */
[----:B------:R2:W-:Y:S01]  /*6d30*/  MUFU.TANH R185, R34 ;  /* 0x0000002200b97308 */ /* 0x0005e20000002400 */
[----:B------:R-:W-:Y:S03]  /*6d40*/  FMUL.FTZ R38, R38, c[0x0][0x320] ;  /* 0x0000c80026267a20 */ /* 0x000fe60000410000 */
[----:B------:R-:W-:Y:S01]  /*6d50*/  FMUL.FTZ R28, R28, c[0x0][0x320] ;  /* 0x0000c8001c1c7a20 */ /* 0x000fe20000410000 */
[----:B------:R-:W-:Y:S01]  /*6d60*/  @P6 LEA.HI.X R9, R9, R2, R7, 0x5, P0 ;  /* 0x0000000209096211 */ /* 0x000fe200000f2c07 */
[----:B------:R-:W-:Y:S01]  /*6d70*/  FMUL.FTZ R41, R41, c[0x0][0x320] ;  /* 0x0000c80029297a20 */ /* 0x000fe20000410000 */
[----:B------:R-:W-:Y:S01]  /*6d80*/  @P6 IADD3 R8, P0, R234, 0x20, RZ ;  /* 0x00000020ea086810 */ /* 0x000fe20007f1e0ff */
[----:B------:R-:W-:Y:S02]  /*6d90*/  FMUL.FTZ R29, R29, c[0x0][0x320] ;  /* 0x0000c8001d1d7a20 */ /* 0x000fe40000410000 */
[----:B------:R-:W-:Y:S01]  /*6da0*/  MUFU.TANH R200, R37 ;  /* 0x0000002500c87308 */ /* 0x000fe20000002400 */
[----:B------:R-:W-:Y:S01]  /*6db0*/  @P6 IADD3.X R7, RZ, R224, RZ, P0, !PT ;  /* 0x000000e0ff076210 */ /* 0x000fe200007fe4ff */
[----:B------:R-:W-:Y:S02]  /*6dc0*/  FMUL.FTZ R39, R39, c[0x0][0x320] ;  /* 0x0000c80027277a20 */ /* 0x000fe40000410000 */
[----:B------:R-:W-:Y:S02]  /*6dd0*/  IMAD R12, R221, R12, 0x1 ;  /* 0x00000001dd0c7424 */ /* 0x000fe400078e020c */
[----:B------:R-:W-:Y:S02]  /*6de0*/  FMUL.FTZ R25, R25, c[0x0][0x320] ;  /* 0x0000c80019197a20 */ /* 0x000fe40000410000 */
[----:B------:R-:W-:Y:S02]  /*6df0*/  FMUL.FTZ R24, R24, c[0x0][0x320] ;  /* 0x0000c80018187a20 */ /* 0x000fe40000410000 */
[----:B------:R1:W-:Y:S01]  /*6e00*/  MUFU.TANH R187, R35 ;  /* 0x0000002300bb7308 */ /* 0x0003e20000002400 */
[----:B------:R-:W-:Y:S02]  /*6e10*/  FMUL.FTZ R26, R26, c[0x0][0x320] ;  /* 0x0000c8001a1a7a20 */ /* 0x000fe40000410000 */
[----:B------:R-:W-:Y:S01]  /*6e20*/  FMUL.FTZ R40, R40, c[0x0][0x320] ;  /* 0x0000c80028287a20 */ /* 0x000fe20000410000 */
[----:B--2---:R-:W-:Y:S01]  /*6e30*/  @P6 LEA R34, P1, R5, c[0x0][0x1c8], 0x1 ;  /* 0x0000720005226a11 */ /* 0x004fe200078208ff */
        /* <DEDUP_REMOVED lines=10> */
[----:B------:R-:W-:Y:S02]  /*6ee0*/  FMUL.FTZ R50, R50, c[0x0][0x320] ;  /* 0x0000c80032327a20 */ /* 0x000fe40000410000 */
[----:B------:R-:W-:Y:S01]  /*6ef0*/  FMUL.FTZ R51, R51, c[0x0][0x320] ;  /* 0x0000c80033337a20 */ /* 0x000fe20000410000 */
[----:B-1----:R-:W-:Y:S02]  /*6f00*/  @P6 LEA.HI.X R35, R5, c[0x0][0x1cc], R6, 0x1, P1 ;  /* 0x0000730005236a11 */ /* 0x002fe400008f0c06 */
[----:B------:R-:W-:Y:S02]  /*6f10*/  @P6 IADD3 R6, P1, R234, 0x40, RZ ;  /* 0x00000040ea066810 */ /* 0x000fe40007f3e0ff */
[C---:B------:R-:W-:Y:S02]  /*6f20*/  @P6 IADD3 R5, P0, R4.reuse, R8, RZ ;  /* 0x0000000804056210 */ /* 0x040fe40007f1e0ff */
[----:B------:R-:W-:Y:S01]  /*6f30*/  MUFU.TANH R190, R25 ;  /* 0x0000001900be7308 */ /* 0x000fe20000002400 */
[----:B------:R-:W-:Y:S01]  /*6f40*/  @P6 IMAD.X R13, RZ, RZ, R224, P1 ;  /* 0x000000ffff0d6224 */ /* 0x000fe200008e06e0 */
[----:B------:R-:W-:Y:S02]  /*6f50*/  @P6 IADD3 R4, P1, R4, R6, RZ ;  /* 0x0000000604046210 */ /* 0x000fe40007f3e0ff */
[CC--:B------:R-:W-:Y:S02]  /*6f60*/  @P6 IADD3.X R0, R2.reuse, R7.reuse, RZ, P0, !PT ;  /* 0x0000000702006210 */ /* 0x0c0fe400007fe4ff */
[----:B------:R-:W-:Y:S01]  /*6f70*/  @P6 LEA R30, P0, R5, c[0x0][0x1c8], 0x1 ;  /* 0x00007200051e6a11 */ /* 0x000fe200078008ff */
[----:B------:R-:W-:Y:S03]  /*6f80*/  @P6 IMAD.X R2, R2, 0x1, R13, P1 ;  /* 0x0000000102026824 */ /* 0x000fe600008e060d */
[----:B------:R1:W-:Y:S01]  /*6f90*/  MUFU.TANH R102, R33 ;  /* 0x0000002100667308 */ /* 0x0003e20000002400 */
[C---:B--2---:R-:W-:Y:S09]  /*6fa0*/  @P6 LEA R32, P1, R4.reuse, c[0x0][0x1c8], 0x1 ;  /* 0x0000720004206a11 */ /* 0x044ff200078208ff */
[----:B------:R-:W-:Y:S10]  /*6fb0*/  MUFU.TANH R189, R24 ;  /* 0x0000001800bd7308 */ /* 0x000ff40000002400 */
[----:B------:R2:W-:Y:S01]  /*6fc0*/  MUFU.TANH R196, R31 ;  /* 0x0000001f00c47308 */ /* 0x0005e20000002400 */
[----:B-1----:R-:W-:Y:S02]  /*6fd0*/  @P6 LEA.HI.X R33, R4, c[0x0][0x1cc], R2, 0x1, P1 ;  /* 0x0000730004216a11 */ /* 0x002fe400008f0c02 */
[----:B------:R-:W-:Y:S07]  /*6fe0*/  @P6 IADD3 R19, P1, R3, R8, RZ ;  /* 0x0000000803136210 */ /* 0x000fee0007f3e0ff */
[----:B------:R-:W-:Y:S01]  /*6ff0*/  MUFU.TANH R186, R22 ;  /* 0x0000001600ba7308 */ /* 0x000fe20000002400 */
[----:B------:R-:W-:Y:S09]  /*7000*/  @P6 IADD3.X R37, R9, R7, RZ, P1, !PT ;  /* 0x0000000709256210 */ /* 0x000ff20000ffe4ff */
[----:B------:R1:W-:Y:S01]  /*7010*/  MUFU.TANH R191, R28 ;  /* 0x0000001c00bf7308 */ /* 0x0003e20000002400 */
[----:B--2---:R-:W-:Y:S02]  /*7020*/  @P6 LEA.HI.X R31, R5, c[0x0][0x1cc], R0, 0x1, P0 ;  /* 0x00007300051f6a11 */ /* 0x004fe400000f0c00 */
[----:B------:R-:W-:Y:S02]  /*7030*/  @P6 IADD3 R23, P0, R3, R6, RZ ;  /* 0x0000000603176210 */ /* 0x000fe40007f1e0ff */
[----:B------:R-:W2:Y:S01]  /*7040*/  LDSM.16.M88.4 R4, [R210] ;  /* 0x00000000d204783b */ /* 0x000ea20000000200 */
[----:B------:R-:W-:Y:S04]  /*7050*/  DEPBAR.LE SB0, 0x0 ;  /* 0x000080000000791a */ /* 0x000fe80000000000 */
[----:B------:R-:W-:Y:S01]  /*7060*/  MUFU.TANH R193, R26 ;  /* 0x0000001a00c17308 */ /* 0x000fe20000002400 */
[----:B------:R-:W-:Y:S02]  /*7070*/  @P6 IADD3.X R36, R9, R13, RZ, P0, !PT ;  /* 0x0000000d09246210 */ /* 0x000fe400007fe4ff */
[----:B------:R-:W-:Y:S07]  /*7080*/  BAR.SYNC.DEFER_BLOCKING 0x0 ;  /* 0x0000000000007b1d */ /* 0x000fee0000010000 */
[----:B------:R1:W-:Y:S10]  /*7090*/  MUFU.TANH R192, R29 ;  /* 0x0000001d00c07308 */ /* 0x0003f40000002400 */
[----:B------:R-:W1:Y:S10]  /*70a0*/  MUFU.TANH R104, R21 ;  /* 0x0000001500687308 */ /* 0x000e740000002400 */
[----:B------:R-:W-:Y:S01]  /*70b0*/  MUFU.TANH R225, R40 ;  /* 0x0000002800e17308 */ /* 0x000fe20000002400 */
[-C--:B--2---:R-:W-:Y:S09]  /*70c0*/  HMMA.16816.F32 R52, R176, R4.reuse, R52 ;  /* 0x00000004b034723c */ /* 0x084ff20000001834 */
[----:B------:R-:W-:Y:S01]  /*70d0*/  MUFU.TANH R222, R38 ;  /* 0x0000002600de7308 */ /* 0x000fe20000002400 */
[C---:B------:R-:W-:Y:S09]  /*70e0*/  HMMA.16816.F32 R56, R180.reuse, R4, R56 ;  /* 0x00000004b438723c */ /* 0x040ff20000001838 */
[----:B------:R-:W-:Y:S01]  /*70f0*/  MUFU.TANH R38, R41 ;  /* 0x0000002900267308 */ /* 0x000fe20000002400 */
[-C--:B------:R-:W-:Y:S07]  /*7100*/  HMMA.16816.F32 R60, R180, R6.reuse, R60 ;  /* 0x00000006b43c723c */ /* 0x080fee000000183c */
[----:B------:R-:W-:Y:S01]  /*7110*/  IMAD.MOV.U32 R183, RZ, RZ, R232 ;  /* 0x000000ffffb77224 */ /* 0x000fe200078e00e8 */
[----:B------:R-:W-:Y:S01]  /*7120*/  HMMA.16816.F32 R64, R176, R6, R64 ;  /* 0x00000006b040723c */ /* 0x000fe20000001840 */
[----:B------:R2:W2:Y:S03]  /*7130*/  MUFU.TANH R194, R27 ;  /* 0x0000001b00c27308 */ /* 0x0004a60000002400 */
[----:B----4-:R-:W-:Y:S01]  /*7140*/  IADD3 R0, R12, c[0x0][0x1d0], -R18 ;  /* 0x000074000c007a10 */ /* 0x010fe20007ffe812 */
[----:B------:R-:W-:Y:S01]  /*7150*/  FMUL.FTZ R52, R52, c[0x0][0x320] ;  /* 0x0000c80034347a20 */ /* 0x000fe20000410000 */
[----:B------:R-:W-:Y:S01]  /*7160*/  @P6 IADD3 R12, P1, R3, R234, RZ ;  /* 0x000000ea030c6210 */ /* 0x000fe20007f3e0ff */
[----:B------:R-:W-:Y:S01]  /*7170*/  FMUL.FTZ R53, R53, c[0x0][0x320] ;  /* 0x0000c80035357a20 */ /* 0x000fe20000410000 */
[----:B------:R-:W-:Y:S01]  /*7180*/  IADD3 R0, R0, -c[0x0][0x168], RZ ;  /* 0x80005a0000007a10 */ /* 0x000fe20007ffe0ff */
[----:B------:R-:W-:Y:S02]  /*7190*/  FMUL.FTZ R54, R54, c[0x0][0x320] ;  /* 0x0000c80036367a20 */ /* 0x000fe40000410000 */
[----:B------:R-:W-:Y:S01]  /*71a0*/  MUFU.TANH R246, R45 ;  /* 0x0000002d00f67308 */ /* 0x000fe20000002400 */
[C---:B------:R-:W-:Y:S01]  /*71b0*/  IADD3 R3, R0.reuse, R16, RZ ;  /* 0x0000001000037210 */ /* 0x040fe20007ffe0ff */
[----:B------:R-:W-:Y:S02]  /*71c0*/  IMAD.IADD R8, R0, 0x1, R14 ;  /* 0x0000000100087824 */ /* 0x000fe400078e020e */
[----:B------:R-:W-:Y:S01]  /*71d0*/  @P6 IMAD.X R14, R9, 0x1, R224, P1 ;  /* 0x00000001090e6824 */ /* 0x000fe200008e06e0 */
[----:B-1----:R-:W-:Y:S01]  /*71e0*/  @P6 LEA R28, P1, R12, c[0x0][0x1c8], 0x1 ;  /* 0x000072000c1c6a11 */ /* 0x002fe200078208ff */
[----:B------:R-:W-:Y:S01]  /*71f0*/  IMAD.IADD R2, R0, 0x1, R17 ;  /* 0x0000000100027824 */ /* 0x000fe200078e0211 */
[----:B------:R-:W-:Y:S01]  /*7200*/  ISETP.GT.AND P0, PT, R8, RZ, PT ;  /* 0x000000ff0800720c */ /* 0x000fe20003f04270 */
[----:B------:R-:W-:Y:S01]  /*7210*/  FMUL.FTZ R59, R59, c[0x0][0x320] ;  /* 0x0000c8003b3b7a20 */ /* 0x000fe20000410000 */
[----:B------:R-:W-:Y:S01]  /*7220*/  @P6 LEA.HI.X R29, R12, c[0x0][0x1cc], R14, 0x1, P1 ;  /* 0x000073000c1d6a11 */ /* 0x000fe200008f0c0e */
[----:B------:R1:W-:Y:S01]  /*7230*/  MUFU.TANH R224, R44 ;  /* 0x0000002c00e07308 */ /* 0x0003e20000002400 */
[----:B------:R-:W-:Y:S01]  /*7240*/  FSEL R12, R228, -INF , P0 ;  /* 0xff800000e40c7808 */ /* 0x000fe20000000000 */
[----:B------:R-:W-:Y:S01]  /*7250*/  FMUL.FTZ R63, R63, c[0x0][0x320] ;  /* 0x0000c8003f3f7a20 */ /* 0x000fe20000410000 */
[----:B------:R-:W-:Y:S01]  /*7260*/  ISETP.GT.AND P1, PT, R8, 0x1, PT ;  /* 0x000000010800780c */ /* 0x000fe20003f24270 */
[----:B--2---:R-:W-:Y:S01]  /*7270*/  FMUL.FTZ R27, R55, c[0x0][0x320] ;  /* 0x0000c800371b7a20 */ /* 0x004fe20000410000 */
[----:B------:R-:W-:Y:S01]  /*7280*/  ISETP.GT.AND P0, PT, R3, RZ, PT ;  /* 0x000000ff0300720c */ /* 0x000fe20003f04270 */
[----:B------:R-:W-:Y:S01]  /*7290*/  FMUL.FTZ R4, R64, c[0x0][0x320] ;  /* 0x0000c80040047a20 */ /* 0x000fe20000410000 */
[----:B------:R-:W-:Y:S01]  /*72a0*/  IADD3 R0, R0, R15, RZ ;  /* 0x0000000f00007210 */ /* 0x000fe20007ffe0ff */
[----:B------:R-:W-:Y:S01]  /*72b0*/  FMUL.FTZ R5, R65, c[0x0][0x320] ;  /* 0x0000c80041057a20 */ /* 0x000fe20000410000 */
[----:B------:R-:W-:Y:S01]  /*72c0*/  FSEL R13, R227, -INF , P1 ;  /* 0xff800000e30d7808 */ /* 0x000fe20000800000 */
[----:B------:R-:W2:Y:S01]  /*72d0*/  MUFU.TANH R39, R39 ;  /* 0x0000002700277308 */ /* 0x000ea20000002400 */
[----:B------:R-:W-:Y:S01]  /*72e0*/  ISETP.GT.AND P1, PT, R3, 0x1, PT ;  /* 0x000000010300780c */ /* 0x000fe20003f24270 */
[----:B------:R-:W-:Y:S01]  /*72f0*/  FMUL.FTZ R61, R61, c[0x0][0x320] ;  /* 0x0000c8003d3d7a20 */ /* 0x000fe20000410000 */
[----:B---3--:R-:W-:Y:S01]  /*7300*/  FSEL R15, R231, -INF , P0 ;  /* 0xff800000e70f7808 */ /* 0x008fe20000000000 */
[----:B------:R-:W-:Y:S01]  /*7310*/  FMUL.FTZ R56, R56, c[0x0][0x320] ;  /* 0x0000c80038387a20 */ /* 0x000fe20000410000 */
[----:B------:R-:W-:Y:S01]  /*7320*/  ISETP.GT.AND P0, PT, R2, RZ, PT ;  /* 0x000000ff0200720c */ /* 0x000fe20003f04270 */
[----:B------:R-:W-:Y:S01]  /*7330*/  FMUL.FTZ R57, R57, c[0x0][0x320] ;  /* 0x0000c80039397a20 */ /* 0x000fe20000410000 */
[----:B------:R-:W-:Y:S01]  /*7340*/  FSEL R16, R230, -INF , P1 ;  /* 0xff800000e6107808 */ /* 0x000fe20000800000 */
[----:B------:R-:W-:Y:S01]  /*7350*/  FMUL.FTZ R60, R60, c[0x0][0x320] ;  /* 0x0000c8003c3c7a20 */ /* 0x000fe20000410000 */
[----:B------:R-:W-:Y:S01]  /*7360*/  FSEL R17, R229, -INF , P0 ;  /* 0xff800000e5117808 */ /* 0x000fe20000000000 */
[----:B------:R-:W-:Y:S01]  /*7370*/  MUFU.TANH R61, R61 ;  /* 0x0000003d003d7308 */ /* 0x000fe20000002400 */
[----:B------:R-:W-:Y:S01]  /*7380*/  ISETP.GT.AND P0, PT, R0, RZ, PT ;  /* 0x000000ff0000720c */ /* 0x000fe20003f04270 */
[----:B------:R-:W-:Y:S01]  /*7390*/  FMUL.FTZ R58, R58, c[0x0][0x320] ;  /* 0x0000c8003a3a7a20 */ /* 0x000fe20000410000 */
[----:B------:R-:W-:Y:S01]  /*73a0*/  ISETP.GT.AND P1, PT, R2, 0x1, PT ;  /* 0x000000010200780c */ /* 0x000fe20003f24270 */
[----:B------:R-:W-:Y:S01]  /*73b0*/  FMUL.FTZ R62, R62, c[0x0][0x320] ;  /* 0x0000c8003e3e7a20 */ /* 0x000fe20000410000 */
[----:B------:R-:W-:Y:S02]  /*73c0*/  FSEL R25, R223, -INF , P0 ;  /* 0xff800000df197808 */ /* 0x000fe40000000000 */
[----:B------:R-:W-:Y:S02]  /*73d0*/  FSEL R18, R226, -INF , P1 ;  /* 0xff800000e2127808 */ /* 0x000fe40000800000 */
[----:B------:R-:W-:Y:S01]  /*73e0*/  ISETP.GT.AND P0, PT, R2, 0x8, PT ;  /* 0x000000080200780c */ /* 0x000fe20003f04270 */
[----:B------:R-:W3:Y:S01]  /*73f0*/  MUFU.TANH R42, R42 ;  /* 0x0000002a002a7308 */ /* 0x000ee20000002400 */
[----:B------:R-:W-:Y:S02]  /*7400*/  ISETP.GT.AND P1, PT, R0, 0x1, PT ;  /* 0x000000010000780c */ /* 0x000fe40003f24270 */
[----:B-----5:R-:W-:Y:S02]  /*7410*/  FSEL R20, R110, -INF , P0 ;  /* 0xff8000006e147808 */ /* 0x020fe40000000000 */
[----:B------:R-:W-:Y:S02]  /*7420*/  ISETP.GT.AND P0, PT, R0, 0x8, PT ;  /* 0x000000080000780c */ /* 0x000fe40003f04270 */
[----:B------:R-:W-:Y:S02]  /*7430*/  FSEL R24, R203, -INF , P1 ;  /* 0xff800000cb187808 */ /* 0x000fe40000800000 */
[----:B------:R-:W-:Y:S01]  /*7440*/  ISETP.GT.AND P1, PT, R2, 0x9, PT ;  /* 0x000000090200780c */ /* 0x000fe20003f24270 */
[----:B------:R-:W-:Y:S01]  /*7450*/  MUFU.TANH R43, R43 ;  /* 0x0000002b002b7308 */ /* 0x000fe20000002400 */
[----:B------:R-:W-:Y:S02]  /*7460*/  FSEL R26, R108, -INF , P0 ;  /* 0xff8000006c1a7808 */ /* 0x000fe40000000000 */
[----:B------:R-:W-:Y:S02]  /*7470*/  FSEL R22, R109, -INF , P1 ;  /* 0xff8000006d167808 */ /* 0x000fe40000800000 */
[----:B------:R-:W-:Y:S02]  /*7480*/  ISETP.GT.AND P1, PT, R0, 0x9, PT ;  /* 0x000000090000780c */ /* 0x000fe40003f24270 */
[C---:B------:R-:W-:Y:S02]  /*7490*/  ISETP.GT.AND P0, PT, R8.reuse, 0x8, PT ;  /* 0x000000080800780c */ /* 0x040fe40003f04270 */
[----:B------:R-:W-:Y:S01]  /*74a0*/  FSEL R21, R201, -INF , P1 ;  /* 0xff800000c9157808 */ /* 0x000fe20000800000 */
[----:B------:R-:W-:Y:S01]  /*74b0*/  MUFU.TANH R108, R63 ;  /* 0x0000003f006c7308 */ /* 0x000fe20000002400 */
[----:B------:R-:W-:Y:S02]  /*74c0*/  FSEL R9, R199, -INF , P0 ;  /* 0xff800000c7097808 */ /* 0x000fe40000000000 */
[----:B------:R-:W-:Y:S02]  /*74d0*/  ISETP.GT.AND P1, PT, R8, 0x9, PT ;  /* 0x000000090800780c */ /* 0x000fe40003f24270 */
[C---:B------:R-:W-:Y:S02]  /*74e0*/  ISETP.GT.AND P0, PT, R3.reuse, 0x8, PT ;  /* 0x000000080300780c */ /* 0x040fe40003f04270 */
[----:B------:R-:W-:Y:S02]  /*74f0*/  FSEL R10, R198, -INF , P1 ;  /* 0xff800000c60a7808 */ /* 0x000fe40000800000 */
[----:B------:R-:W-:Y:S01]  /*7500*/  FSEL R11, R184, -INF , P0 ;  /* 0xff800000b80b7808 */ /* 0x000fe20000000000 */
[----:B------:R-:W4:Y:S01]  /*7510*/  MUFU.TANH R48, R48 ;  /* 0x0000003000307308 */ /* 0x000f220000002400 */
[----:B------:R-:W-:Y:S02]  /*7520*/  ISETP.GT.AND P1, PT, R3, 0x9, PT ;  /* 0x000000090300780c */ /* 0x000fe40003f24270 */
[C---:B------:R-:W-:Y:S02]  /*7530*/  ISETP.GT.AND P0, PT, R8.reuse, 0x10, PT ;  /* 0x000000100800780c */ /* 0x040fe40003f04270 */
[----:B------:R-:W-:Y:S02]  /*7540*/  FSEL R14, R111, -INF , P1 ;  /* 0xff8000006f0e7808 */ /* 0x000fe40000800000 */
[----:B------:R-:W-:Y:S02]  /*7550*/  FSEL R40, R105, -INF , P0 ;  /* 0xff80000069287808 */ /* 0x000fe40000000000 */
[----:B------:R-:W-:Y:S01]  /*7560*/  ISETP.GT.AND P1, PT, R8, 0x11, PT ;  /* 0x000000110800780c */ /* 0x000fe20003f24270 */
[----:B------:R-:W5:Y:S01]  /*7570*/  MUFU.TANH R49, R49 ;  /* 0x0000003100317308 */ /* 0x000f620000002400 */
[C---:B------:R-:W-:Y:S02]  /*7580*/  ISETP.GT.AND P0, PT, R3.reuse, 0x10, PT ;  /* 0x000000100300780c */ /* 0x040fe40003f04270 */
[----:B------:R-:W-:Y:S02]  /*7590*/  FSEL R41, R104, -INF , P1 ;  /* 0xff80000068297808 */ /* 0x000fe40000800000 */
[----:B------:R-:W-:Y:S02]  /*75a0*/  FSEL R186, R186, -INF , P0 ;  /* 0xff800000baba7808 */ /* 0x000fe40000000000 */
[----:B------:R-:W-:Y:S02]  /*75b0*/  ISETP.GT.AND P0, PT, R2, 0x10, PT ;  /* 0x000000100200780c */ /* 0x000fe40003f04270 */
[----:B------:R-:W-:Y:S01]  /*75c0*/  ISETP.GT.AND P1, PT, R3, 0x11, PT ;  /* 0x000000110300780c */ /* 0x000fe20003f24270 */
[----:B------:R-:W1:Y:S01]  /*75d0*/  MUFU.TANH R7, R52 ;  /* 0x0000003400077308 */ /* 0x000e620000002400 */
[----:B------:R-:W-:Y:S02]  /*75e0*/  FSEL R189, R189, -INF , P0 ;  /* 0xff800000bdbd7808 */ /* 0x000fe40000000000 */
[----:B------:R-:W-:Y:S02]  /*75f0*/  FSEL R188, R188, -INF , P1 ;  /* 0xff800000bcbc7808 */ /* 0x000fe40000800000 */
[----:B------:R-:W-:Y:S02]  /*7600*/  ISETP.GT.AND P0, PT, R0, 0x10, PT ;  /* 0x000000100000780c */ /* 0x000fe40003f04270 */
[----:B------:R-:W-:Y:S02]  /*7610*/  ISETP.GT.AND P1, PT, R2, 0x11, PT ;  /* 0x000000110200780c */ /* 0x000fe40003f24270 */
[----:B------:R-:W-:Y:S01]  /*7620*/  FSEL R193, R193, -INF , P0 ;  /* 0xff800000c1c17808 */ /* 0x000fe20000000000 */
[----:B------:R-:W1:Y:S01]  /*7630*/  MUFU.TANH R6, R53 ;  /* 0x0000003500067308 */ /* 0x000e620000002400 */
[----:B------:R-:W-:Y:S02]  /*7640*/  FSEL R190, R190, -INF , P1 ;  /* 0xff800000bebe7808 */ /* 0x000fe40000800000 */
[----:B------:R-:W-:Y:S02]  /*7650*/  ISETP.GT.AND P1, PT, R0, 0x11, PT ;  /* 0x000000110000780c */ /* 0x000fe40003f24270 */
[----:B------:R-:W-:Y:S02]  /*7660*/  FMNMX.FTZ R105, R12, R100, !PT ;  /* 0x000000640c697209 */ /* 0x000fe40007810000 */
[----:B------:R-:W-:Y:S02]  /*7670*/  ISETP.GT.AND P0, PT, R2, 0x18, PT ;  /* 0x000000180200780c */ /* 0x000fe40003f04270 */
[----:B------:R-:W-:Y:S01]  /*7680*/  FSEL R194, R194, -INF , P1 ;  /* 0xff800000c2c27808 */ /* 0x000fe20000800000 */
[----:B------:R-:W2:Y:S01]  /*7690*/  MUFU.TANH R4, R4 ;  /* 0x0000000400047308 */ /* 0x000ea20000002400 */
[----:B------:R-:W-:Y:S02]  /*76a0*/  FSEL R191, R191, -INF , P0 ;  /* 0xff800000bfbf7808 */ /* 0x000fe40000000000 */
[----:B------:R-:W-:Y:S02]  /*76b0*/  ISETP.GT.AND P1, PT, R2, 0x19, PT ;  /* 0x000000190200780c */ /* 0x000fe40003f24270 */
[----:B------:R-:W-:Y:S02]  /*76c0*/  ISETP.GT.AND P0, PT, R0, 0x18, PT ;  /* 0x000000180000780c */ /* 0x000fe40003f04270 */
[----:B------:R-:W-:Y:S02]  /*76d0*/  FMNMX.FTZ R105, R13, R105, !PT ;  /* 0x000000690d697209 */ /* 0x000fe40007810000 */
[----:B------:R-:W-:Y:S01]  /*76e0*/  FSEL R192, R192, -INF , P1 ;  /* 0xff800000c0c07808 */ /* 0x000fe20000800000 */
[----:B------:R-:W2:Y:S01]  /*76f0*/  MUFU.TANH R5, R5 ;  /* 0x0000000500057308 */ /* 0x000ea20000002400 */
[----:B------:R-:W-:Y:S02]  /*7700*/  FMNMX.FTZ R105, R9, R105, !PT ;  /* 0x0000006909697209 */ /* 0x000fe40007810000 */
[----:B------:R-:W-:Y:S02]  /*7710*/  ISETP.GT.AND P1, PT, R0, 0x19, PT ;  /* 0x000000190000780c */ /* 0x000fe40003f24270 */
[----:B------:R-:W-:Y:S02]  /*7720*/  FSEL R195, R195, -INF , P0 ;  /* 0xff800000c3c37808 */ /* 0x000fe40000000000 */
[----:B------:R-:W-:Y:S02]  /*7730*/  ISETP.GT.AND P0, PT, R8, 0x18, PT ;  /* 0x000000180800780c */ /* 0x000fe40003f04270 */
[----:B------:R-:W-:Y:S01]  /*7740*/  FMNMX.FTZ R105, R10, R105, !PT ;  /* 0x000000690a697209 */ /* 0x000fe20007810000 */
[----:B------:R-:W2:Y:S01]  /*7750*/  MUFU.TANH R46, R46 ;  /* 0x0000002e002e7308 */ /* 0x000ea20000002400 */
[----:B-1----:R-:W-:Y:S02]  /*7760*/  FSEL R44, R103, -INF , P0 ;  /* 0xff800000672c7808 */ /* 0x002fe40000000000 */
[----:B------:R-:W-:Y:S02]  /*7770*/  ISETP.GT.AND P0, PT, R3, 0x18, PT ;  /* 0x000000180300780c */ /* 0x000fe40003f04270 */
[----:B------:R-:W-:Y:S02]  /*7780*/  FSEL R196, R196, -INF , P1 ;  /* 0xff800000c4c47808 */ /* 0x000fe40000800000 */
[----:B------:R-:W-:Y:S02]  /*7790*/  ISETP.GT.AND P1, PT, R8, 0x19, PT ;  /* 0x000000190800780c */ /* 0x000fe40003f24270 */
[----:B------:R-:W-:Y:S01]  /*77a0*/  FSEL R185, R185, -INF , P0 ;  /* 0xff800000b9b97808 */ /* 0x000fe20000000000 */
[----:B------:R-:W1:Y:S01]  /*77b0*/  MUFU.TANH R50, R50 ;  /* 0x0000003200327308 */ /* 0x000e620000002400 */
[----:B------:R-:W-:Y:S02]  /*77c0*/  FSEL R45, R102, -INF , P1 ;  /* 0xff800000662d7808 */ /* 0x000fe40000800000 */
[----:B------:R-:W-:Y:S02]  /*77d0*/  ISETP.GT.AND P1, PT, R3, 0x19, PT ;  /* 0x000000190300780c */ /* 0x000fe40003f24270 */
[----:B------:R-:W-:Y:S02]  /*77e0*/  FMNMX.FTZ R105, R40, R105, !PT ;  /* 0x0000006928697209 */ /* 0x000fe40007810000 */
[C---:B------:R-:W-:Y:S02]  /*77f0*/  ISETP.GT.AND P0, PT, R8.reuse, 0x20, PT ;  /* 0x000000200800780c */ /* 0x040fe40003f04270 */
[----:B------:R-:W-:Y:S01]  /*7800*/  FSEL R187, R187, -INF , P1 ;  /* 0xff800000bbbb7808 */ /* 0x000fe20000800000 */
[----:B------:R-:W1:Y:S01]  /*7810*/  MUFU.TANH R51, R51 ;  /* 0x0000003300337308 */ /* 0x000e620000002400 */
[----:B------:R-:W-:Y:S02]  /*7820*/  ISETP.GT.AND P1, PT, R8, 0x21, PT ;  /* 0x000000210800780c */ /* 0x000fe40003f24270 */
[----:B------:R-:W-:Y:S02]  /*7830*/  FSEL R197, R197, -INF , P0 ;  /* 0xff800000c5c57808 */ /* 0x000fe40000000000 */
        /* <DEDUP_REMOVED lines=8> */
[----:B--2---:R-:W-:Y:S01]  /*78c0*/  FSEL R223, R39, -INF , P1 ;  /* 0xff80000027df7808 */ /* 0x004fe20000800000 */
[----:B------:R-:W2:Y:S01]  /*78d0*/  MUFU.TANH R27, R27 ;  /* 0x0000001b001b7308 */ /* 0x000ea20000002400 */
[----:B------:R-:W-:Y:S02]  /*78e0*/  ISETP.GT.AND P1, PT, R2, 0x21, PT ;  /* 0x000000210200780c */ /* 0x000fe40003f24270 */
[----:B------:R-:W-:Y:S02]  /*78f0*/  FSEL R225, R225, -INF , P0 ;  /* 0xff800000e1e17808 */ /* 0x000fe40000000000 */
[----:B------:R-:W-:Y:S02]  /*7900*/  FMNMX.FTZ R105, R45, R105, !PT ;  /* 0x000000692d697209 */ /* 0x000fe40007810000 */
[----:B------:R-:W-:Y:S02]  /*7910*/  ISETP.GT.AND P0, PT, R0, 0x20, PT ;  /* 0x000000200000780c */ /* 0x000fe40003f04270 */
[----:B------:R-:W-:Y:S01]  /*7920*/  FSEL R232, R38, -INF , P1 ;  /* 0xff80000026e87808 */ /* 0x000fe20000800000 */
[----:B------:R-:W-:Y:S01]  /*7930*/  MUFU.TANH R56, R56 ;  /* 0x0000003800387308 */ /* 0x000fe20000002400 */
[----:B------:R-:W-:Y:S02]  /*7940*/  ISETP.GT.AND P1, PT, R0, 0x21, PT ;  /* 0x000000210000780c */ /* 0x000fe40003f24270 */
[----:B---3--:R-:W-:Y:S02]  /*7950*/  FSEL R239, R42, -INF , P0 ;  /* 0xff8000002aef7808 */ /* 0x008fe40000000000 */
[----:B------:R-:W-:Y:S02]  /*7960*/  ISETP.GT.AND P0, PT, R8, 0x28, PT ;  /* 0x000000280800780c */ /* 0x000fe40003f04270 */
[----:B------:R-:W-:Y:S02]  /*7970*/  FMNMX.FTZ R105, R197, R105, !PT ;  /* 0x00000069c5697209 */ /* 0x000fe40007810000 */
[----:B----4-:R-:W-:Y:S01]  /*7980*/  FSEL R198, R48, -INF , P0 ;  /* 0xff80000030c67808 */ /* 0x010fe20000000000 */
[----:B------:R-:W-:Y:S01]  /*7990*/  MUFU.TANH R57, R57 ;  /* 0x0000003900397308 */ /* 0x000fe20000002400 */
[----:B------:R-:W-:Y:S02]  /*79a0*/  FSEL R250, R43, -INF , P1 ;  /* 0xff8000002bfa7808 */ /* 0x000fe40000800000 */
[----:B------:R-:W-:Y:S02]  /*79b0*/  FMNMX.FTZ R105, R200, R105, !PT ;  /* 0x00000069c8697209 */ /* 0x000fe40007810000 */
[----:B------:R-:W-:Y:S02]  /*79c0*/  ISETP.GT.AND P1, PT, R8, 0x29, PT ;  /* 0x000000290800780c */ /* 0x000fe40003f24270 */
[----:B------:R-:W-:Y:S02]  /*79d0*/  FMNMX.FTZ R105, R198, R105, !PT ;  /* 0x00000069c6697209 */ /* 0x000fe40007810000 */
[----:B-----5:R-:W-:Y:S01]  /*79e0*/  FSEL R201, R49, -INF , P1 ;  /* 0xff80000031c97808 */ /* 0x020fe20000800000 */
[----:B------:R-:W-:Y:S01]  /*79f0*/  MUFU.TANH R60, R60 ;  /* 0x0000003c003c7308 */ /* 0x000fe20000002400 */
[C---:B------:R-:W-:Y:S02]  /*7a00*/  ISETP.GT.AND P0, PT, R8.reuse, 0x30, PT ;  /* 0x000000300800780c */ /* 0x040fe40003f04270 */
[----:B------:R-:W-:Y:S02]  /*7a10*/  ISETP.GT.AND P1, PT, R8, 0x31, PT ;  /* 0x000000310800780c */ /* 0x000fe40003f24270 */
[----:B------:R-:W-:Y:S01]  /*7a20*/  FSEL R251, R7, -INF , P0 ;  /* 0xff80000007fb7808 */ /* 0x000fe20000000000 */
[----:B------:R-:W-:Y:S01]  /*7a30*/  FMUL.FTZ R7, R66, c[0x0][0x320] ;  /* 0x0000c80042077a20 */ /* 0x000fe20000410000 */
[----:B------:R-:W-:Y:S02]  /*7a40*/  FMNMX.FTZ R105, R201, R105, !PT ;  /* 0x00000069c9697209 */ /* 0x000fe40007810000 */
[----:B------:R-:W-:Y:S01]  /*7a50*/  FSEL R227, R6, -INF , P1 ;  /* 0xff80000006e37808 */ /* 0x000fe20000800000 */
[----:B------:R-:W-:Y:S01]  /*7a60*/  MUFU.TANH R47, R47 ;  /* 0x0000002f002f7308 */ /* 0x000fe20000002400 */
[C---:B------:R-:W-:Y:S02]  /*7a70*/  ISETP.GT.AND P0, PT, R8.reuse, 0x38, PT ;  /* 0x000000380800780c */ /* 0x040fe40003f04270 */
[----:B------:R-:W-:Y:S02]  /*7a80*/  FMNMX.FTZ R105, R251, R105, !PT ;  /* 0x00000069fb697209 */ /* 0x000fe40007810000 */
[----:B------:R-:W-:Y:S01]  /*7a90*/  ISETP.GT.AND P1, PT, R8, 0x39, PT ;  /* 0x000000390800780c */ /* 0x000fe20003f24270 */
[----:B------:R-:W-:Y:S01]  /*7aa0*/  FMUL.FTZ R8, R67, c[0x0][0x320] ;  /* 0x0000c80043087a20 */ /* 0x000fe20000410000 */
[----:B------:R-:W-:Y:S02]  /*7ab0*/  FSEL R231, R4, -INF , P0 ;  /* 0xff80000004e77808 */ /* 0x000fe40000000000 */
[----:B------:R-:W-:Y:S01]  /*7ac0*/  FMNMX.FTZ R105, R227, R105, !PT ;  /* 0x00000069e3697209 */ /* 0x000fe20007810000 */
[----:B------:R-:W3:Y:S01]  /*7ad0*/  MUFU.TANH R7, R7 ;  /* 0x0000000700077308 */ /* 0x000ee20000002400 */
[----:B------:R-:W-:Y:S02]  /*7ae0*/  FSEL R230, R5, -INF , P1 ;  /* 0xff80000005e67808 */ /* 0x000fe40000800000 */
[----:B------:R-:W-:Y:S02]  /*7af0*/  FMNMX.FTZ R105, R231, R105, !PT ;  /* 0x00000069e7697209 */ /* 0x000fe40007810000 */
[----:B------:R-:W-:Y:S02]  /*7b00*/  FMNMX.FTZ R4, R15, R101, !PT ;  /* 0x000000650f047209 */ /* 0x000fe40007810000 */
[----:B------:R-:W-:Y:S02]  /*7b10*/  FMNMX.FTZ R105, R230, R105, !PT ;  /* 0x00000069e6697209 */ /* 0x000fe40007810000 */
[----:B------:R-:W-:Y:S01]  /*7b20*/  FMNMX.FTZ R4, R16, R4, !PT ;  /* 0x0000000410047209 */ /* 0x000fe20007810000 */
[----:B------:R-:W4:Y:S01]  /*7b30*/  MUFU.TANH R8, R8 ;  /* 0x0000000800087308 */ /* 0x000f220000002400 */
[----:B------:R-:W-:Y:S01]  /*7b40*/  FMNMX.FTZ R5, R17, R106, !PT ;  /* 0x0000006a11057209 */ /* 0x000fe20007810000 */
[----:B------:R-:W5:Y:S01]  /*7b50*/  SHFL.BFLY PT, R6, R105, 0x2, 0x1f ;  /* 0x0c401f0069067f89 */ /* 0x000f6200000e0000 */
[----:B------:R-:W-:Y:S02]  /*7b60*/  FMNMX.FTZ R4, R11, R4, !PT ;  /* 0x000000040b047209 */ /* 0x000fe40007810000 */
[----:B------:R-:W-:Y:S02]  /*7b70*/  ISETP.GT.AND P0, PT, R2, 0x28, PT ;  /* 0x000000280200780c */ /* 0x000fe40003f04270 */
[----:B------:R-:W-:Y:S02]  /*7b80*/  FMNMX.FTZ R4, R14, R4, !PT ;  /* 0x000000040e047209 */ /* 0x000fe40007810000 */
[----:B------:R-:W-:Y:S01]  /*7b90*/  ISETP.GT.AND P1, PT, R2, 0x29, PT ;  /* 0x000000290200780c */ /* 0x000fe20003f24270 */
[----:B------:R-:W2:Y:S01]  /*7ba0*/  MUFU.TANH R58, R58 ;  /* 0x0000003a003a7308 */ /* 0x000ea20000002400 */
[----:B------:R-:W-:Y:S02]  /*7bb0*/  FMNMX.FTZ R4, R186, R4, !PT ;  /* 0x00000004ba047209 */ /* 0x000fe40007810000 */
[----:B------:R-:W-:Y:S02]  /*7bc0*/  FMNMX.FTZ R5, R18, R5, !PT ;  /* 0x0000000512057209 */ /* 0x000fe40007810000 */
[----:B------:R-:W-:Y:S02]  /*7bd0*/  FSEL R224, R224, -INF , P0 ;  /* 0xff800000e0e07808 */ /* 0x000fe40000000000 */
[----:B------:R-:W-:Y:S02]  /*7be0*/  FMNMX.FTZ R4, R188, R4, !PT ;  /* 0x00000004bc047209 */ /* 0x000fe40007810000 */
[----:B------:R-:W-:Y:S01]  /*7bf0*/  ISETP.GT.AND P0, PT, R0, 0x28, PT ;  /* 0x000000280000780c */ /* 0x000fe20003f04270 */
[----:B------:R-:W-:Y:S01]  /*7c00*/  MUFU.TANH R62, R62 ;  /* 0x0000003e003e7308 */ /* 0x000fe20000002400 */
[----:B------:R-:W-:Y:S02]  /*7c10*/  FSEL R246, R246, -INF , P1 ;  /* 0xff800000f6f67808 */ /* 0x000fe40000800000 */
[----:B------:R-:W-:Y:S02]  /*7c20*/  ISETP.GT.AND P1, PT, R3, 0x28, PT ;  /* 0x000000280300780c */ /* 0x000fe40003f24270 */
[----:B------:R-:W-:Y:S02]  /*7c30*/  FMNMX.FTZ R5, R20, R5, !PT ;  /* 0x0000000514057209 */ /* 0x000fe40007810000 */
[----:B------:R-:W-:Y:S02]  /*7c40*/  FMNMX.FTZ R4, R185, R4, !PT ;  /* 0x00000004b9047209 */ /* 0x000fe40007810000 */
[----:B------:R-:W-:Y:S02]  /*7c50*/  FSEL R240, R46, -INF , P0 ;  /* 0xff8000002ef07808 */ /* 0x000fe40000000000 */
[C---:B------:R-:W-:Y:S02]  /*7c60*/  ISETP.GT.AND P0, PT, R3.reuse, 0x29, PT ;  /* 0x000000290300780c */ /* 0x040fe40003f04270 */
[----:B-1----:R-:W-:Y:S02]  /*7c70*/  FSEL R199, R50, -INF , P1 ;  /* 0xff80000032c77808 */ /* 0x002fe40000800000 */
[----:B------:R-:W-:Y:S02]  /*7c80*/  ISETP.GT.AND P1, PT, R3, 0x30, PT ;  /* 0x000000300300780c */ /* 0x000fe40003f24270 */
[----:B------:R-:W-:Y:S02]  /*7c90*/  FMNMX.FTZ R5, R22, R5, !PT ;  /* 0x0000000516057209 */ /* 0x000fe40007810000 */
[----:B------:R-:W-:Y:S02]  /*7ca0*/  FMNMX.FTZ R4, R187, R4, !PT ;  /* 0x00000004bb047209 */ /* 0x000fe40007810000 */
[----:B------:R-:W-:Y:S02]  /*7cb0*/  FSEL R203, R51, -INF , P0 ;  /* 0xff80000033cb7808 */ /* 0x000fe40000000000 */
[C---:B------:R-:W-:Y:S02]  /*7cc0*/  ISETP.GT.AND P0, PT, R3.reuse, 0x31, PT ;  /* 0x000000310300780c */ /* 0x040fe40003f04270 */
[----:B------:R-:W-:Y:S02]  /*7cd0*/  FSEL R226, R54, -INF , P1 ;  /* 0xff80000036e27808 */ /* 0x000fe40000800000 */
[----:B------:R-:W-:Y:S02]  /*7ce0*/  ISETP.GT.AND P1, PT, R3, 0x38, PT ;  /* 0x000000380300780c */ /* 0x000fe40003f24270 */
[----:B--2---:R-:W-:Y:S02]  /*7cf0*/  FSEL R64, R27, -INF , P0 ;  /* 0xff8000001b407808 */ /* 0x004fe40000000000 */
[----:B------:R-:W-:Y:S02]  /*7d00*/  ISETP.GT.AND P0, PT, R3, 0x39, PT ;  /* 0x000000390300780c */ /* 0x000fe40003f04270 */
[----:B-----5:R-:W-:Y:S02]  /*7d10*/  FMNMX.FTZ R105, R105, R6, !PT ;  /* 0x0000000669697209 */ /* 0x020fe40007810000 */
[----:B------:R-:W-:Y:S02]  /*7d20*/  FMNMX.FTZ R3, R222, R4, !PT ;  /* 0x00000004de037209 */ /* 0x000fe40007810000 */
[----:B------:R-:W-:Y:S02]  /*7d30*/  FMNMX.FTZ R4, R189, R5, !PT ;  /* 0x00000005bd047209 */ /* 0x000fe40007810000 */
[----:B---3--:R-:W-:Y:S02]  /*7d40*/  FSEL R252, R7, -INF , P1 ;  /* 0xff80000007fc7808 */ /* 0x008fe40000800000 */
[----:B------:R-:W-:Y:S01]  /*7d50*/  FMNMX.FTZ R4, R190, R4, !PT ;  /* 0x00000004be047209 */ /* 0x000fe20007810000 */
[----:B------:R-:W1:Y:S01]  /*7d60*/  SHFL.BFLY PT, R7, R105, 0x1, 0x1f ;  /* 0x0c201f0069077f89 */ /* 0x000e6200000e0000 */
[----:B------:R-:W-:Y:S02]  /*7d70*/  FMNMX.FTZ R5, R25, R107, !PT ;  /* 0x0000006b19057209 */ /* 0x000fe40007810000 */
[----:B------:R-:W-:Y:S02]  /*7d80*/  FMNMX.FTZ R4, R191, R4, !PT ;  /* 0x00000004bf047209 */ /* 0x000fe40007810000 */
[----:B------:R-:W-:Y:S02]  /*7d90*/  FMNMX.FTZ R5, R24, R5, !PT ;  /* 0x0000000518057209 */ /* 0x000fe40007810000 */
[----:B------:R-:W-:Y:S02]  /*7da0*/  FMNMX.FTZ R4, R192, R4, !PT ;  /* 0x00000004c0047209 */ /* 0x000fe40007810000 */
[----:B------:R-:W-:Y:S02]  /*7db0*/  FMNMX.FTZ R5, R26, R5, !PT ;  /* 0x000000051a057209 */ /* 0x000fe40007810000 */
[----:B------:R-:W-:Y:S02]  /*7dc0*/  FMNMX.FTZ R4, R225, R4, !PT ;  /* 0x00000004e1047209 */ /* 0x000fe40007810000 */
[----:B------:R-:W-:Y:S02]  /*7dd0*/  FMNMX.FTZ R5, R21, R5, !PT ;  /* 0x0000000515057209 */ /* 0x000fe40007810000 */
[----:B----4-:R-:W-:Y:S02]  /*7de0*/  FSEL R247, R8, -INF , P0 ;  /* 0xff80000008f77808 */ /* 0x010fe40000000000 */
[----:B------:R-:W-:Y:S01]  /*7df0*/  FMNMX.FTZ R5, R193, R5, !PT ;  /* 0x00000005c1057209 */ /* 0x000fe20007810000 */
[----:B------:R-:W2:Y:S01]  /*7e00*/  MUFU.TANH R8, R59 ;  /* 0x0000003b00087308 */ /* 0x000ea20000002400 */
[----:B------:R-:W-:Y:S02]  /*7e10*/  ISETP.GT.AND P1, PT, R2, 0x30, PT ;  /* 0x000000300200780c */ /* 0x000fe40003f24270 */
[----:B------:R-:W-:Y:S02]  /*7e20*/  FMNMX.FTZ R4, R232, R4, !PT ;  /* 0x00000004e8047209 */ /* 0x000fe40007810000 */
[----:B------:R-:W-:Y:S02]  /*7e30*/  ISETP.GT.AND P0, PT, R2, 0x31, PT ;  /* 0x000000310200780c */ /* 0x000fe40003f04270 */
[----:B------:R-:W-:Y:S02]  /*7e40*/  FSEL R248, R56, -INF , P1 ;  /* 0xff80000038f87808 */ /* 0x000fe40000800000 */
[----:B------:R-:W-:Y:S02]  /*7e50*/  FSEL R245, R57, -INF , P0 ;  /* 0xff80000039f57808 */ /* 0x000fe40000000000 */
[C---:B------:R-:W-:Y:S02]  /*7e60*/  ISETP.GT.AND P0, PT, R2.reuse, 0x39, PT ;  /* 0x000000390200780c */ /* 0x040fe40003f04270 */
[----:B------:R-:W-:Y:S02]  /*7e70*/  ISETP.GT.AND P1, PT, R2, 0x38, PT ;  /* 0x000000380200780c */ /* 0x000fe40003f24270 */
[----:B------:R-:W-:Y:S02]  /*7e80*/  FMNMX.FTZ R2, R224, R4, !PT ;  /* 0x00000004e0027209 */ /* 0x000fe40007810000 */
[----:B------:R-:W-:Y:S02]  /*7e90*/  FMNMX.FTZ R4, R194, R5, !PT ;  /* 0x00000005c2047209 */ /* 0x000fe40007810000 */
[----:B------:R-:W-:Y:S02]  /*7ea0*/  FMNMX.FTZ R3, R223, R3, !PT ;  /* 0x00000003df037209 */ /* 0x000fe40007810000 */
[----:B------:R-:W-:Y:S02]  /*7eb0*/  FMNMX.FTZ R4, R195, R4, !PT ;  /* 0x00000004c3047209 */ /* 0x000fe40007810000 */
[----:B-1----:R-:W-:Y:S02]  /*7ec0*/  FMNMX.FTZ R105, R105, R7, !PT ;  /* 0x0000000769697209 */ /* 0x002fe40007810000 */
[----:B------:R-:W-:Y:S02]  /*7ed0*/  FSEL R243, R60, -INF , P1 ;  /* 0xff8000003cf37808 */ /* 0x000fe40000800000 */
[----:B------:R-:W-:Y:S01]  /*7ee0*/  ISETP.GT.AND P1, PT, R0, 0x29, PT ;  /* 0x000000290000780c */ /* 0x000fe20003f24270 */
[----:B------:R-:W-:Y:S01]  /*7ef0*/  FMUL.FTZ R109, R105, c[0x0][0x2d0] ;  /* 0x0000b400696d7a20 */ /* 0x000fe20000410000 */
[----:B------:R-:W-:Y:S02]  /*7f00*/  FMNMX.FTZ R3, R199, R3, !PT ;  /* 0x00000003c7037209 */ /* 0x000fe40007810000 */
[----:B------:R-:W-:Y:S02]  /*7f10*/  FMNMX.FTZ R4, R196, R4, !PT ;  /* 0x00000004c4047209 */ /* 0x000fe40007810000 */
[----:B------:R-:W-:Y:S02]  /*7f20*/  FSEL R238, R47, -INF , P1 ;  /* 0xff8000002fee7808 */ /* 0x000fe40000800000 */
[----:B------:R-:W-:Y:S02]  /*7f30*/  FSETP.NEU.FTZ.AND P1, PT, R105, -INF , PT ;  /* 0xff8000006900780b */ /* 0x000fe40003f3d000 */
[----:B------:R-:W-:Y:S02]  /*7f40*/  FMNMX.FTZ R3, R203, R3, !PT ;  /* 0x00000003cb037209 */ /* 0x000fe40007810000 */
[----:B------:R-:W-:Y:S02]  /*7f50*/  FMNMX.FTZ R4, R239, R4, !PT ;  /* 0x00000004ef047209 */ /* 0x000fe40007810000 */
[----:B------:R-:W-:Y:S02]  /*7f60*/  FSEL R109, R109, RZ, P1 ;  /* 0x000000ff6d6d7208 */ /* 0x000fe40000800000 */
[----:B------:R-:W-:Y:S02]  /*7f70*/  FMNMX.FTZ R3, R226, R3, !PT ;  /* 0x00000003e2037209 */ /* 0x000fe40007810000 */
[----:B------:R-:W-:Y:S02]  /*7f80*/  FMNMX.FTZ R4, R250, R4, !PT ;  /* 0x00000004fa047209 */ /* 0x000fe40007810000 */
[----:B------:R-:W-:Y:S02]  /*7f90*/  FMNMX.FTZ R3, R64, R3, !PT ;  /* 0x0000000340037209 */ /* 0x000fe40007810000 */
[----:B------:R-:W-:Y:S01]  /*7fa0*/  FMNMX.FTZ R5, R240, R4, !PT ;  /* 0x00000004f0057209 */ /* 0x000fe20007810000 */
[--C-:B------:R-:W-:Y:S01]  /*7fb0*/  FFMA.FTZ R4, R12, c[0x0][0x2d0], -R109.reuse ;  /* 0x0000b4000c047a23 */ /* 0x100fe2000001086d */
[----:B------:R-:W-:Y:S02]  /*7fc0*/  FMNMX.FTZ R3, R252, R3, !PT ;  /* 0x00000003fc037209 */ /* 0x000fe40007810000 */
[----:B------:R-:W-:Y:S01]  /*7fd0*/  FSEL R244, R61, -INF , P0 ;  /* 0xff8000003df47808 */ /* 0x000fe20000000000 */
[----:B------:R1:W-:Y:S01]  /*7fe0*/  MUFU.EX2 R234, R4 ;  /* 0x0000000400ea7308 */ /* 0x0003e20000000800 */
[----:B------:R-:W-:Y:S02]  /*7ff0*/  FMNMX.FTZ R3, R247, R3, !PT ;  /* 0x00000003f7037209 */ /* 0x000fe40007810000 */
[----:B------:R-:W-:Y:S02]  /*8000*/  ISETP.GT.AND P0, PT, R0, 0x30, PT ;  /* 0x000000300000780c */ /* 0x000fe40003f04270 */
[----:B------:R-:W-:Y:S01]  /*8010*/  FMNMX.FTZ R5, R238, R5, !PT ;  /* 0x00000005ee057209 */ /* 0x000fe20007810000 */
[----:B------:R-:W3:Y:S01]  /*8020*/  SHFL.BFLY PT, R6, R3, 0x2, 0x1f ;  /* 0x0c401f0003067f89 */ /* 0x000ee200000e0000 */
[----:B------:R-:W-:Y:S02]  /*8030*/  FSEL R228, R58, -INF , P0 ;  /* 0xff8000003ae47808 */ /* 0x000fe40000000000 */
[----:B------:R-:W-:Y:S02]  /*8040*/  FMNMX.FTZ R2, R246, R2, !PT ;  /* 0x00000002f6027209 */ /* 0x000fe40007810000 */
[----:B------:R-:W-:Y:S02]  /*8050*/  ISETP.GT.AND P0, PT, R0, 0x31, PT ;  /* 0x000000310000780c */ /* 0x000fe40003f04270 */
[----:B------:R-:W-:Y:S02]  /*8060*/  FMNMX.FTZ R2, R248, R2, !PT ;  /* 0x00000002f8027209 */ /* 0x000fe40007810000 */
[----:B--2---:R-:W-:Y:S02]  /*8070*/  FSEL R242, R8, -INF , P0 ;  /* 0xff80000008f27808 */ /* 0x004fe40000000000 */
[----:B------:R-:W-:Y:S02]  /*8080*/  FMNMX.FTZ R2, R245, R2, !PT ;  /* 0x00000002f5027209 */ /* 0x000fe40007810000 */
[----:B------:R-:W-:Y:S02]  /*8090*/  ISETP.GT.AND P0, PT, R0, 0x38, PT ;  /* 0x000000380000780c */ /* 0x000fe40003f04270 */
[----:B------:R-:W-:Y:S02]  /*80a0*/  FMNMX.FTZ R2, R243, R2, !PT ;  /* 0x00000002f3027209 */ /* 0x000fe40007810000 */
[----:B------:R-:W-:Y:S02]  /*80b0*/  FSEL R249, R62, -INF , P0 ;  /* 0xff8000003ef97808 */ /* 0x000fe40000000000 */
[----:B-1----:R-:W-:Y:S01]  /*80c0*/  FMNMX.FTZ R4, R228, R5, !PT ;  /* 0x00000005e4047209 */ /* 0x002fe20007810000 */
[----:B------:R-:W-:Y:S01]  /*80d0*/  FFMA.FTZ R5, R13, c[0x0][0x2d0], -R109 ;  /* 0x0000b4000d057a23 */ /* 0x000fe2000001086d */
[----:B------:R-:W-:Y:S02]  /*80e0*/  FMNMX.FTZ R2, R244, R2, !PT ;  /* 0x00000002f4027209 */ /* 0x000fe40007810000 */
[----:B------:R-:W-:Y:S01]  /*80f0*/  ISETP.GT.AND P0, PT, R0, 0x39, PT ;  /* 0x000000390000780c */ /* 0x000fe20003f04270 */
[----:B------:R1:W2:Y:S01]  /*8100*/  MUFU.EX2 R236, R5 ;  /* 0x0000000500ec7308 */ /* 0x0002a20000000800 */
[----:B---3--:R-:W-:Y:S01]  /*8110*/  FMNMX.FTZ R3, R3, R6, !PT ;  /* 0x0000000603037209 */ /* 0x008fe20007810000 */
[----:B------:R-:W3:Y:S01]  /*8120*/  SHFL.BFLY PT, R103, R2, 0x2, 0x1f ;  /* 0x0c401f0002677f89 */ /* 0x000ee200000e0000 */
[----:B------:R-:W-:Y:S02]  /*8130*/  FMNMX.FTZ R0, R242, R4, !PT ;  /* 0x00000004f2007209 */ /* 0x000fe40007810000 */
[----:B------:R-:W-:Y:S02]  /*8140*/  FSEL R108, R108, -INF , P0 ;  /* 0xff8000006c6c7808 */ /* 0x000fe40000000000 */
[----:B------:R-:W-:Y:S02]  /*8150*/  FMNMX.FTZ R0, R249, R0, !PT ;  /* 0x00000000f9007209 */ /* 0x000fe40007810000 */
[C---:B------:R-:W-:Y:S01]  /*8160*/  @P6 LEA R6, P0, R19.reuse, c[0x0][0x1c8], 0x1 ;  /* 0x0000720013066a11 */ /* 0x040fe200078008ff */
[----:B------:R-:W4:Y:S01]  /*8170*/  SHFL.BFLY PT, R104, R3, 0x1, 0x1f ;  /* 0x0c201f0003687f89 */ /* 0x000f2200000e0000 */
[----:B------:R-:W-:Y:S02]  /*8180*/  FMNMX.FTZ R0, R108, R0, !PT ;  /* 0x000000006c007209 */ /* 0x000fe40007810000 */
[----:B------:R-:W-:Y:S02]  /*8190*/  @P6 LEA.HI.X R7, R19, c[0x0][0x1cc], R37, 0x1, P0 ;  /* 0x0000730013076a11 */ /* 0x000fe400000f0c25 */
[----:B------:R-:W-:Y:S01]  /*81a0*/  @P6 LEA R4, P0, R23, c[0x0][0x1c8], 0x1 ;  /* 0x0000720017046a11 */ /* 0x000fe200078008ff */
[--C-:B-1----:R-:W-:Y:S01]  /*81b0*/  FFMA.FTZ R5, R9, c[0x0][0x2d0], -R109.reuse ;  /* 0x0000b40009057a23 */ /* 0x102fe2000001086d */
[----:B--2---:R-:W-:Y:S02]  /*81c0*/  F2FP.PACK_AB R176, R236, R234 ;  /* 0x000000eaecb0723e */ /* 0x004fe400000000ff */
[----:B---3--:R-:W-:Y:S01]  /*81d0*/  FMNMX.FTZ R103, R2, R103, !PT ;  /* 0x0000006702677209 */ /* 0x008fe20007810000 */
[----:B------:R1:W-:Y:S01]  /*81e0*/  MUFU.EX2 R61, R5 ;  /* 0x00000005003d7308 */ /* 0x0003e20000000800 */
[----:B------:R-:W2:Y:S01]  /*81f0*/  SHFL.BFLY PT, R2, R0, 0x2, 0x1f ;  /* 0x0c401f0000027f89 */ /* 0x000ea200000e0000 */
[----:B----4-:R-:W-:Y:S01]  /*8200*/  FMNMX.FTZ R104, R3, R104, !PT ;  /* 0x0000006803687209 */ /* 0x010fe20007810000 */
[----:B------:R-:W-:Y:S06]  /*8210*/  FFMA.FTZ R3, R10, c[0x0][0x2d0], -R109 ;  /* 0x0000b4000a037a23 */ /* 0x000fec000001086d */
[----:B------:R-:W3:Y:S01]  /*8220*/  SHFL.BFLY PT, R8, R103, 0x1, 0x1f ;  /* 0x0c201f0067087f89 */ /* 0x000ee200000e0000 */
[----:B------:R4:W5:Y:S01]  /*8230*/  MUFU.EX2 R65, R3 ;  /* 0x0000000300417308 */ /* 0x0009620000000800 */
[C---:B------:R-:W-:Y:S01]  /*8240*/  FMUL.FTZ R110, R104.reuse, c[0x0][0x2d0] ;  /* 0x0000b400686e7a20 */ /* 0x040fe20000410000 */
[----:B-1----:R-:W-:Y:S02]  /*8250*/  @P6 LEA.HI.X R5, R23, c[0x0][0x1cc], R36, 0x1, P0 ;  /* 0x0000730017056a11 */ /* 0x002fe400000f0c24 */
[----:B------:R-:W-:Y:S02]  /*8260*/  FSETP.NEU.FTZ.AND P0, PT, R104, -INF , PT ;  /* 0xff8000006800780b */ /* 0x000fe40003f1d000 */
[----:B--2---:R-:W-:Y:S02]  /*8270*/  FMNMX.FTZ R0, R0, R2, !PT ;  /* 0x0000000200007209 */ /* 0x004fe40007810000 */
[----:B------:R-:W-:Y:S02]  /*8280*/  FSEL R110, R110, RZ, P0 ;  /* 0x000000ff6e6e7208 */ /* 0x000fe40000000000 */
[----:B---3--:R-:W-:Y:S03]  /*8290*/  FMNMX.FTZ R103, R103, R8, !PT ;  /* 0x0000000867677209 */ /* 0x008fe60007810000 */
[--C-:B----4-:R-:W-:Y:S01]  /*82a0*/  FFMA.FTZ R3, R15, c[0x0][0x2d0], -R110.reuse ;  /* 0x0000b4000f037a23 */ /* 0x110fe2000001086e */
[----:B-----5:R-:W-:Y:S01]  /*82b0*/  F2FP.PACK_AB R178, R65, R61 ;  /* 0x0000003d41b2723e */ /* 0x020fe200000000ff */
[--C-:B------:R-:W-:Y:S02]  /*82c0*/  FFMA.FTZ R2, R11, c[0x0][0x2d0], -R110.reuse ;  /* 0x0000b4000b027a23 */ /* 0x100fe4000001086e */
[----:B------:R1:W-:Y:S01]  /*82d0*/  MUFU.EX2 R235, R3 ;  /* 0x0000000300eb7308 */ /* 0x0003e20000000800 */
[----:B------:R-:W-:Y:S02]  /*82e0*/  FMUL.FTZ R111, R103, c[0x0][0x2d0] ;  /* 0x0000b400676f7a20 */ /* 0x000fe40000410000 */
[--C-:B------:R-:W-:Y:S07]  /*82f0*/  FFMA.FTZ R8, R14, c[0x0][0x2d0], -R110.reuse ;  /* 0x0000b4000e087a23 */ /* 0x100fee000001086e */
[----:B------:R2:W-:Y:S10]  /*8300*/  MUFU.EX2 R60, R2 ;  /* 0x00000002003c7308 */ /* 0x0005f40000000800 */
[----:B------:R-:W3:Y:S01]  /*8310*/  MUFU.EX2 R66, R8 ;  /* 0x0000000800427308 */ /* 0x000ee20000000800 */
[----:B-1----:R-:W-:Y:S09]  /*8320*/  FFMA.FTZ R3, R16, c[0x0][0x2d0], -R110 ;  /* 0x0000b40010037a23 */ /* 0x002ff2000001086e */
[----:B------:R1:W4:Y:S01]  /*8330*/  MUFU.EX2 R237, R3 ;  /* 0x0000000300ed7308 */ /* 0x0003220000000800 */
[----:B--2---:R-:W2:Y:S01]  /*8340*/  SHFL.BFLY PT, R2, R0, 0x1, 0x1f ;  /* 0x0c201f0000027f89 */ /* 0x004ea200000e0000 */
[----:B---3--:R-:W-:Y:S02]  /*8350*/  F2FP.PACK_AB R179, R66, R60 ;  /* 0x0000003c42b3723e */ /* 0x008fe400000000ff */
[----:B-1----:R-:W-:Y:S02]  /*8360*/  FSEL R3, R105, RZ, P1 ;  /* 0x000000ff69037208 */ /* 0x002fe40000800000 */
[----:B------:R-:W-:Y:S02]  /*8370*/  FSETP.NEU.FTZ.AND P1, PT, R103, -INF , PT ;  /* 0xff8000006700780b */ /* 0x000fe40003f3d000 */
[----:B--2---:R-:W-:Y:S02]  /*8380*/  FMNMX.FTZ R102, R0, R2, !PT ;  /* 0x0000000200667209 */ /* 0x004fe40007810000 */
[----:B------:R-:W-:Y:S02]  /*8390*/  FSEL R111, R111, RZ, P1 ;  /* 0x000000ff6f6f7208 */ /* 0x000fe40000800000 */
[----:B------:R-:W-:Y:S01]  /*83a0*/  FSEL R2, R104, RZ, P0 ;  /* 0x000000ff68027208 */ /* 0x000fe20000000000 */
[C---:B------:R-:W-:Y:S01]  /*83b0*/  FMUL.FTZ R184, R102.reuse, c[0x0][0x2d0] ;  /* 0x0000b40066b87a20 */ /* 0x040fe20000410000 */
[----:B------:R-:W-:Y:S01]  /*83c0*/  FSETP.NEU.FTZ.AND P0, PT, R102, -INF , PT ;  /* 0xff8000006600780b */ /* 0x000fe20003f1d000 */
[--C-:B------:R-:W-:Y:S01]  /*83d0*/  FFMA.FTZ R0, R20, c[0x0][0x2d0], -R111.reuse ;  /* 0x0000b40014007a23 */ /* 0x100fe2000001086f */
[----:B----4-:R-:W-:Y:S01]  /*83e0*/  F2FP.PACK_AB R177, R237, R235 ;  /* 0x000000ebedb1723e */ /* 0x010fe200000000ff */
[--C-:B------:R-:W-:Y:S01]  /*83f0*/  FFMA.FTZ R8, R17, c[0x0][0x2d0], -R111.reuse ;  /* 0x0000b40011087a23 */ /* 0x100fe2000001086f */
[----:B------:R-:W-:Y:S01]  /*8400*/  FSEL R184, R184, RZ, P0 ;  /* 0x000000ffb8b87208 */ /* 0x000fe20000000000 */
[----:B------:R1:W-:Y:S10]  /*8410*/  MUFU.EX2 R56, R0 ;  /* 0x0000000000387308 */ /* 0x0003f40000000800 */
[----:B------:R2:W-:Y:S01]  /*8420*/  MUFU.EX2 R233, R8 ;  /* 0x0000000800e97308 */ /* 0x0005e20000000800 */
[--C-:B-1----:R-:W-:Y:S09]  /*8430*/  FFMA.FTZ R0, R22, c[0x0][0x2d0], -R111.reuse ;  /* 0x0000b40016007a23 */ /* 0x102ff2000001086f */
[----:B------:R1:W3:Y:S01]  /*8440*/  MUFU.EX2 R59, R0 ;  /* 0x00000000003b7308 */ /* 0x0002e20000000800 */
[----:B--2---:R-:W-:Y:S09]  /*8450*/  FFMA.FTZ R8, R18, c[0x0][0x2d0], -R111 ;  /* 0x0000b40012087a23 */ /* 0x004ff2000001086f */
[----:B------:R2:W4:Y:S01]  /*8460*/  MUFU.EX2 R241, R8 ;  /* 0x0000000800f17308 */ /* 0x0005220000000800 */
[--C-:B-1----:R-:W-:Y:S01]  /*8470*/  FFMA.FTZ R0, R25, c[0x0][0x2d0], -R184.reuse ;  /* 0x0000b40019007a23 */ /* 0x102fe200000108b8 */
[----:B---3--:R-:W-:Y:S08]  /*8480*/  F2FP.PACK_AB R182, R59, R56 ;  /* 0x000000383bb6723e */ /* 0x008ff000000000ff */
[----:B------:R1:W-:Y:S01]  /*8490*/  MUFU.EX2 R229, R0 ;  /* 0x0000000000e57308 */ /* 0x0003e20000000800 */
[--C-:B--2---:R-:W-:Y:S01]  /*84a0*/  FFMA.FTZ R8, R21, c[0x0][0x2d0], -R184.reuse ;  /* 0x0000b40015087a23 */ /* 0x104fe200000108b8 */
[----:B----4-:R-:W-:Y:S08]  /*84b0*/  F2FP.PACK_AB R180, R241, R233 ;  /* 0x000000e9f1b4723e */ /* 0x010ff000000000ff */
[----:B------:R-:W-:Y:S01]  /*84c0*/  MUFU.EX2 R57, R8 ;  /* 0x0000000800397308 */ /* 0x000fe20000000800 */
[--C-:B-1----:R-:W-:Y:S09]  /*84d0*/  FFMA.FTZ R0, R24, c[0x0][0x2d0], -R184.reuse ;  /* 0x0000b40018007a23 */ /* 0x102ff200000108b8 */
[----:B------:R1:W2:Y:S02]  /*84e0*/  MUFU.EX2 R63, R0 ;  /* 0x00000000003f7308 */ /* 0x0002a40000000800 */
[----:B-1----:R-:W-:Y:S01]  /*84f0*/  FFMA.FTZ R0, R26, c[0x0][0x2d0], -R184 ;  /* 0x0000b4001a007a23 */ /* 0x002fe200000108b8 */
[----:B--2---:R-:W-:Y:S07]  /*8500*/  F2FP.PACK_AB R181, R63, R229 ;  /* 0x000000e53fb5723e */ /* 0x004fee00000000ff */
[----:B------:R1:W2:Y:S02]  /*8510*/  MUFU.EX2 R67, R0 ;  /* 0x0000000000437308 */ /* 0x0002a40000000800 */
[----:B-1----:R-:W-:Y:S01]  /*8520*/  FADD.FTZ R0, -R3, R100 ;  /* 0x0000006403007221 */ /* 0x002fe20000010100 */
[----:B------:R-:W-:Y:S02]  /*8530*/  @P6 SHF.L.U32 R3, R183, 0x1, RZ ;  /* 0x00000001b7036819 */ /* 0x000fe400000006ff */
[----:B--2---:R-:W-:Y:S01]  /*8540*/  F2FP.PACK_AB R183, R57, R67 ;  /* 0x0000004339b7723e */ /* 0x004fe200000000ff */
[----:B------:R-:W-:Y:S02]  /*8550*/  FMUL.FTZ R0, R0, c[0x0][0x2d0] ;  /* 0x0000b40000007a20 */ /* 0x000fe40000410000 */
[----:B------:R1:W-:Y:S02]  /*8560*/  @P6 LDGSTS.E.BYPASS.LTC128B.128 [R3+0x3100], [R34.64], !P5 ;  /* 0x0310000022036fae */ /* 0x0003e4000e901d46 */
[----:B------:R2:W3:Y:S06]  /*8570*/  MUFU.EX2 R100, R0 ;  /* 0x0000000000647308 */ /* 0x0004ec0000000800 */
[----:B------:R1:W-:Y:S08]  /*8580*/  @P6 LDGSTS.E.BYPASS.LTC128B.128 [R3+0x4100], [R30.64], !P4 ;  /* 0x041000001e036fae */ /* 0x0003f0000e101d46 */
[----:B------:R4:W-:Y:S08]  /*8590*/  @P6 LDGSTS.E.BYPASS.LTC128B.128 [R3+0x5100], [R32.64], !P3 ;  /* 0x0510000020036fae */ /* 0x0009f0000d901d46 */
[----:B------:R1:W-:Y:S01]  /*85a0*/  @P6 LDGSTS.E.BYPASS.LTC128B.128 [R3+0x3900], [R28.64], !P5 ;  /* 0x039000001c036fae */ /* 0x0003e2000e901d46 */
[----:B--2---:R-:W-:Y:S01]  /*85b0*/  FADD.FTZ R0, -R2, R101 ;  /* 0x0000006502007221 */ /* 0x004fe20000010100 */
[----:B------:R-:W-:Y:S01]  /*85c0*/  FSEL R2, R103, RZ, P1 ;  /* 0x000000ff67027208 */ /* 0x000fe20000800000 */
[----:B---3--:R-:W-:Y:S02]  /*85d0*/  FMUL.FTZ R16, R100, R124 ;  /* 0x0000007c64107220 */ /* 0x008fe40000410000 */
[----:B------:R-:W-:Y:S03]  /*85e0*/  FMUL.FTZ R0, R0, c[0x0][0x2d0] ;  /* 0x0000b40000007a20 */ /* 0x000fe60000410000 */
[----:B------:R2:W-:Y:S01]  /*85f0*/  @P6 LDGSTS.E.BYPASS.LTC128B.128 [R3+0x4900], [R6.64], !P4 ;  /* 0x0490000006036fae */ /* 0x0005e2000e101d46 */
[C---:B------:R-:W-:Y:S01]  /*8600*/  FMUL.FTZ R17, R100.reuse, R125 ;  /* 0x0000007d64117220 */ /* 0x040fe20000410000 */
[----:B------:R3:W2:Y:S01]  /*8610*/  MUFU.EX2 R101, R0 ;  /* 0x0000000000657308 */ /* 0x0006a20000000800 */
[C---:B------:R-:W-:Y:S02]  /*8620*/  FMUL.FTZ R49, R100.reuse, R157 ;  /* 0x0000009d64317220 */ /* 0x040fe40000410000 */
[----:B------:R-:W-:Y:S02]  /*8630*/  IMAD.MOV.U32 R157, RZ, RZ, R230 ;  /* 0x000000ffff9d7224 */ /* 0x000fe400078e00e6 */
[C---:B------:R-:W-:Y:S01]  /*8640*/  FMUL.FTZ R68, R100.reuse, R68 ;  /* 0x0000004464447220 */ /* 0x040fe20000410000 */
[----:B------:R1:W-:Y:S01]  /*8650*/  @P6 LDGSTS.E.BYPASS.LTC128B.128 [R3+0x5900], [R4.64], !P3 ;  /* 0x0590000004036fae */ /* 0x0003e2000d901d46 */
[C---:B------:R-:W-:Y:S02]  /*8660*/  FMUL.FTZ R69, R100.reuse, R69 ;  /* 0x0000004564457220 */ /* 0x040fe40000410000 */
[C---:B----4-:R-:W-:Y:S02]  /*8670*/  FMUL.FTZ R32, R100.reuse, R140 ;  /* 0x0000008c64207220 */ /* 0x050fe40000410000 */
[C---:B------:R-:W-:Y:S01]  /*8680*/  FMUL.FTZ R33, R100.reuse, R141 ;  /* 0x0000008d64217220 */ /* 0x040fe20000410000 */
[----:B------:R-:W-:Y:S01]  /*8690*/  MOV R141, R64 ;  /* 0x00000040008d7202 */ /* 0x000fe20000000f00 */
[C---:B------:R-:W-:Y:S01]  /*86a0*/  FMUL.FTZ R64, R100.reuse, R172 ;  /* 0x000000ac64407220 */ /* 0x040fe20000410000 */
[----:B------:R-:W4:Y:S01]  /*86b0*/  LDSM.16.MT88.4 R20, [R205] ;  /* 0x00000000cd14783b */ /* 0x000f220000004200 */
[C---:B------:R-:W-:Y:S02]  /*86c0*/  FMUL.FTZ R80, R100.reuse, R80 ;  /* 0x0000005064507220 */ /* 0x040fe40000410000 */
[C---:B------:R-:W-:Y:S02]  /*86d0*/  FMUL.FTZ R81, R100.reuse, R81 ;  /* 0x0000005164517220 */ /* 0x040fe40000410000 */
[----:B------:R-:W-:Y:S02]  /*86e0*/  IMAD.MOV.U32 R140, RZ, RZ, R226 ;  /* 0x000000ffff8c7224 */ /* 0x000fe400078e00e2 */
[C---:B------:R-:W-:Y:S01]  /*86f0*/  FMUL.FTZ R84, R100.reuse, R84 ;  /* 0x0000005464547220 */ /* 0x040fe20000410000 */
[----:B------:R-:W5:Y:S01]  /*8700*/  LDSM.16.MT88.4 R36, [R206] ;  /* 0x00000000ce24783b */ /* 0x000f620000004200 */
[----:B------:R-:W-:Y:S02]  /*8710*/  FMUL.FTZ R85, R100, R85 ;  /* 0x0000005564557220 */ /* 0x000fe40000410000 */
[----:B---3--:R-:W-:Y:S01]  /*8720*/  FADD.FTZ R0, -R2, R106 ;  /* 0x0000006a02007221 */ /* 0x008fe20000010100 */
[----:B------:R-:W-:Y:S01]  /*8730*/  FSEL R2, R102, RZ, P0 ;  /* 0x000000ff66027208 */ /* 0x000fe20000000000 */
[C---:B--2---:R-:W-:Y:S02]  /*8740*/  FMUL.FTZ R6, R101.reuse, R114 ;  /* 0x0000007265067220 */ /* 0x044fe40000410000 */
[----:B------:R-:W-:Y:S01]  /*8750*/  FMUL.FTZ R0, R0, c[0x0][0x2d0] ;  /* 0x0000b40000007a20 */ /* 0x000fe20000410000 */
[----:B------:R-:W2:Y:S01]  /*8760*/  LDSM.16.MT88.4 R52, [R205+0x1000] ;  /* 0x00100000cd34783b */ /* 0x000ea20000004200 */
[C---:B------:R-:W-:Y:S02]  /*8770*/  FMUL.FTZ R7, R101.reuse, R115 ;  /* 0x0000007365077220 */ /* 0x040fe40000410000 */
[----:B-1----:R1:W3:Y:S01]  /*8780*/  MUFU.EX2 R3, R0 ;  /* 0x0000000000037308 */ /* 0x0022e20000000800 */
[C---:B------:R-:W-:Y:S02]  /*8790*/  FMUL.FTZ R4, R100.reuse, R112 ;  /* 0x0000007064047220 */ /* 0x040fe40000410000 */
[----:B------:R-:W-:Y:S02]  /*87a0*/  FMUL.FTZ R5, R100, R113 ;  /* 0x0000007164057220 */ /* 0x000fe40000410000 */
[----:B------:R-:W2:Y:S01]  /*87b0*/  LDSM.16.MT88.4 R112, [R206+0x1000] ;  /* 0x00100000ce70783b */ /* 0x000ea20000004200 */
[C---:B------:R-:W-:Y:S02]  /*87c0*/  FMUL.FTZ R18, R101.reuse, R126 ;  /* 0x0000007e65127220 */ /* 0x040fe40000410000 */
[----:B------:R-:W-:Y:S02]  /*87d0*/  FMUL.FTZ R19, R101, R127 ;  /* 0x0000007f65137220 */ /* 0x000fe40000410000 */
[--C-:B------:R-:W-:Y:S02]  /*87e0*/  FFMA.FTZ R140, R140, c[0x0][0x2d0], -R110.reuse ;  /* 0x0000b4008c8c7a23 */ /* 0x100fe4000001086e */
[----:B------:R-:W-:Y:S01]  /*87f0*/  FFMA.FTZ R141, R141, c[0x0][0x2d0], -R110 ;  /* 0x0000b4008d8d7a23 */ /* 0x000fe2000001086e */
[----:B------:R-:W-:Y:S01]  /*8800*/  LDSM.16.MT88.4 R124, [R206+0x400] ;  /* 0x00040000ce7c783b */ /* 0x000fe20000004200 */
[C---:B------:R-:W-:Y:S02]  /*8810*/  FMUL.FTZ R70, R101.reuse, R70 ;  /* 0x0000004665467220 */ /* 0x040fe40000410000 */
[C---:B------:R-:W-:Y:S02]  /*8820*/  FMUL.FTZ R71, R101.reuse, R71 ;  /* 0x0000004765477220 */ /* 0x040fe40000410000 */
[C---:B------:R-:W-:Y:S02]  /*8830*/  FMUL.FTZ R82, R101.reuse, R82 ;  /* 0x0000005265527220 */ /* 0x040fe40000410000 */
[----:B------:R-:W-:Y:S01]  /*8840*/  FMUL.FTZ R83, R101, R83 ;  /* 0x0000005365537220 */ /* 0x000fe20000410000 */
[-C--:B----4-:R-:W-:Y:S01]  /*8850*/  HMMA.16816.F32 R4, R176, R20.reuse, R4 ;  /* 0x00000014b004723c */ /* 0x090fe20000001804 */
[----:B------:R-:W0:Y:S02]  /*8860*/  LDGDEPBAR ;  /* 0x00000000000079af */ /* 0x000e240000000000 */
[----:B-1----:R-:W-:Y:S01]  /*8870*/  FADD.FTZ R0, -R2, R107 ;  /* 0x0000006b02007221 */ /* 0x002fe20000010100 */
[----:B------:R-:W-:Y:S01]  /*8880*/  MOV R107, R231 ;  /* 0x000000e7006b7202 */ /* 0x000fe20000000f00 */
[--C-:B------:R-:W-:Y:S02]  /*8890*/  FFMA.FTZ R2, R40, c[0x0][0x2d0], -R109.reuse ;  /* 0x0000b40028027a23 */ /* 0x100fe4000001086d */
[----:B------:R-:W-:Y:S02]  /*88a0*/  FMUL.FTZ R0, R0, c[0x0][0x2d0] ;  /* 0x0000b40000007a20 */ /* 0x000fe40000410000 */
[----:B------:R1:W-:Y:S03]  /*88b0*/  MUFU.EX2 R42, R2 ;  /* 0x00000002002a7308 */ /* 0x0003e60000000800 */
[C---:B---3--:R-:W-:Y:S02]  /*88c0*/  FMUL.FTZ R8, R3.reuse, R116 ;  /* 0x0000007403087220 */ /* 0x048fe40000410000 */
[C---:B------:R-:W-:Y:S02]  /*88d0*/  FMUL.FTZ R9, R3.reuse, R117 ;  /* 0x0000007503097220 */ /* 0x040fe40000410000 */
[C---:B------:R-:W-:Y:S02]  /*88e0*/  FMUL.FTZ R12, R3.reuse, R120 ;  /* 0x00000078030c7220 */ /* 0x040fe40000410000 */
[C---:B------:R-:W-:Y:S01]  /*88f0*/  FMUL.FTZ R13, R3.reuse, R121 ;  /* 0x00000079030d7220 */ /* 0x040fe20000410000 */
[----:B------:R-:W3:Y:S01]  /*8900*/  MUFU.EX2 R0, R0 ;  /* 0x0000000000007308 */ /* 0x000ee20000000800 */
[C---:B------:R-:W-:Y:S01]  /*8910*/  FMUL.FTZ R24, R3.reuse, R132 ;  /* 0x0000008403187220 */ /* 0x040fe20000410000 */
[----:B------:R-:W-:Y:S01]  /*8920*/  MOV R132, R228 ;  /* 0x000000e400847202 */ /* 0x000fe20000000f00 */
[C---:B------:R-:W-:Y:S01]  /*8930*/  FMUL.FTZ R25, R3.reuse, R133 ;  /* 0x0000008503197220 */ /* 0x040fe20000410000 */
[----:B------:R-:W-:Y:S01]  /*8940*/  MOV R133, R229 ;  /* 0x000000e500857202 */ /* 0x000fe20000000f00 */
[C---:B------:R-:W-:Y:S01]  /*8950*/  FMUL.FTZ R28, R3.reuse, R136 ;  /* 0x00000088031c7220 */ /* 0x040fe20000410000 */
[----:B------:R-:W-:Y:S01]  /*8960*/  MOV R136, R235 ;  /* 0x000000eb00887202 */ /* 0x000fe20000000f00 */
[----:B------:R-:W-:Y:S02]  /*8970*/  FMUL.FTZ R29, R3, R137 ;  /* 0x00000089031d7220 */ /* 0x000fe40000410000 */
[C---:B------:R-:W-:Y:S01]  /*8980*/  FMUL.FTZ R34, R101.reuse, R142 ;  /* 0x0000008e65227220 */ /* 0x040fe20000410000 */
[----:B------:R-:W-:Y:S01]  /*8990*/  MOV R142, R242 ;  /* 0x000000f2008e7202 */ /* 0x000fe20000000f00 */
[----:B------:R-:W-:Y:S02]  /*89a0*/  FMUL.FTZ R35, R101, R143 ;  /* 0x0000008f65237220 */ /* 0x000fe40000410000 */
[----:B------:R-:W-:Y:S01]  /*89b0*/  FMUL.FTZ R40, R3, R148 ;  /* 0x0000009403287220 */ /* 0x000fe20000410000 */
[----:B------:R-:W-:Y:S01]  /*89c0*/  MOV R148, R57 ;  /* 0x0000003900947202 */ /* 0x000fe20000000f00 */
[----:B-1----:R-:W-:Y:S02]  /*89d0*/  FFMA.FTZ R2, R41, c[0x0][0x2d0], -R109 ;  /* 0x0000b40029027a23 */ /* 0x002fe4000001086d */
[----:B------:R-:W-:Y:S02]  /*89e0*/  FMUL.FTZ R41, R3, R149 ;  /* 0x0000009503297220 */ /* 0x000fe40000410000 */
[----:B------:R1:W4:Y:S01]  /*89f0*/  MUFU.EX2 R46, R2 ;  /* 0x00000002002e7308 */ /* 0x0003220000000800 */
[C---:B------:R-:W-:Y:S02]  /*8a00*/  FMUL.FTZ R51, R101.reuse, R159 ;  /* 0x0000009f65337220 */ /* 0x040fe40000410000 */
[----:B------:R-:W-:Y:S02]  /*8a10*/  IMAD.MOV.U32 R159, RZ, RZ, R251 ;  /* 0x000000ffff9f7224 */ /* 0x000fe400078e00fb */
[C---:B---3--:R-:W-:Y:S02]  /*8a20*/  FMUL.FTZ R10, R0.reuse, R118 ;  /* 0x00000076000a7220 */ /* 0x048fe40000410000 */
[C---:B------:R-:W-:Y:S02]  /*8a30*/  FMUL.FTZ R11, R0.reuse, R119 ;  /* 0x00000077000b7220 */ /* 0x040fe40000410000 */
[----:B------:R-:W3:Y:S01]  /*8a40*/  LDSM.16.MT88.4 R116, [R205+0x2000] ;  /* 0x00200000cd74783b */ /* 0x000ee20000004200 */
[----:B------:R-:W-:Y:S02]  /*8a50*/  IMAD.MOV.U32 R137, RZ, RZ, R236 ;  /* 0x000000ffff897224 */ /* 0x000fe400078e00ec */
[C---:B------:R-:W-:Y:S02]  /*8a60*/  FMUL.FTZ R14, R0.reuse, R122 ;  /* 0x0000007a000e7220 */ /* 0x040fe40000410000 */
[C---:B------:R-:W-:Y:S04]  /*8a70*/  HMMA.16816.F32 R8, R180.reuse, R20, R8 ;  /* 0x00000014b408723c */ /* 0x040fe80000001808 */
[C---:B------:R-:W-:Y:S02]  /*8a80*/  FMUL.FTZ R15, R0.reuse, R123 ;  /* 0x0000007b000f7220 */ /* 0x040fe40000410000 */
[----:B------:R-:W-:Y:S01]  /*8a90*/  FMUL.FTZ R26, R0, R134 ;  /* 0x00000086001a7220 */ /* 0x000fe20000410000 */
[----:B------:R-:W-:Y:S01]  /*8aa0*/  MOV R134, R233 ;  /* 0x000000e900867202 */ /* 0x000fe20000000f00 */
[C---:B------:R-:W-:Y:S03]  /*8ab0*/  FMUL.FTZ R20, R100.reuse, R128 ;  /* 0x0000008064147220 */ /* 0x040fe60000410000 */
[-C--:B------:R-:W-:Y:S03]  /*8ac0*/  HMMA.16816.F32 R12, R180, R22.reuse, R12 ;  /* 0x00000016b40c723c */ /* 0x080fe6000000180c */
[----:B------:R-:W-:Y:S02]  /*8ad0*/  FMUL.FTZ R21, R100, R129 ;  /* 0x0000008164157220 */ /* 0x000fe40000410000 */
[C---:B------:R-:W-:Y:S02]  /*8ae0*/  FMUL.FTZ R27, R0.reuse, R135 ;  /* 0x00000087001b7220 */ /* 0x040fe40000410000 */
[----:B------:R-:W-:Y:S01]  /*8af0*/  IMAD.MOV.U32 R135, RZ, RZ, R234 ;  /* 0x000000ffff877224 */ /* 0x000fe200078e00ea */
[C---:B------:R-:W-:Y:S04]  /*8b00*/  HMMA.16816.F32 R16, R176.reuse, R22, R16 ;  /* 0x00000016b010723c */ /* 0x040fe80000001810 */
[C---:B------:R-:W-:Y:S01]  /*8b10*/  FMUL.FTZ R30, R0.reuse, R138 ;  /* 0x0000008a001e7220 */ /* 0x040fe20000410000 */
[----:B------:R-:W-:Y:S01]  /*8b20*/  MOV R138, R237 ;  /* 0x000000ed008a7202 */ /* 0x000fe20000000f00 */
[----:B------:R-:W-:Y:S02]  /*8b30*/  FMUL.FTZ R31, R0, R139 ;  /* 0x0000008b001f7220 */ /* 0x000fe40000410000 */
[C---:B------:R-:W-:Y:S04]  /*8b40*/  FMUL.FTZ R22, R101.reuse, R130 ;  /* 0x0000008265167220 */ /* 0x040fe80000410000 */
[----:B------:R-:W-:Y:S02]  /*8b50*/  FMUL.FTZ R23, R101, R131 ;  /* 0x0000008365177220 */ /* 0x000fe40000410000 */
[----:B------:R-:W-:Y:S01]  /*8b60*/  LDSM.16.MT88.4 R128, [R205+0x1400] ;  /* 0x00140000cd80783b */ /* 0x000fe20000004200 */
[----:B------:R-:W-:Y:S02]  /*8b70*/  IMAD.MOV.U32 R139, RZ, RZ, R241 ;  /* 0x000000ffff8b7224 */ /* 0x000fe400078e00f1 */
[----:B-1----:R-:W-:Y:S02]  /*8b80*/  FFMA.FTZ R2, R44, c[0x0][0x2d0], -R109 ;  /* 0x0000b4002c027a23 */ /* 0x002fe4000001086d */
[-C--:B-----5:R-:W-:Y:S02]  /*8b90*/  HMMA.16816.F32 R20, R176, R36.reuse, R20 ;  /* 0x00000024b014723c */ /* 0x0a0fe40000001814 */
[----:B------:R1:W5:Y:S01]  /*8ba0*/  MUFU.EX2 R48, R2 ;  /* 0x0000000200307308 */ /* 0x0003620000000800 */
[C---:B------:R-:W-:Y:S02]  /*8bb0*/  FMUL.FTZ R43, R0.reuse, R151 ;  /* 0x00000097002b7220 */ /* 0x040fe40000410000 */
[----:B------:R-:W-:Y:S02]  /*8bc0*/  IMAD.MOV.U32 R143, RZ, RZ, R249 ;  /* 0x000000ffff8f7224 */ /* 0x000fe400078e00f9 */
[C---:B------:R-:W-:Y:S01]  /*8bd0*/  FMUL.FTZ R44, R3.reuse, R152 ;  /* 0x00000098032c7220 */ /* 0x040fe20000410000 */
[C---:B------:R-:W-:Y:S04]  /*8be0*/  HMMA.16816.F32 R24, R180.reuse, R36, R24 ;  /* 0x00000024b418723c */ /* 0x040fe80000001818 */
[C---:B------:R-:W-:Y:S01]  /*8bf0*/  FMUL.FTZ R47, R0.reuse, R155 ;  /* 0x0000009b002f7220 */ /* 0x040fe20000410000 */
[----:B----4-:R-:W-:Y:S01]  /*8c00*/  MOV R152, R46 ;  /* 0x0000002e00987202 */ /* 0x010fe20000000f00 */
[----:B------:R-:W-:Y:S01]  /*8c10*/  FMUL.FTZ R46, R0, R154 ;  /* 0x0000009a002e7220 */ /* 0x000fe20000410000 */
[----:B------:R-:W-:Y:S01]  /*8c20*/  MOV R154, R56 ;  /* 0x00000038009a7202 */ /* 0x000fe20000000f00 */
[-C--:B------:R-:W-:Y:S04]  /*8c30*/  HMMA.16816.F32 R28, R180, R38.reuse, R28 ;  /* 0x00000026b41c723c */ /* 0x080fe8000000181c */
[----:B------:R-:W-:Y:S02]  /*8c40*/  FMUL.FTZ R56, R3, R164 ;  /* 0x000000a403387220 */ /* 0x000fe40000410000 */
[----:B------:R-:W-:Y:S02]  /*8c50*/  IMAD.MOV.U32 R164, RZ, RZ, R136 ;  /* 0x000000ffffa47224 */ /* 0x000fe400078e0088 */
[C---:B------:R-:W-:Y:S04]  /*8c60*/  HMMA.16816.F32 R32, R176.reuse, R38, R32 ;  /* 0x00000026b020723c */ /* 0x040fe80000001820 */
[C---:B------:R-:W-:Y:S02]  /*8c70*/  FMUL.FTZ R36, R100.reuse, R144 ;  /* 0x0000009064247220 */ /* 0x040fe40000410000 */
[----:B------:R-:W-:Y:S01]  /*8c80*/  FMUL.FTZ R37, R100, R145 ;  /* 0x0000009164257220 */ /* 0x000fe20000410000 */
[----:B------:R-:W-:Y:S01]  /*8c90*/  MOV R145, R61 ;  /* 0x0000003d00917202 */ /* 0x000fe20000000f00 */
[C---:B------:R-:W-:Y:S04]  /*8ca0*/  FMUL.FTZ R38, R101.reuse, R146 ;  /* 0x0000009265267220 */ /* 0x040fe80000410000 */
[----:B------:R-:W-:Y:S02]  /*8cb0*/  FMUL.FTZ R39, R101, R147 ;  /* 0x0000009365277220 */ /* 0x000fe40000410000 */
[----:B-1----:R-:W-:Y:S02]  /*8cc0*/  FFMA.FTZ R2, R45, c[0x0][0x2d0], -R109 ;  /* 0x0000b4002d027a23 */ /* 0x002fe4000001086d */
[C---:B------:R-:W-:Y:S02]  /*8cd0*/  FMUL.FTZ R45, R3.reuse, R153 ;  /* 0x00000099032d7220 */ /* 0x040fe40000410000 */
[----:B------:R-:W-:Y:S01]  /*8ce0*/  FMUL.FTZ R57, R3, R165 ;  /* 0x000000a503397220 */ /* 0x000fe20000410000 */
[-C--:B--2---:R-:W-:Y:S03]  /*8cf0*/  HMMA.16816.F32 R36, R176, R52.reuse, R36 ;  /* 0x00000034b024723c */ /* 0x084fe60000001824 */
[----:B------:R-:W-:Y:S01]  /*8d00*/  IMAD.MOV.U32 R147, RZ, RZ, R42 ;  /* 0x000000ffff937224 */ /* 0x000fe200078e002a */
[----:B------:R-:W-:Y:S01]  /*8d10*/  MOV R165, R135 ;  /* 0x0000008700a57202 */ /* 0x000fe20000000f00 */
[C---:B------:R-:W-:Y:S01]  /*8d20*/  FMUL.FTZ R42, R0.reuse, R150 ;  /* 0x00000096002a7220 */ /* 0x040fe20000410000 */
[----:B------:R-:W-:Y:S01]  /*8d30*/  MOV R150, R66 ;  /* 0x0000004200967202 */ /* 0x000fe20000000f00 */
[C---:B------:R-:W-:Y:S02]  /*8d40*/  FMUL.FTZ R66, R101.reuse, R174 ;  /* 0x000000ae65427220 */ /* 0x040fe40000410000 */
[----:B------:R-:W-:Y:S03]  /*8d50*/  FMUL.FTZ R58, R0, R166 ;  /* 0x000000a6003a7220 */ /* 0x000fe60000410000 */
[C---:B------:R-:W-:Y:S01]  /*8d60*/  HMMA.16816.F32 R40, R180.reuse, R52, R40 ;  /* 0x00000034b428723c */ /* 0x040fe20000001828 */
[----:B------:R1:W2:Y:S03]  /*8d70*/  MUFU.EX2 R53, R2 ;  /* 0x0000000200357308 */ /* 0x0002a60000000800 */
[----:B------:R-:W-:Y:S01]  /*8d80*/  MOV R166, R133 ;  /* 0x0000008500a67202 */ /* 0x000fe20000000f00 */
[----:B------:R-:W-:Y:S02]  /*8d90*/  IMAD.MOV.U32 R144, RZ, RZ, R63 ;  /* 0x000000ffff907224 */ /* 0x000fe400078e003f */
[C---:B------:R-:W-:Y:S01]  /*8da0*/  FMUL.FTZ R52, R100.reuse, R160 ;  /* 0x000000a064347220 */ /* 0x040fe20000410000 */
[-C--:B------:R-:W-:Y:S04]  /*8db0*/  HMMA.16816.F32 R44, R180, R54.reuse, R44 ;  /* 0x00000036b42c723c */ /* 0x080fe8000000182c */
[----:B-----5:R-:W-:Y:S02]  /*8dc0*/  IMAD.MOV.U32 R155, RZ, RZ, R48 ;  /* 0x000000ffff9b7224 */ /* 0x020fe400078e0030 */
[----:B------:R-:W-:Y:S02]  /*8dd0*/  FMUL.FTZ R48, R100, R156 ;  /* 0x0000009c64307220 */ /* 0x000fe40000410000 */
[----:B------:R-:W-:Y:S04]  /*8de0*/  FMUL.FTZ R50, R101, R158 ;  /* 0x0000009e65327220 */ /* 0x000fe80000410000 */
[----:B------:R-:W-:Y:S02]  /*8df0*/  IMAD.MOV.U32 R156, RZ, RZ, R60 ;  /* 0x000000ffff9c7224 */ /* 0x000fe400078e003c */
[----:B------:R-:W-:Y:S01]  /*8e00*/  FMUL.FTZ R60, R3, R168 ;  /* 0x000000a8033c7220 */ /* 0x000fe20000410000 */
[C---:B------:R-:W-:Y:S04]  /*8e10*/  HMMA.16816.F32 R48, R176.reuse, R54, R48 ;  /* 0x00000036b030723c */ /* 0x040fe80000001830 */
[----:B-1----:R-:W-:Y:S01]  /*8e20*/  FFMA.FTZ R2, R186, c[0x0][0x2d0], -R110 ;  /* 0x0000b400ba027a23 */ /* 0x002fe2000001086e */
[----:B------:R-:W-:Y:S01]  /*8e30*/  MOV R186, R240 ;  /* 0x000000f000ba7202 */ /* 0x000fe20000000f00 */
[----:B------:R-:W-:Y:S01]  /*8e40*/  IMAD.MOV.U32 R149, RZ, RZ, R59 ;  /* 0x000000ffff957224 */ /* 0x000fe200078e003b */
[----:B--2---:R-:W-:Y:S01]  /*8e50*/  MOV R160, R53 ;  /* 0x0000003500a07202 */ /* 0x004fe20000000f00 */
[----:B------:R1:W-:Y:S01]  /*8e60*/  MUFU.EX2 R146, R2 ;  /* 0x0000000200927308 */ /* 0x0003e20000000800 */
[----:B------:R-:W-:Y:S03]  /*8e70*/  FMUL.FTZ R53, R100, R161 ;  /* 0x000000a164357220 */ /* 0x000fe60000410000 */
[----:B------:R-:W-:Y:S01]  /*8e80*/  IMAD.MOV.U32 R161, RZ, RZ, R239 ;  /* 0x000000ffffa17224 */ /* 0x000fe200078e00ef */
[----:B------:R-:W-:Y:S01]  /*8e90*/  MOV R168, R164 ;  /* 0x000000a400a87202 */ /* 0x000fe20000000f00 */
[C---:B------:R-:W-:Y:S02]  /*8ea0*/  FMUL.FTZ R54, R101.reuse, R162 ;  /* 0x000000a265367220 */ /* 0x040fe40000410000 */
[----:B------:R-:W-:Y:S02]  /*8eb0*/  IMAD.MOV.U32 R162, RZ, RZ, R232 ;  /* 0x000000ffffa27224 */ /* 0x000fe400078e00e8 */
[----:B------:R-:W-:Y:S01]  /*8ec0*/  FMUL.FTZ R55, R101, R163 ;  /* 0x000000a365377220 */ /* 0x000fe20000410000 */
[----:B------:R-:W-:Y:S01]  /*8ed0*/  MOV R163, R137 ;  /* 0x0000008900a37202 */ /* 0x000fe20000000f00 */
[C---:B------:R-:W-:Y:S02]  /*8ee0*/  FMUL.FTZ R59, R0.reuse, R167 ;  /* 0x000000a7003b7220 */ /* 0x040fe40000410000 */
[----:B------:R-:W-:Y:S02]  /*8ef0*/  IMAD.MOV.U32 R167, RZ, RZ, R134 ;  /* 0x000000ffffa77224 */ /* 0x000fe400078e0086 */
[----:B------:R-:W-:Y:S01]  /*8f00*/  FMUL.FTZ R61, R3, R169 ;  /* 0x000000a9033d7220 */ /* 0x000fe20000410000 */
[-C--:B------:R-:W-:Y:S03]  /*8f10*/  HMMA.16816.F32 R52, R176, R112.reuse, R52 ;  /* 0x00000070b034723c */ /* 0x080fe60000001834 */
[C---:B------:R-:W-:Y:S01]  /*8f20*/  FMUL.FTZ R62, R0.reuse, R170 ;  /* 0x000000aa003e7220 */ /* 0x040fe20000410000 */
[----:B------:R-:W-:Y:S01]  /*8f30*/  MOV R169, R165 ;  /* 0x000000a500a97202 */ /* 0x000fe20000000f00 */
[----:B------:R-:W-:Y:S02]  /*8f40*/  FMUL.FTZ R63, R0, R171 ;  /* 0x000000ab003f7220 */ /* 0x000fe40000410000 */
[--C-:B-1----:R-:W-:Y:S01]  /*8f50*/  FFMA.FTZ R2, R188, c[0x0][0x2d0], -R110.reuse ;  /* 0x0000b400bc027a23 */ /* 0x102fe2000001086e */
[C---:B------:R-:W-:Y:S03]  /*8f60*/  HMMA.16816.F32 R56, R180.reuse, R112, R56 ;  /* 0x00000070b438723c */ /* 0x040fe60000001838 */
[----:B------:R1:W2:Y:S01]  /*8f70*/  MUFU.EX2 R251, R2 ;  /* 0x0000000200fb7308 */ /* 0x0002a20000000800 */
[----:B------:R-:W-:Y:S01]  /*8f80*/  MOV R188, R250 ;  /* 0x000000fa00bc7202 */ /* 0x000fe20000000f00 */
[----:B------:R-:W-:Y:S02]  /*8f90*/  IMAD.MOV.U32 R153, RZ, RZ, R67 ;  /* 0x000000ffff997224 */ /* 0x000fe400078e0043 */
[----:B------:R-:W-:Y:S01]  /*8fa0*/  FMUL.FTZ R67, R101, R175 ;  /* 0x000000af65437220 */ /* 0x000fe20000410000 */
[-C--:B------:R-:W-:Y:S04]  /*8fb0*/  HMMA.16816.F32 R60, R180, R114.reuse, R60 ;  /* 0x00000072b43c723c */ /* 0x080fe8000000183c */
[----:B------:R-:W-:Y:S02]  /*8fc0*/  IMAD.MOV.U32 R151, RZ, RZ, R65 ;  /* 0x000000ffff977224 */ /* 0x000fe400078e0041 */
[----:B------:R-:W-:Y:S02]  /*8fd0*/  FMUL.FTZ R65, R100, R173 ;  /* 0x000000ad64417220 */ /* 0x000fe40000410000 */
[----:B------:R-:W-:Y:S01]  /*8fe0*/  LDSM.16.MT88.4 R172, [R206+0x1c00] ;  /* 0x001c0000ceac783b */ /* 0x000fe20000004200 */
[C---:B------:R-:W-:Y:S03]  /*8ff0*/  FMUL.FTZ R72, R3.reuse, R72 ;  /* 0x0000004803487220 */ /* 0x040fe60000410000 */
[----:B------:R-:W-:Y:S01]  /*9000*/  FMUL.FTZ R73, R3, R73 ;  /* 0x0000004903497220 */ /* 0x000fe20000410000 */
[C---:B------:R-:W-:Y:S03]  /*9010*/  HMMA.16816.F32 R64, R176.reuse, R114, R64 ;  /* 0x00000072b040723c */ /* 0x040fe60000001840 */
[----:B------:R-:W4:Y:S01]  /*9020*/  LDSM.16.MT88.4 R112, [R206+0x2000] ;  /* 0x00200000ce70783b */ /* 0x000f220000004200 */
[C---:B------:R-:W-:Y:S02]  /*9030*/  FMUL.FTZ R74, R0.reuse, R74 ;  /* 0x0000004a004a7220 */ /* 0x040fe40000410000 */
[----:B-1----:R-:W-:Y:S02]  /*9040*/  FFMA.FTZ R2, R185, c[0x0][0x2d0], -R110 ;  /* 0x0000b400b9027a23 */ /* 0x002fe4000001086e */
[-C--:B---3--:R-:W-:Y:S02]  /*9050*/  HMMA.16816.F32 R68, R176, R116.reuse, R68 ;  /* 0x00000074b044723c */ /* 0x088fe40000001844 */
[----:B------:R1:W-:Y:S02]  /*9060*/  MUFU.EX2 R250, R2 ;  /* 0x0000000200fa7308 */ /* 0x0003e40000000800 */
[C---:B------:R-:W-:Y:S02]  /*9070*/  FMUL.FTZ R75, R0.reuse, R75 ;  /* 0x0000004b004b7220 */ /* 0x040fe40000410000 */
[----:B------:R-:W-:Y:S02]  /*9080*/  IMAD.MOV.U32 R185, RZ, RZ, R132 ;  /* 0x000000ffffb97224 */ /* 0x000fe400078e0084 */
[----:B------:R-:W-:Y:S01]  /*9090*/  LDSM.16.MT88.4 R132, [R206+0x1800] ;  /* 0x00180000ce84783b */ /* 0x000fe20000004200 */
[C---:B------:R-:W-:Y:S02]  /*90a0*/  FMUL.FTZ R76, R3.reuse, R76 ;  /* 0x0000004c034c7220 */ /* 0x040fe40000410000 */
[C---:B------:R-:W-:Y:S04]  /*90b0*/  HMMA.16816.F32 R72, R180.reuse, R116, R72 ;  /* 0x00000074b448723c */ /* 0x040fe80000001848 */
[C---:B------:R-:W-:Y:S02]  /*90c0*/  FMUL.FTZ R77, R3.reuse, R77 ;  /* 0x0000004d034d7220 */ /* 0x040fe40000410000 */
[C---:B------:R-:W-:Y:S02]  /*90d0*/  FMUL.FTZ R78, R0.reuse, R78 ;  /* 0x0000004e004e7220 */ /* 0x040fe40000410000 */
[C---:B------:R-:W-:Y:S04]  /*90e0*/  FMUL.FTZ R79, R0.reuse, R79 ;  /* 0x0000004f004f7220 */ /* 0x040fe80000410000 */
[C---:B------:R-:W-:Y:S02]  /*90f0*/  FMUL.FTZ R88, R3.reuse, R88 ;  /* 0x0000005803587220 */ /* 0x040fe40000410000 */
[----:B------:R-:W-:Y:S01]  /*9100*/  FMUL.FTZ R89, R3, R89 ;  /* 0x0000005903597220 */ /* 0x000fe20000410000 */
[-C--:B------:R-:W-:Y:S03]  /*9110*/  HMMA.16816.F32 R76, R180, R118.reuse, R76 ;  /* 0x00000076b44c723c */ /* 0x080fe6000000184c */
[--C-:B-1----:R-:W-:Y:S02]  /*9120*/  FFMA.FTZ R2, R187, c[0x0][0x2d0], -R110.reuse ;  /* 0x0000b400bb027a23 */ /* 0x102fe4000001086e */
[C---:B------:R-:W-:Y:S02]  /*9130*/  FMUL.FTZ R90, R0.reuse, R90 ;  /* 0x0000005a005a7220 */ /* 0x040fe40000410000 */
[----:B------:R1:W3:Y:S01]  /*9140*/  MUFU.EX2 R249, R2 ;  /* 0x0000000200f97308 */ /* 0x0002e20000000800 */
[C---:B------:R-:W-:Y:S01]  /*9150*/  HMMA.16816.F32 R80, R176.reuse, R118, R80 ;  /* 0x00000076b050723c */ /* 0x040fe20000001850 */
[----:B------:R-:W5:Y:S03]  /*9160*/  LDSM.16.MT88.4 R116, [R205+0x400] ;  /* 0x00040000cd74783b */ /* 0x000f660000004200 */
[C---:B------:R-:W-:Y:S02]  /*9170*/  FMUL.FTZ R86, R101.reuse, R86 ;  /* 0x0000005665567220 */ /* 0x040fe40000410000 */
[----:B------:R-:W-:Y:S02]  /*9180*/  FMUL.FTZ R87, R101, R87 ;  /* 0x0000005765577220 */ /* 0x000fe40000410000 */
[C---:B------:R-:W-:Y:S04]  /*9190*/  FMUL.FTZ R91, R0.reuse, R91 ;  /* 0x0000005b005b7220 */ /* 0x040fe80000410000 */
[C---:B------:R-:W-:Y:S01]  /*91a0*/  FMUL.FTZ R92, R3.reuse, R92 ;  /* 0x0000005c035c7220 */ /* 0x040fe20000410000 */
[-C--:B----4-:R-:W-:Y:S03]  /*91b0*/  HMMA.16816.F32 R84, R176, R112.reuse, R84 ;  /* 0x00000070b054723c */ /* 0x090fe60000001854 */
[----:B------:R-:W-:Y:S02]  /*91c0*/  FMUL.FTZ R93, R3, R93 ;  /* 0x0000005d035d7220 */ /* 0x000fe40000410000 */
[C---:B------:R-:W-:Y:S02]  /*91d0*/  FMUL.FTZ R94, R0.reuse, R94 ;  /* 0x0000005e005e7220 */ /* 0x040fe40000410000 */
[----:B------:R-:W-:Y:S01]  /*91e0*/  FMUL.FTZ R95, R0, R95 ;  /* 0x0000005f005f7220 */ /* 0x000fe20000410000 */
[C---:B------:R-:W-:Y:S04]  /*91f0*/  HMMA.16816.F32 R88, R180.reuse, R112, R88 ;  /* 0x00000070b458723c */ /* 0x040fe80000001858 */
[----:B-1----:R-:W-:Y:S02]  /*9200*/  FFMA.FTZ R2, R189, c[0x0][0x2d0], -R111 ;  /* 0x0000b400bd027a23 */ /* 0x002fe4000001086f */
[----:B------:R-:W-:Y:S01]  /*9210*/  FFMA.FTZ R106, R199, c[0x0][0x2d0], -R110 ;  /* 0x0000b400c76a7a23 */ /* 0x000fe2000001086e */
[----:B------:R-:W-:Y:S01]  /*9220*/  F2FP.PACK_AB R112, R152, R147 ;  /* 0x000000939870723e */ /* 0x000fe200000000ff */
[-C--:B------:R-:W-:Y:S01]  /*9230*/  HMMA.16816.F32 R92, R180, R114.reuse, R92 ;  /* 0x00000072b45c723c */ /* 0x080fe2000000185c */
[----:B------:R1:W-:Y:S01]  /*9240*/  MUFU.EX2 R242, R2 ;  /* 0x0000000200f27308 */ /* 0x0003e20000000800 */
[----:B------:R-:W-:Y:S02]  /*9250*/  LDSM.16.MT88.4 R180, [R205+0x2c00] ;  /* 0x002c0000cdb4783b */ /* 0x000fe40000004200 */
[C---:B------:R-:W-:Y:S01]  /*9260*/  FMUL.FTZ R96, R100.reuse, R96 ;  /* 0x0000006064607220 */ /* 0x040fe20000410000 */
[----:B--2---:R-:W-:Y:S01]  /*9270*/  F2FP.PACK_AB R113, R251, R146 ;  /* 0x00000092fb71723e */ /* 0x004fe200000000ff */
[----:B------:R-:W-:Y:S02]  /*9280*/  FMUL.FTZ R97, R100, R97 ;  /* 0x0000006164617220 */ /* 0x000fe40000410000 */
[C---:B------:R-:W-:Y:S04]  /*9290*/  FMUL.FTZ R98, R101.reuse, R98 ;  /* 0x0000006265627220 */ /* 0x040fe80000410000 */
[----:B------:R-:W-:Y:S02]  /*92a0*/  FMUL.FTZ R99, R101, R99 ;  /* 0x0000006365637220 */ /* 0x000fe40000410000 */
[----:B------:R-:W-:Y:S02]  /*92b0*/  IMAD.MOV.U32 R158, RZ, RZ, R227 ;  /* 0x000000ffff9e7224 */ /* 0x000fe400078e00e3 */
[----:B------:R-:W-:Y:S01]  /*92c0*/  FFMA.FTZ R107, R107, c[0x0][0x2d0], -R109 ;  /* 0x0000b4006b6b7a23 */ /* 0x000fe2000001086d */
[----:B------:R2:W-:Y:S01]  /*92d0*/  MUFU.EX2 R227, R106 ;  /* 0x0000006a00e37308 */ /* 0x0005e20000000800 */
[----:B------:R-:W-:Y:S01]  /*92e0*/  IMAD.MOV.U32 R165, RZ, RZ, R163 ;  /* 0x000000ffffa57224 */ /* 0x000fe200078e00a3 */
[----:B------:R-:W-:Y:S04]  /*92f0*/  HMMA.16816.F32 R96, R176, R114, R96 ;  /* 0x00000072b060723c */ /* 0x000fe80000001860 */
[----:B-1----:R-:W-:Y:S03]  /*9300*/  FFMA.FTZ R2, R190, c[0x0][0x2d0], -R111 ;  /* 0x0000b400be027a23 */ /* 0x002fe6000001086f */
[----:B------:R-:W-:Y:S02]  /*9310*/  F2FP.PACK_AB R114, R160, R155 ;  /* 0x0000009ba072723e */ /* 0x000fe400000000ff */
[----:B---3--:R-:W-:Y:S01]  /*9320*/  F2FP.PACK_AB R115, R249, R250 ;  /* 0x000000faf973723e */ /* 0x008fe200000000ff */
[----:B------:R1:W3:Y:S06]  /*9330*/  MUFU.EX2 R241, R2 ;  /* 0x0000000200f17308 */ /* 0x0002ec0000000800 */
[-C--:B-----5:R-:W-:Y:S05]  /*9340*/  HMMA.16816.F32 R4, R112, R116.reuse, R4 ;  /* 0x000000747004723c */ /* 0x0a0fea0000001804 */
[----:B--2---:R-:W-:Y:S01]  /*9350*/  FFMA.FTZ R106, R159, c[0x0][0x2d0], -R109 ;  /* 0x0000b4009f6a7a23 */ /* 0x004fe2000001086d */
[----:B------:R-:W-:Y:S01]  /*9360*/  MOV R159, R143 ;  /* 0x0000008f009f7202 */ /* 0x000fe20000000f00 */
[--C-:B------:R-:W-:Y:S01]  /*9370*/  FFMA.FTZ R143, R248, c[0x0][0x2d0], -R111.reuse ;  /* 0x0000b400f88f7a23 */ /* 0x100fe2000001086f */
[----:B------:R-:W-:Y:S03]  /*9380*/  MOV R248, R147 ;  /* 0x0000009300f87202 */ /* 0x000fe60000000f00 */
[----:B------:R-:W-:Y:S01]  /*9390*/  MUFU.EX2 R190, R143 ;  /* 0x0000008f00be7308 */ /* 0x000fe20000000800 */
[--C-:B-1----:R-:W-:Y:S01]  /*93a0*/  FFMA.FTZ R2, R191, c[0x0][0x2d0], -R111.reuse ;  /* 0x0000b400bf027a23 */ /* 0x102fe2000001086f */
[----:B---3--:R-:W-:Y:S08]  /*93b0*/  F2FP.PACK_AB R120, R241, R242 ;  /* 0x000000f2f178723e */ /* 0x008ff000000000ff */
[----:B------:R1:W-:Y:S02]  /*93c0*/  MUFU.EX2 R240, R2 ;  /* 0x0000000200f07308 */ /* 0x0003e40000000800 */
[----:B-1----:R-:W-:Y:S08]  /*93d0*/  FFMA.FTZ R2, R192, c[0x0][0x2d0], -R111 ;  /* 0x0000b400c0027a23 */ /* 0x002ff0000001086f */
[----:B------:R1:W2:Y:S02]  /*93e0*/  MUFU.EX2 R239, R2 ;  /* 0x0000000200ef7308 */ /* 0x0002a40000000800 */
[--C-:B-1----:R-:W-:Y:S01]  /*93f0*/  FFMA.FTZ R2, R193, c[0x0][0x2d0], -R184.reuse ;  /* 0x0000b400c1027a23 */ /* 0x102fe200000108b8 */
[----:B--2---:R-:W-:Y:S07]  /*9400*/  F2FP.PACK_AB R122, R239, R240 ;  /* 0x000000f0ef7a723e */ /* 0x004fee00000000ff */
[----:B------:R-:W-:Y:S10]  /*9410*/  MUFU.EX2 R193, R141 ;  /* 0x0000008d00c17308 */ /* 0x000ff40000000800 */
[----:B------:R1:W-:Y:S02]  /*9420*/  MUFU.EX2 R237, R2 ;  /* 0x0000000200ed7308 */ /* 0x0003e40000000800 */
[--C-:B-1----:R-:W-:Y:S08]  /*9430*/  FFMA.FTZ R2, R194, c[0x0][0x2d0], -R184.reuse ;  /* 0x0000b400c2027a23 */ /* 0x102ff000000108b8 */
[----:B------:R-:W-:Y:S10]  /*9440*/  MUFU.EX2 R194, R140 ;  /* 0x0000008c00c27308 */ /* 0x000ff40000000800 */
[----:B------:R1:W2:Y:S02]  /*9450*/  MUFU.EX2 R236, R2 ;  /* 0x0000000200ec7308 */ /* 0x0002a40000000800 */
[--C-:B-1----:R-:W-:Y:S01]  /*9460*/  FFMA.FTZ R2, R195, c[0x0][0x2d0], -R184.reuse ;  /* 0x0000b400c3027a23 */ /* 0x102fe200000108b8 */
[----:B--2---:R-:W-:Y:S07]  /*9470*/  F2FP.PACK_AB R121, R236, R237 ;  /* 0x000000edec79723e */ /* 0x004fee00000000ff */
[----:B------:R1:W-:Y:S02]  /*9480*/  MUFU.EX2 R235, R2 ;  /* 0x0000000200eb7308 */ /* 0x0003e40000000800 */
[----:B-1----:R-:W-:Y:S08]  /*9490*/  FFMA.FTZ R2, R196, c[0x0][0x2d0], -R184 ;  /* 0x0000b400c4027a23 */ /* 0x002ff000000108b8 */
[----:B------:R-:W-:Y:S10]  /*94a0*/  MUFU.EX2 R196, R107 ;  /* 0x0000006b00c47308 */ /* 0x000ff40000000800 */
[----:B------:R1:W2:Y:S02]  /*94b0*/  MUFU.EX2 R234, R2 ;  /* 0x0000000200ea7308 */ /* 0x0002a40000000800 */
[--C-:B-1----:R-:W-:Y:S01]  /*94c0*/  FFMA.FTZ R2, R197, c[0x0][0x2d0], -R109.reuse ;  /* 0x0000b400c5027a23 */ /* 0x102fe2000001086d */
[----:B--2---:R-:W-:Y:S07]  /*94d0*/  F2FP.PACK_AB R123, R234, R235 ;  /* 0x000000ebea7b723e */ /* 0x004fee00000000ff */
[----:B------:R-:W-:Y:S01]  /*94e0*/  MUFU.EX2 R197, R106 ;  /* 0x0000006a00c57308 */ /* 0x000fe20000000800 */
[C---:B------:R-:W-:Y:S09]  /*94f0*/  HMMA.16816.F32 R8, R120.reuse, R116, R8 ;  /* 0x000000747808723c */ /* 0x040ff20000001808 */
[----:B------:R1:W-:Y:S01]  /*9500*/  MUFU.EX2 R230, R2 ;  /* 0x0000000200e67308 */ /* 0x0003e20000000800 */
[-C--:B------:R-:W-:Y:S08]  /*9510*/  HMMA.16816.F32 R12, R120, R118.reuse, R12 ;  /* 0x00000076780c723c */ /* 0x080ff0000000180c */
[C---:B------:R-:W-:Y:S01]  /*9520*/  HMMA.16816.F32 R16, R112.reuse, R118, R16 ;  /* 0x000000767010723c */ /* 0x040fe20000001810 */
[----:B------:R-:W2:Y:S07]  /*9530*/  LDSM.16.MT88.4 R116, [R206+0x1400] ;  /* 0x00140000ce74783b */ /* 0x000eae0000004200 */
[-C--:B------:R-:W-:Y:S04]  /*9540*/  HMMA.16816.F32 R20, R112, R124.reuse, R20 ;  /* 0x0000007c7014723c */ /* 0x080fe80000001814 */
[--C-:B-1----:R-:W-:Y:S04]  /*9550*/  FFMA.FTZ R2, R200, c[0x0][0x2d0], -R109.reuse ;  /* 0x0000b400c8027a23 */ /* 0x102fe8000001086d */
[C---:B------:R-:W-:Y:S01]  /*9560*/  HMMA.16816.F32 R24, R120.reuse, R124, R24 ;  /* 0x0000007c7818723c */ /* 0x040fe20000001818 */
[----:B------:R1:W3:Y:S07]  /*9570*/  MUFU.EX2 R232, R2 ;  /* 0x0000000200e87308 */ /* 0x0002ee0000000800 */
[-C--:B------:R-:W-:Y:S08]  /*9580*/  HMMA.16816.F32 R28, R120, R126.reuse, R28 ;  /* 0x0000007e781c723c */ /* 0x080ff0000000181c */
[C---:B------:R-:W-:Y:S01]  /*9590*/  HMMA.16816.F32 R32, R112.reuse, R126, R32 ;  /* 0x0000007e7020723c */ /* 0x040fe20000001820 */
[----:B------:R-:W4:Y:S07]  /*95a0*/  LDSM.16.MT88.4 R124, [R205+0x2400] ;  /* 0x00240000cd7c783b */ /* 0x000f2e0000004200 */
[-C--:B------:R-:W-:Y:S04]  /*95b0*/  HMMA.16816.F32 R36, R112, R128.reuse, R36 ;  /* 0x000000807024723c */ /* 0x080fe80000001824 */
[--C-:B-1----:R-:W-:Y:S04]  /*95c0*/  FFMA.FTZ R2, R198, c[0x0][0x2d0], -R109.reuse ;  /* 0x0000b400c6027a23 */ /* 0x102fe8000001086d */
[C---:B------:R-:W-:Y:S01]  /*95d0*/  HMMA.16816.F32 R40, R120.reuse, R128, R40 ;  /* 0x000000807828723c */ /* 0x040fe20000001828 */
[----:B------:R1:W-:Y:S07]  /*95e0*/  MUFU.EX2 R233, R2 ;  /* 0x0000000200e97308 */ /* 0x0003ee0000000800 */
[-C--:B------:R-:W-:Y:S08]  /*95f0*/  HMMA.16816.F32 R44, R120, R130.reuse, R44 ;  /* 0x00000082782c723c */ /* 0x080ff0000000182c */
[C---:B------:R-:W-:Y:S01]  /*9600*/  HMMA.16816.F32 R48, R112.reuse, R130, R48 ;  /* 0x000000827030723c */ /* 0x040fe20000001830 */
[----:B------:R-:W5:Y:S07]  /*9610*/  LDSM.16.MT88.4 R128, [R206+0x2400] ;  /* 0x00240000ce80783b */ /* 0x000f6e0000004200 */
[-C--:B--2---:R-:W-:Y:S04]  /*9620*/  HMMA.16816.F32 R52, R112, R116.reuse, R52 ;  /* 0x000000747034723c */ /* 0x084fe80000001834 */
[----:B-1----:R-:W-:Y:S04]  /*9630*/  FFMA.FTZ R2, R201, c[0x0][0x2d0], -R109 ;  /* 0x0000b400c9027a23 */ /* 0x002fe8000001086d */
[C---:B------:R-:W-:Y:S01]  /*9640*/  HMMA.16816.F32 R56, R120.reuse, R116, R56 ;  /* 0x000000747838723c */ /* 0x040fe20000001838 */
[----:B------:R1:W2:Y:S07]  /*9650*/  MUFU.EX2 R231, R2 ;  /* 0x0000000200e77308 */ /* 0x0002ae0000000800 */
[-C--:B------:R-:W-:Y:S08]  /*9660*/  HMMA.16816.F32 R60, R120, R118.reuse, R60 ;  /* 0x00000076783c723c */ /* 0x080ff0000000183c */
[C---:B------:R-:W-:Y:S01]  /*9670*/  HMMA.16816.F32 R64, R112.reuse, R118, R64 ;  /* 0x000000767040723c */ /* 0x040fe20000001840 */
[----:B------:R-:W2:Y:S07]  /*9680*/  LDSM.16.MT88.4 R116, [R205+0x800] ;  /* 0x00080000cd74783b */ /* 0x000eae0000004200 */
[-C--:B----4-:R-:W-:Y:S04]  /*9690*/  HMMA.16816.F32 R68, R112, R124.reuse, R68 ;  /* 0x0000007c7044723c */ /* 0x090fe80000001844 */
[--C-:B-1----:R-:W-:Y:S04]  /*96a0*/  FFMA.FTZ R2, R222, c[0x0][0x2d0], -R110.reuse ;  /* 0x0000b400de027a23 */ /* 0x102fe8000001086e */
[C---:B------:R-:W-:Y:S01]  /*96b0*/  HMMA.16816.F32 R72, R120.reuse, R124, R72 ;  /* 0x0000007c7848723c */ /* 0x040fe20000001848 */
[----:B------:R1:W-:Y:S07]  /*96c0*/  MUFU.EX2 R229, R2 ;  /* 0x0000000200e57308 */ /* 0x0003ee0000000800 */
[-C--:B------:R-:W-:Y:S08]  /*96d0*/  HMMA.16816.F32 R76, R120, R126.reuse, R76 ;  /* 0x0000007e784c723c */ /* 0x080ff0000000184c */
[C---:B------:R-:W-:Y:S01]  /*96e0*/  HMMA.16816.F32 R80, R112.reuse, R126, R80 ;  /* 0x0000007e7050723c */ /* 0x040fe20000001850 */
[----:B------:R-:W4:Y:S07]  /*96f0*/  LDSM.16.MT88.4 R124, [R206+0x800] ;  /* 0x00080000ce7c783b */ /* 0x000f2e0000004200 */
[-C--:B-----5:R-:W-:Y:S04]  /*9700*/  HMMA.16816.F32 R84, R112, R128.reuse, R84 ;  /* 0x000000807054723c */ /* 0x0a0fe80000001854 */
[--C-:B-1----:R-:W-:Y:S04]  /*9710*/  FFMA.FTZ R2, R223, c[0x0][0x2d0], -R110.reuse ;  /* 0x0000b400df027a23 */ /* 0x102fe8000001086e */
[C---:B------:R-:W-:Y:S01]  /*9720*/  HMMA.16816.F32 R88, R120.reuse, R128, R88 ;  /* 0x000000807858723c */ /* 0x040fe20000001858 */
[----:B------:R1:W5:Y:S07]  /*9730*/  MUFU.EX2 R228, R2 ;  /* 0x0000000200e47308 */ /* 0x00036e0000000800 */
[-C--:B------:R-:W-:Y:S08]  /*9740*/  HMMA.16816.F32 R92, R120, R130.reuse, R92 ;  /* 0x00000082785c723c */ /* 0x080ff0000000185c */
[----:B------:R-:W-:Y:S01]  /*9750*/  HMMA.16816.F32 R96, R112, R130, R96 ;  /* 0x000000827060723c */ /* 0x000fe20000001860 */
[----:B------:R-:W4:Y:S06]  /*9760*/  LDSM.16.MT88.4 R128, [R205+0x1800] ;  /* 0x00180000cd80783b */ /* 0x000f2c0000004200 */
[----:B---3--:R-:W-:Y:S01]  /*9770*/  F2FP.PACK_AB R112, R232, R230 ;  /* 0x000000e6e870723e */ /* 0x008fe200000000ff */
[----:B-1----:R-:W-:Y:S01]  /*9780*/  FFMA.FTZ R2, R203, c[0x0][0x2d0], -R110 ;  /* 0x0000b400cb027a23 */ /* 0x002fe2000001086e */
[----:B--2---:R-:W-:Y:S03]  /*9790*/  F2FP.PACK_AB R114, R231, R233 ;  /* 0x000000e9e772723e */ /* 0x004fe600000000ff */
[----:B------:R1:W2:Y:S01]  /*97a0*/  MUFU.EX2 R226, R2 ;  /* 0x0000000200e27308 */ /* 0x0002a20000000800 */
[----:B-----5:R-:W-:Y:S01]  /*97b0*/  F2FP.PACK_AB R113, R228, R229 ;  /* 0x000000e5e471723e */ /* 0x020fe200000000ff */
[--C-:B-1----:R-:W-:Y:S01]  /*97c0*/  FFMA.FTZ R2, R225, c[0x0][0x2d0], -R111.reuse ;  /* 0x0000b400e1027a23 */ /* 0x102fe2000001086f */
[----:B--2---:R-:W-:Y:S07]  /*97d0*/  F2FP.PACK_AB R115, R226, R227 ;  /* 0x000000e3e273723e */ /* 0x004fee00000000ff */
[----:B------:R1:W-:Y:S01]  /*97e0*/  MUFU.EX2 R225, R2 ;  /* 0x0000000200e17308 */ /* 0x0003e20000000800 */
[-C--:B------:R-:W-:Y:S03]  /*97f0*/  HMMA.16816.F32 R4, R112, R116.reuse, R4 ;  /* 0x000000747004723c */ /* 0x080fe60000001804 */
[--C-:B-1----:R-:W-:Y:S02]  /*9800*/  FFMA.FTZ R2, R162, c[0x0][0x2d0], -R111.reuse ;  /* 0x0000b400a2027a23 */ /* 0x102fe4000001086f */
[----:B------:R-:W-:Y:S04]  /*9810*/  IMAD.MOV.U32 R162, RZ, RZ, R138 ;  /* 0x000000ffffa27224 */ /* 0x000fe800078e008a */
[----:B------:R1:W2:Y:S03]  /*9820*/  MUFU.EX2 R223, R2 ;  /* 0x0000000200df7308 */ /* 0x0002a60000000800 */
[----:B------:R-:W-:Y:S01]  /*9830*/  MOV R164, R162 ;  /* 0x000000a200a47202 */ /* 0x000fe20000000f00 */
[--C-:B-1----:R-:W-:Y:S01]  /*9840*/  FFMA.FTZ R2, R224, c[0x0][0x2d0], -R111.reuse ;  /* 0x0000b400e0027a23 */ /* 0x102fe2000001086f */
[----:B--2---:R-:W-:Y:S05]  /*9850*/  F2FP.PACK_AB R120, R223, R225 ;  /* 0x000000e1df78723e */ /* 0x004fea00000000ff */
[----:B------:R1:W-:Y:S02]  /*9860*/  MUFU.EX2 R224, R2 ;  /* 0x0000000200e07308 */ /* 0x0003e40000000800 */
[----:B-1----:R-:W-:Y:S01]  /*9870*/  FFMA.FTZ R2, R246, c[0x0][0x2d0], -R111 ;  /* 0x0000b400f6027a23 */ /* 0x002fe2000001086f */
[----:B------:R-:W-:Y:S07]  /*9880*/  MOV R246, R160 ;  /* 0x000000a000f67202 */ /* 0x000fee0000000f00 */
[----:B------:R1:W2:Y:S02]  /*9890*/  MUFU.EX2 R222, R2 ;  /* 0x0000000200de7308 */ /* 0x0002a40000000800 */
[----:B-1----:R-:W-:Y:S01]  /*98a0*/  FFMA.FTZ R2, R161, c[0x0][0x2d0], -R184 ;  /* 0x0000b400a1027a23 */ /* 0x002fe200000108b8 */
[----:B--2---:R-:W-:Y:S01]  /*98b0*/  F2FP.PACK_AB R122, R222, R224 ;  /* 0x000000e0de7a723e */ /* 0x004fe200000000ff */
[----:B------:R-:W-:Y:S06]  /*98c0*/  IMAD.MOV.U32 R161, RZ, RZ, R142 ;  /* 0x000000ffffa17224 */ /* 0x000fec00078e008e */
[----:B------:R1:W-:Y:S01]  /*98d0*/  MUFU.EX2 R203, R2 ;  /* 0x0000000200cb7308 */ /* 0x0003e20000000800 */
[--C-:B------:R-:W-:Y:S02]  /*98e0*/  FFMA.FTZ R142, R252, c[0x0][0x2d0], -R110.reuse ;  /* 0x0000b400fc8e7a23 */ /* 0x100fe4000001086e */
[----:B------:R-:W-:Y:S02]  /*98f0*/  FFMA.FTZ R110, R247, c[0x0][0x2d0], -R110 ;  /* 0x0000b400f76e7a23 */ /* 0x000fe4000001086e */
[----:B------:R-:W-:Y:S02]  /*9900*/  IMAD.MOV.U32 R252, RZ, RZ, R152 ;  /* 0x000000fffffc7224 */ /* 0x000fe400078e0098 */
[----:B------:R-:W-:Y:S03]  /*9910*/  IMAD.MOV.U32 R247, RZ, RZ, R146 ;  /* 0x000000fffff77224 */ /* 0x000fe600078e0092 */
[----:B------:R-:W-:Y:S10]  /*9920*/  MUFU.EX2 R191, R110 ;  /* 0x0000006e00bf7308 */ /* 0x000ff40000000800 */
[----:B------:R2:W-:Y:S01]  /*9930*/  MUFU.EX2 R192, R142 ;  /* 0x0000008e00c07308 */ /* 0x0005e20000000800 */
[--C-:B-1----:R-:W-:Y:S09]  /*9940*/  FFMA.FTZ R2, R188, c[0x0][0x2d0], -R184.reuse ;  /* 0x0000b400bc027a23 */ /* 0x102ff200000108b8 */
[----:B------:R1:W3:Y:S01]  /*9950*/  MUFU.EX2 R200, R2 ;  /* 0x0000000200c87308 */ /* 0x0002e20000000800 */
[----:B--2---:R-:W-:Y:S01]  /*9960*/  LDSM.16.MT88.4 R140, [R206+0xc00] ;  /* 0x000c0000ce8c783b */ /* 0x004fe20000004200 */
[--C-:B-1----:R-:W-:Y:S01]  /*9970*/  FFMA.FTZ R2, R186, c[0x0][0x2d0], -R184.reuse ;  /* 0x0000b400ba027a23 */ /* 0x102fe200000108b8 */
[----:B---3--:R-:W-:Y:S02]  /*9980*/  F2FP.PACK_AB R121, R200, R203 ;  /* 0x000000cbc879723e */ /* 0x008fe400000000ff */
[----:B------:R-:W-:Y:S05]  /*9990*/  MOV R186, R139 ;  /* 0x0000008b00ba7202 */ /* 0x000fea0000000f00 */
[----:B------:R1:W-:Y:S01]  /*99a0*/  MUFU.EX2 R201, R2 ;  /* 0x0000000200c97308 */ /* 0x0003e20000000800 */
[----:B------:R-:W2:Y:S01]  /*99b0*/  LDSM.16.MT88.4 R136, [R205+0x2800] ;  /* 0x00280000cd88783b */ /* 0x000ea20000004200 */
[----:B-1----:R-:W-:Y:S02]  /*99c0*/  FFMA.FTZ R2, R238, c[0x0][0x2d0], -R184 ;  /* 0x0000b400ee027a23 */ /* 0x002fe400000108b8 */
[----:B------:R-:W-:Y:S06]  /*99d0*/  IMAD.MOV.U32 R238, RZ, RZ, R155 ;  /* 0x000000ffffee7224 */ /* 0x000fec00078e009b */
[----:B------:R-:W1:Y:S02]  /*99e0*/  MUFU.EX2 R199, R2 ;  /* 0x0000000200c77308 */ /* 0x000e640000000800 */
[----:B-1----:R-:W-:Y:S01]  /*99f0*/  F2FP.PACK_AB R123, R199, R201 ;  /* 0x000000c9c77b723e */ /* 0x002fe200000000ff */
[--C-:B------:R-:W-:Y:S02]  /*9a00*/  FFMA.FTZ R2, R158, c[0x0][0x2d0], -R109.reuse ;  /* 0x0000b4009e027a23 */ /* 0x100fe4000001086d */
[----:B------:R-:W-:Y:S01]  /*9a10*/  FFMA.FTZ R109, R157, c[0x0][0x2d0], -R109 ;  /* 0x0000b4009d6d7a23 */ /* 0x000fe2000001086d */
[----:B------:R-:W-:Y:S01]  /*9a20*/  MOV R157, R145 ;  /* 0x00000091009d7202 */ /* 0x000fe20000000f00 */
[----:B------:R-:W-:Y:S03]  /*9a30*/  IMAD.MOV.U32 R158, RZ, RZ, R144 ;  /* 0x000000ffff9e7224 */ /* 0x000fe600078e0090 */
[----:B------:R1:W-:Y:S01]  /*9a40*/  MUFU.EX2 R195, R2 ;  /* 0x0000000200c37308 */ /* 0x0003e20000000800 */
[C---:B------:R-:W-:Y:S04]  /*9a50*/  HMMA.16816.F32 R8, R120.reuse, R116, R8 ;  /* 0x000000747808723c */ /* 0x040fe80000001808 */
[----:B------:R-:W-:Y:S01]  /*9a60*/  MOV R163, R158 ;  /* 0x0000009e00a37202 */ /* 0x000fe20000000f00 */
[----:B------:R-:W-:Y:S02]  /*9a70*/  IMAD.MOV.U32 R162, RZ, RZ, R157 ;  /* 0x000000ffffa27224 */ /* 0x000fe400078e009d */
[--C-:B------:R-:W-:Y:S01]  /*9a80*/  FFMA.FTZ R144, R245, c[0x0][0x2d0], -R111.reuse ;  /* 0x0000b400f5907a23 */ /* 0x100fe2000001086f */
[-C--:B------:R-:W-:Y:S01]  /*9a90*/  HMMA.16816.F32 R12, R120, R118.reuse, R12 ;  /* 0x00000076780c723c */ /* 0x080fe2000000180c */
[----:B------:R-:W-:Y:S03]  /*9aa0*/  MUFU.EX2 R198, R109 ;  /* 0x0000006d00c67308 */ /* 0x000fe60000000800 */
[--C-:B------:R-:W-:Y:S01]  /*9ab0*/  FFMA.FTZ R145, R243, c[0x0][0x2d0], -R111.reuse ;  /* 0x0000b400f3917a23 */ /* 0x100fe2000001086f */
[----:B------:R-:W-:Y:S01]  /*9ac0*/  MOV R245, R148 ;  /* 0x0000009400f57202 */ /* 0x000fe20000000f00 */
[----:B------:R-:W-:Y:S01]  /*9ad0*/  FFMA.FTZ R111, R244, c[0x0][0x2d0], -R111 ;  /* 0x0000b400f46f7a23 */ /* 0x000fe2000001086f */
[----:B------:R-:W-:Y:S01]  /*9ae0*/  MOV R244, R150 ;  /* 0x0000009600f47202 */ /* 0x000fe20000000f00 */
[C---:B------:R-:W-:Y:S01]  /*9af0*/  HMMA.16816.F32 R16, R112.reuse, R118, R16 ;  /* 0x000000767010723c */ /* 0x040fe20000001810 */
[----:B------:R-:W3:Y:S02]  /*9b00*/  LDSM.16.MT88.4 R116, [R206+0x2800] ;  /* 0x00280000ce74783b */ /* 0x000ee40000004200 */
[----:B------:R-:W-:Y:S01]  /*9b10*/  MUFU.EX2 R187, R111 ;  /* 0x0000006f00bb7308 */ /* 0x000fe20000000800 */
[----:B------:R-:W-:Y:S02]  /*9b20*/  IMAD.MOV.U32 R243, RZ, RZ, R149 ;  /* 0x000000fffff37224 */ /* 0x000fe400078e0095 */
[--C-:B-1----:R-:W-:Y:S02]  /*9b30*/  FFMA.FTZ R2, R185, c[0x0][0x2d0], -R184.reuse ;  /* 0x0000b400b9027a23 */ /* 0x102fe400000108b8 */
[-C--:B----4-:R-:W-:Y:S05]  /*9b40*/  HMMA.16816.F32 R20, R112, R124.reuse, R20 ;  /* 0x0000007c7014723c */ /* 0x090fea0000001814 */
[----:B------:R1:W-:Y:S03]  /*9b50*/  MUFU.EX2 R107, R2 ;  /* 0x00000002006b7308 */ /* 0x0003e60000000800 */
[C---:B------:R-:W-:Y:S07]  /*9b60*/  HMMA.16816.F32 R24, R120.reuse, R124, R24 ;  /* 0x0000007c7818723c */ /* 0x040fee0000001818 */
[----:B------:R-:W4:Y:S01]  /*9b70*/  MUFU.EX2 R188, R145 ;  /* 0x0000009100bc7308 */ /* 0x000f220000000800 */
[-C--:B------:R-:W-:Y:S08]  /*9b80*/  HMMA.16816.F32 R28, R120, R126.reuse, R28 ;  /* 0x0000007e781c723c */ /* 0x080ff0000000181c */
[C---:B------:R-:W-:Y:S01]  /*9b90*/  HMMA.16816.F32 R32, R112.reuse, R126, R32 ;  /* 0x0000007e7020723c */ /* 0x040fe20000001820 */
[----:B------:R-:W5:Y:S01]  /*9ba0*/  LDSM.16.MT88.4 R124, [R205+0xc00] ;  /* 0x000c0000cd7c783b */ /* 0x000f620000004200 */
[----:B------:R-:W2:Y:S02]  /*9bb0*/  MUFU.EX2 R189, R144 ;  /* 0x0000009000bd7308 */ /* 0x000ea40000000800 */
[--C-:B-1----:R-:W-:Y:S01]  /*9bc0*/  FFMA.FTZ R2, R161, c[0x0][0x2d0], -R184.reuse ;  /* 0x0000b400a1027a23 */ /* 0x102fe200000108b8 */
[----:B------:R-:W-:Y:S03]  /*9bd0*/  MOV R161, R156 ;  /* 0x0000009c00a17202 */ /* 0x000fe60000000f00 */
[-C--:B------:R-:W-:Y:S04]  /*9be0*/  HMMA.16816.F32 R36, R112, R128.reuse, R36 ;  /* 0x000000807024723c */ /* 0x080fe80000001824 */
[----:B------:R1:W1:Y:S01]  /*9bf0*/  MUFU.EX2 R185, R2 ;  /* 0x0000000200b97308 */ /* 0x0002620000000800 */
[----:B----4-:R-:W-:Y:S03]  /*9c00*/  F2FP.PACK_AB R178, R187, R188 ;  /* 0x000000bcbbb2723e */ /* 0x010fe600000000ff */
[C---:B------:R-:W-:Y:S01]  /*9c10*/  HMMA.16816.F32 R40, R120.reuse, R128, R40 ;  /* 0x000000807828723c */ /* 0x040fe20000001828 */
[----:B------:R-:W4:Y:S04]  /*9c20*/  LDL R129, [R1+0x34] ;  /* 0x0000340001817983 */ /* 0x000f280000100800 */
[----:B------:R-:W5:Y:S03]  /*9c30*/  LDL.LU R128, [R1+0x20] ;  /* 0x0000200001807983 */ /* 0x000f660000300800 */
[-C--:B------:R-:W-:Y:S01]  /*9c40*/  HMMA.16816.F32 R44, R120, R130.reuse, R44 ;  /* 0x00000082782c723c */ /* 0x080fe2000000182c */
[----:B------:R-:W5:Y:S03]  /*9c50*/  LDL.LU R111, [R1+0x24] ;  /* 0x00002400016f7983 */ /* 0x000f660000300800 */
[----:B--2---:R-:W-:Y:S01]  /*9c60*/  F2FP.PACK_AB R176, R189, R190 ;  /* 0x000000bebdb0723e */ /* 0x004fe200000000ff */
[----:B------:R-:W2:Y:S03]  /*9c70*/  LDL.LU R110, [R1+0x28] ;  /* 0x00002800016e7983 */ /* 0x000ea60000300800 */
[C---:B------:R-:W-:Y:S01]  /*9c80*/  HMMA.16816.F32 R48, R112.reuse, R130, R48 ;  /* 0x000000827030723c */ /* 0x040fe20000001830 */
[----:B------:R-:W2:Y:S03]  /*9c90*/  LDL.LU R109, [R1+0x2c] ;  /* 0x00002c00016d7983 */ /* 0x000ea60000300800 */
[--C-:B-1----:R-:W-:Y:S01]  /*9ca0*/  FFMA.FTZ R2, R159, c[0x0][0x2d0], -R184.reuse ;  /* 0x0000b4009f027a23 */ /* 0x102fe200000108b8 */
[----:B------:R-:W-:Y:S01]  /*9cb0*/  F2FP.PACK_AB R177, R185, R107 ;  /* 0x0000006bb9b1723e */ /* 0x000fe200000000ff */
[----:B------:R-:W1:Y:S01]  /*9cc0*/  LDSM.16.MT88.4 R156, [R205+0x1c00] ;  /* 0x001c0000cd9c783b */ /* 0x000e620000004200 */
[----:B------:R-:W-:Y:S01]  /*9cd0*/  FFMA.FTZ R184, R108, c[0x0][0x2d0], -R184 ;  /* 0x0000b4006cb87a23 */ /* 0x000fe200000108b8 */
[-C--:B------:R-:W-:Y:S01]  /*9ce0*/  HMMA.16816.F32 R52, R112, R132.reuse, R52 ;  /* 0x000000847034723c */ /* 0x080fe20000001834 */
[----:B------:R-:W-:Y:S03]  /*9cf0*/  MUFU.EX2 R106, R2 ;  /* 0x00000002006a7308 */ /* 0x000fe60000000800 */
[----:B------:R-:W-:Y:S04]  /*9d00*/  F2FP.PACK_AB R108, R195, R197 ;  /* 0x000000c5c36c723e */ /* 0x000fe800000000ff */
[C---:B------:R-:W-:Y:S03]  /*9d10*/  HMMA.16816.F32 R56, R120.reuse, R132, R56 ;  /* 0x000000847838723c */ /* 0x040fe60000001838 */
[----:B------:R-:W3:Y:S05]  /*9d20*/  MUFU.EX2 R184, R184 ;  /* 0x000000b800b87308 */ /* 0x000eea0000000800 */
[-C--:B------:R-:W-:Y:S08]  /*9d30*/  HMMA.16816.F32 R60, R120, R134.reuse, R60 ;  /* 0x00000086783c723c */ /* 0x080ff0000000183c */
[C---:B------:R-:W-:Y:S08]  /*9d40*/  HMMA.16816.F32 R64, R112.reuse, R134, R64 ;  /* 0x000000867040723c */ /* 0x040ff00000001840 */
[-C--:B------:R-:W-:Y:S04]  /*9d50*/  HMMA.16816.F32 R68, R112, R136.reuse, R68 ;  /* 0x000000887044723c */ /* 0x080fe80000001844 */
[----:B---3--:R-:W-:Y:S04]  /*9d60*/  F2FP.PACK_AB R179, R184, R106 ;  /* 0x0000006ab8b3723e */ /* 0x008fe800000000ff */
[C---:B------:R-:W-:Y:S08]  /*9d70*/  HMMA.16816.F32 R72, R120.reuse, R136, R72 ;  /* 0x000000887848723c */ /* 0x040ff00000001848 */
[-C--:B------:R-:W-:Y:S08]  /*9d80*/  HMMA.16816.F32 R76, R120, R138.reuse, R76 ;  /* 0x0000008a784c723c */ /* 0x080ff0000000184c */
[C---:B------:R-:W-:Y:S08]  /*9d90*/  HMMA.16816.F32 R80, R112.reuse, R138, R80 ;  /* 0x0000008a7050723c */ /* 0x040ff00000001850 */
[-C--:B------:R-:W-:Y:S08]  /*9da0*/  HMMA.16816.F32 R84, R112, R116.reuse, R84 ;  /* 0x000000747054723c */ /* 0x080ff00000001854 */
[C---:B------:R-:W-:Y:S08]  /*9db0*/  HMMA.16816.F32 R88, R120.reuse, R116, R88 ;  /* 0x000000747858723c */ /* 0x040ff00000001858 */
[-C--:B------:R-:W-:Y:S08]  /*9dc0*/  HMMA.16816.F32 R92, R120, R118.reuse, R92 ;  /* 0x00000076785c723c */ /* 0x080ff0000000185c */
[----:B------:R-:W-:Y:S04]  /*9dd0*/  HMMA.16816.F32 R96, R112, R118, R96 ;  /* 0x000000767060723c */ /* 0x000fe80000001860 */
[----:B----4-:R-:W-:Y:S02]  /*9de0*/  ISETP.GT.AND P0, PT, R221, R129, PT ;  /* 0x00000081dd00720c */ /* 0x010fe40003f04270 */
[----:B------:R-:W-:Y:S01]  /*9df0*/  MOV R221, R151 ;  /* 0x0000009700dd7202 */ /* 0x000fe20000000f00 */
[----:B-----5:R-:W-:Y:S02]  /*9e00*/  FFMA.FTZ R100, R100, R128, R169 ;  /* 0x0000008064647223 */ /* 0x020fe400000100a9 */
[----:B------:R-:W-:Y:S03]  /*9e10*/  FFMA.FTZ R101, R101, R111, R168 ;  /* 0x0000006f65657223 */ /* 0x000fe600000100a8 */
[----:B------:R-:W-:Y:S01]  /*9e20*/  F2FP.PACK_AB R111, R191, R192 ;  /* 0x000000c0bf6f723e */ /* 0x000fe200000000ff */
[----:B------:R-:W-:Y:S02]  /*9e30*/  FADD.FTZ R100, R165, R100 ;  /* 0x00000064a5647221 */ /* 0x000fe40000010000 */
[----:B--2---:R-:W-:Y:S01]  /*9e40*/  FFMA.FTZ R3, R3, R110, R167 ;  /* 0x0000006e03037223 */ /* 0x004fe200000100a7 */
[----:B------:R-:W-:Y:S01]  /*9e50*/  F2FP.PACK_AB R110, R198, R196 ;  /* 0x000000c4c66e723e */ /* 0x000fe200000000ff */
[----:B------:R-:W-:Y:S02]  /*9e60*/  FADD.FTZ R101, R164, R101 ;  /* 0x00000065a4657221 */ /* 0x000fe40000010000 */
[----:B------:R-:W-:Y:S01]  /*9e70*/  FFMA.FTZ R0, R0, R109, R166 ;  /* 0x0000006d00007223 */ /* 0x000fe200000100a6 */
[----:B------:R-:W-:Y:S01]  /*9e80*/  F2FP.PACK_AB R109, R193, R194 ;  /* 0x000000c2c16d723e */ /* 0x000fe200000000ff */
[----:B------:R-:W-:Y:S02]  /*9e90*/  FADD.FTZ R101, R161, R101 ;  /* 0x00000065a1657221 */ /* 0x000fe40000010000 */
[----:B------:R-:W-:Y:S01]  /*9ea0*/  FADD.FTZ R2, R163, R0 ;  /* 0x00000000a3027221 */ /* 0x000fe20000010000 */
[----:B------:R-:W-:Y:S01]  /*9eb0*/  MOV R0, R154 ;  /* 0x0000009a00007202 */ /* 0x000fe20000000f00 */
[----:B------:R-:W-:Y:S02]  /*9ec0*/  FADD.FTZ R186, R186, R3 ;  /* 0x00000003baba7221 */ /* 0x000fe40000010000 */
[-C--:B------:R-:W-:Y:S01]  /*9ed0*/  HMMA.16816.F32 R112, R108, R124.reuse, R4 ;  /* 0x0000007c6c70723c */ /* 0x080fe20000001804 */
[----:B------:R-:W2:Y:S04]  /*9ee0*/  LDSM.16.MT88.4 R4, [R206+0x2c00] ;  /* 0x002c0000ce04783b */ /* 0x000ea80000004200 */
[----:B------:R-:W-:Y:S01]  /*9ef0*/  FADD.FTZ R3, R162, R100 ;  /* 0x00000064a2037221 */ /* 0x000fe20000010000 */
[----:B------:R-:W-:Y:S01]  /*9f00*/  MOV R100, R153 ;  /* 0x0000009900647202 */ /* 0x000fe20000000f00 */
[----:B------:R-:W-:Y:S01]  /*9f10*/  FADD.FTZ R0, R0, R186 ;  /* 0x000000ba00007221 */ /* 0x000fe20000010000 */
[C---:B------:R-:W-:Y:S04]  /*9f20*/  HMMA.16816.F32 R116, R176.reuse, R124, R8 ;  /* 0x0000007cb074723c */ /* 0x040fe80000001808 */
[----:B------:R-:W-:Y:S01]  /*9f30*/  FADD.FTZ R3, R221, R3 ;  /* 0x00000003dd037221 */ /* 0x000fe20000010000 */
[----:B------:R-:W-:Y:S01]  /*9f40*/  MOV R221, R202 ;  /* 0x000000ca00dd7202 */ /* 0x000fe20000000f00 */
[----:B------:R-:W-:Y:S02]  /*9f50*/  FADD.FTZ R0, R243, R0 ;  /* 0x00000000f3007221 */ /* 0x000fe40000010000 */
[-C--:B------:R-:W-:Y:S04]  /*9f60*/  HMMA.16816.F32 R120, R176, R126.reuse, R12 ;  /* 0x0000007eb078723c */ /* 0x080fe8000000180c */
[----:B------:R-:W-:Y:S02]  /*9f70*/  FADD.FTZ R10, R248, R3 ;  /* 0x00000003f80a7221 */ /* 0x000fe40000010000 */
[----:B------:R-:W-:Y:S02]  /*9f80*/  FADD.FTZ R8, R242, R0 ;  /* 0x00000000f2087221 */ /* 0x000fe40000010000 */
        /* <DEDUP_REMOVED lines=16> */
[-C--:B-1----:R-:W-:Y:S04]  /*a090*/  HMMA.16816.F32 R144, R108, R156.reuse, R36 ;  /* 0x0000009c6c90723c */ /* 0x082fe80000001824 */
        /* <DEDUP_REMOVED lines=31> */
[----:B------:R-:W-:Y:S02]  /*a290*/  IMAD.MOV.U32 R101, RZ, RZ, R104 ;  /* 0x000000ffff657224 */ /* 0x000fe400078e0068 */
[C---:B------:R-:W-:Y:S04]  /*a2a0*/  HMMA.16816.F32 R80, R108.reuse, R182, R80 ;  /* 0x000000b66c50723c */ /* 0x040fe80000001850 */
[----:B------:R-:W-:Y:S01]  /*a2b0*/  FADD.FTZ R3, R107, R3 ;  /* 0x000000036b037221 */ /* 0x000fe20000010000 */
[----:B------:R-:W-:Y:S03]  /*a2c0*/  MOV R107, R102 ;  /* 0x00000066006b7202 */ /* 0x000fe60000000f00 */
[----:B------:R-:W-:Y:S01]  /*a2d0*/  FADD.FTZ R3, R185, R3 ;  /* 0x00000003b9037221 */ /* 0x000fe20000010000 */
[-C--:B--2---:R-:W-:Y:S08]  /*a2e0*/  HMMA.16816.F32 R84, R108, R4.reuse, R84 ;  /* 0x000000046c54723c */ /* 0x084ff00000001854 */
[C---:B------:R-:W-:Y:S07]  /*a2f0*/  HMMA.16816.F32 R88, R176.reuse, R4, R88 ;  /* 0x00000004b058723c */ /* 0x040fee0000001858 */
[----:B------:R-:W-:Y:S01]  /*a300*/  FADD.FTZ R4, R226, R2 ;  /* 0x00000002e2047221 */ /* 0x000fe20000010000 */
[-C--:B------:R-:W-:Y:S04]  /*a310*/  HMMA.16816.F32 R92, R176, R6.reuse, R92 ;  /* 0x00000006b05c723c */ /* 0x080fe8000000185c */
[----:B------:R-:W-:Y:S02]  /*a320*/  FADD.FTZ R5, R222, R0 ;  /* 0x00000000de057221 */ /* 0x000fe40000010000 */
[----:B------:R-:W-:Y:S02]  /*a330*/  FADD.FTZ R2, R197, R8 ;  /* 0x00000008c5027221 */ /* 0x000fe40000010000 */
[----:B------:R-:W-:Y:S01]  /*a340*/  FADD.FTZ R0, R194, R4 ;  /* 0x00000004c2007221 */ /* 0x000fe20000010000 */
[----:B------:R-:W-:Y:S04]  /*a350*/  HMMA.16816.F32 R96, R108, R6, R96 ;  /* 0x000000066c60723c */ /* 0x000fe80000001860 */
[----:B------:R-:W-:Y:S02]  /*a360*/  FADD.FTZ R5, R190, R5 ;  /* 0x00000005be057221 */ /* 0x000fe40000010000 */
[----:B------:R-:W-:Y:S02]  /*a370*/  FADD.FTZ R2, R195, R2 ;  /* 0x00000002c3027221 */ /* 0x000fe40000010000 */
[----:B------:R-:W-:Y:S04]  /*a380*/  FADD.FTZ R4, R193, R0 ;  /* 0x00000000c1047221 */ /* 0x000fe80000010000 */
        /* <DEDUP_REMOVED lines=9> */
[----:B------:R-:W-:Y:S02]  /*a420*/  FADD.FTZ R2, R187, R2 ;  /* 0x00000002bb027221 */ /* 0x000fe40000010000 */
[----:B------:R-:W-:Y:S01]  /*a430*/  FADD.FTZ R0, R184, R0 ;  /* 0x00000000b8007221 */ /* 0x000fe20000010000 */
[----:B------:R1:W-:Y:S04]  /*a440*/  STL [R1+0x24], R3 ;  /* 0x0000240301007387 */ /* 0x0003e80000100800 */
[----:B------:R1:W-:Y:S04]  /*a450*/  STL [R1+0x28], R2 ;  /* 0x0000280201007387 */ /* 0x0003e80000100800 */
[----:B------:R1:W-:Y:S01]  /*a460*/  STL [R1+0x2c], R0 ;  /* 0x00002c0001007387 */ /* 0x0003e20000100800 */
[----:B------:R-:W-:-:S05]  /*a470*/  @P0 BRA `(.L_x_553) ;  /* 0xffffb87000000947 */ /* 0x000fca000383ffff */
.L_x_552:
[----:B-1----:R-:W-:-:S13]  /*a480*/  ISETP.GE.AND P0, PT, R202, RZ, PT ;  /* 0x000000ffca00720c */ /* 0x002fda0003f06270 */
[----:B------:R-:W-:Y:S05]  /*a490*/  @!P0 BRA `(.L_x_554) ;  /* 0x00003d2000008947 */ /* 0x000fea0003800000 */
[----:B------:R-:W-:Y:S01]  /*a4a0*/  IMAD.MOV.U32 R3, RZ, RZ, R104 ;  /* 0x000000ffff037224 */ /* 0x000fe200078e0068 */
[----:B------:R-:W-:Y:S01]  /*a4b0*/  MOV R107, R102 ;  /* 0x00000066006b7202 */ /* 0x000fe20000000f00 */
[----:B------:R-:W-:Y:S01]  /*a4c0*/  IMAD.MOV.U32 R2, RZ, RZ, R105 ;  /* 0x000000ffff027224 */ /* 0x000fe200078e0069 */
[----:B------:R-:W-:Y:S02]  /*a4d0*/  MOV R106, R103 ;  /* 0x00000067006a7202 */ /* 0x000fe40000000f00 */
.L_x_555:
[----:B------:R-:W2:Y:S01]  /*a4e0*/  LDL.64 R42, [R1+0x10] ;  /* 0x00001000012a7983 */ /* 0x000ea20000100a00 */
[----:B------:R-:W-:Y:S04]  /*a4f0*/  DEPBAR.LE SB0, 0x0 ;  /* 0x000080000000791a */ /* 0x000fe80000000000 */
[----:B------:R-:W-:Y:S01]  /*a500*/  WARPSYNC 0xffffffff ;  /* 0xffffffff00007948 */ /* 0x000fe20003800000 */
[----:B---3--:R-:W3:Y:S01]  /*a510*/  LDL R47, [R1+0x1c] ;  /* 0x00001c00012f7983 */ /* 0x008ee20000100800 */
[----:B------:R-:W-:Y:S01]  /*a520*/  SHF.R.S32.HI R0, RZ, 0x1f, R202 ;  /* 0x0000001fff007819 */ /* 0x000fe200000114ca */
[----:B------:R-:W-:Y:S01]  /*a530*/  IMAD.WIDE.U32 R28, R202, c[0x0][0x208], RZ ;  /* 0x00008200ca1c7a25 */ /* 0x000fe200078e00ff */
[----:B------:R-:W-:Y:S01]  /*a540*/  MOV R44, c[0x0][0x208] ;  /* 0x00008200002c7a02 */ /* 0x000fe20000000f00 */
[----:B------:R-:W4:Y:S02]  /*a550*/  LDL R203, [R1+0x30] ;  /* 0x0000300001cb7983 */ /* 0x000f240000100800 */
[----:B------:R-:W-:Y:S01]  /*a560*/  IMAD R0, R0, c[0x0][0x208], RZ ;  /* 0x0000820000007a24 */ /* 0x000fe200078e02ff */
[----:B------:R-:W-:Y:S01]  /*a570*/  SHF.L.U32 R36, R28, 0x6, RZ ;  /* 0x000000061c247819 */ /* 0x000fe200000006ff */
[----:B------:R-:W-:Y:S02]  /*a580*/  BAR.SYNC.DEFER_BLOCKING 0x0 ;  /* 0x0000000000007b1d */ /* 0x000fe40000010000 */
[----:B------:R-:W-:Y:S01]  /*a590*/  IMAD R0, R202, c[0x0][0x20c], R0 ;  /* 0x00008300ca007a24 */ /* 0x000fe200078e0200 */
[----:B------:R-:W-:Y:S04]  /*a5a0*/  LEA R40, P2, R44, R36, 0x5 ;  /* 0x000000242c287211 */ /* 0x000fe800078428ff */
[----:B------:R-:W-:Y:S04]  /*a5b0*/  IADD3 R0, R29, R0, RZ ;  /* 0x000000001d007210 */ /* 0x000fe80007ffe0ff */
[----:B------:R-:W-:Y:S01]  /*a5c0*/  SHF.L.U64.HI R0, R28, 0x6, R0 ;  /* 0x000000061c007819 */ /* 0x000fe20000010200 */
[----:B------:R-:W-:Y:S08]  /*a5d0*/  LDSM.16.M88.4 R64, [R207] ;  /* 0x00000000cf40783b */ /* 0x000ff00000000200 */
[----:B------:R-:W1:Y:S08]  /*a5e0*/  LDSM.16.M88.4 R16, [R204] ;  /* 0x00000000cc10783b */ /* 0x000e700000000200 */
        /* <DEDUP_REMOVED lines=15> */
[----:B------:R-:W-:Y:S01]  /*a6e0*/  MOV R32, c[0x0][0x20c] ;  /* 0x0000830000207a02 */ /* 0x000fe20000000f00 */
[-C--:B------:R-:W-:Y:S04]  /*a6f0*/  HMMA.16816.F32 R28, R60, R34.reuse, RZ ;  /* 0x000000223c1c723c */ /* 0x080fe800000018ff */
[----:B------:R-:W-:Y:S04]  /*a700*/  LEA.HI.X R44, R44, R0, R32, 0x5, P2 ;  /* 0x000000002c2c7211 */ /* 0x000fe800010f2c20 */
[C---:B------:R-:W-:Y:S04]  /*a710*/  HMMA.16816.F32 R32, R64.reuse, R34, RZ ;  /* 0x000000224020723c */ /* 0x040fe800000018ff */
[C---:B--2---:R-:W-:Y:S02]  /*a720*/  IADD3 R37, P0, R42.reuse, 0x20, RZ ;  /* 0x000000202a257810 */ /* 0x044fe40007f1e0ff */
[----:B------:R-:W-:Y:S02]  /*a730*/  IADD3 R41, P1, R42, 0x40, RZ ;  /* 0x000000402a297810 */ /* 0x000fe40007f3e0ff */
[C---:B------:R-:W-:Y:S04]  /*a740*/  IADD3 R59, P2, R36.reuse, R37, RZ ;  /* 0x00000025243b7210 */ /* 0x040fe80007f5e0ff */
[-C--:B---3--:R-:W-:Y:S02]  /*a750*/  IADD3.X R45, RZ, R47.reuse, RZ, P0, !PT ;  /* 0x0000002fff2d7210 */ /* 0x088fe400007fe4ff */
[C---:B------:R-:W-:Y:S02]  /*a760*/  IADD3 R55, P0, R36.reuse, R42, RZ ;  /* 0x0000002a24377210 */ /* 0x040fe40007f1e0ff */
[----:B------:R-:W-:Y:S02]  /*a770*/  IADD3.X R46, RZ, R47, RZ, P1, !PT ;  /* 0x0000002fff2e7210 */ /* 0x000fe40000ffe4ff */
[----:B------:R-:W-:Y:S02]  /*a780*/  IADD3 R53, P6, R36, R41, RZ ;  /* 0x0000002924357210 */ /* 0x000fe40007fde0ff */
[----:B------:R-:W-:Y:S02]  /*a790*/  IADD3 R105, P1, R40, R37, RZ ;  /* 0x0000002528697210 */ /* 0x000fe40007f3e0ff */
[-C--:B------:R-:W-:Y:S01]  /*a7a0*/  HMMA.16816.F32 R36, R64, R48.reuse, RZ ;  /* 0x000000304024723c */ /* 0x080fe200000018ff */
[----:B------:R-:W-:Y:S02]  /*a7b0*/  IADD3.X R57, R0, R47, RZ, P0, !PT ;  /* 0x0000002f00397210 */ /* 0x000fe400007fe4ff */
[----:B------:R-:W-:Y:S02]  /*a7c0*/  IADD3 R104, P0, R40, R41, RZ ;  /* 0x0000002928687210 */ /* 0x000fe40007f1e0ff */
[CC--:B------:R-:W-:Y:S02]  /*a7d0*/  IADD3.X R193, R0.reuse, R45.reuse, RZ, P2, !PT ;  /* 0x0000002d00c17210 */ /* 0x0c0fe400017fe4ff */
[-C--:B------:R-:W-:Y:S02]  /*a7e0*/  IADD3.X R192, R0, R46.reuse, RZ, P6, !PT ;  /* 0x0000002e00c07210 */ /* 0x080fe400037fe4ff */
[----:B------:R-:W-:Y:S03]  /*a7f0*/  LEA R56, P6, R55, c[0x0][0x1f8], 0x1 ;  /* 0x00007e0037387a11 */ /* 0x000fe600078c08ff */
[C---:B------:R-:W-:Y:S02]  /*a800*/  IADD3.X R195, R44.reuse, R45, RZ, P1, !PT ;  /* 0x0000002d2cc37210 */ /* 0x040fe40000ffe4ff */
[----:B------:R-:W-:Y:S02]  /*a810*/  LEA R54, P1, R59, c[0x0][0x1f8], 0x1 ;  /* 0x00007e003b367a11 */ /* 0x000fe400078208ff */
[----:B------:R-:W-:Y:S02]  /*a820*/  IADD3.X R194, R44, R46, RZ, P0, !PT ;  /* 0x0000002e2cc27210 */ /* 0x000fe400007fe4ff */
[----:B------:R-:W-:Y:S02]  /*a830*/  LEA R58, P0, R53, c[0x0][0x1f8], 0x1 ;  /* 0x00007e00353a7a11 */ /* 0x000fe400078008ff */
[----:B------:R-:W-:Y:S02]  /*a840*/  LEA.HI.X R57, R55, c[0x0][0x1fc], R57, 0x1, P6 ;  /* 0x00007f0037397a11 */ /* 0x000fe400030f0c39 */
[----:B------:R-:W-:Y:S02]  /*a850*/  LEA.HI.X R55, R59, c[0x0][0x1fc], R193, 0x1, P1 ;  /* 0x00007f003b377a11 */ /* 0x000fe400008f0cc1 */
[----:B------:R-:W-:Y:S02]  /*a860*/  LEA.HI.X R59, R53, c[0x0][0x1fc], R192, 0x1, P0 ;  /* 0x00007f00353b7a11 */ /* 0x000fe400000f0cc0 */
[C---:B------:R-:W-:Y:S02]  /*a870*/  LEA R198, P1, R105.reuse, c[0x0][0x1f8], 0x1 ;  /* 0x00007e0069c67a11 */ /* 0x040fe400078208ff */
[C---:B------:R-:W-:Y:S02]  /*a880*/  LEA R196, P0, R104.reuse, c[0x0][0x1f8], 0x1 ;  /* 0x00007e0068c47a11 */ /* 0x040fe400078008ff */
[----:B------:R-:W-:Y:S02]  /*a890*/  LEA.HI.X R199, R105, c[0x0][0x1fc], R195, 0x1, P1 ;  /* 0x00007f0069c77a11 */ /* 0x000fe400008f0cc3 */
[----:B------:R-:W-:Y:S02]  /*a8a0*/  LEA.HI.X R197, R104, c[0x0][0x1fc], R194, 0x1, P0 ;  /* 0x00007f0068c57a11 */ /* 0x000fe400000f0cc2 */
[----:B------:R-:W2:Y:S01]  /*a8b0*/  LDSM.16.M88.4 R192, [R218] ;  /* 0x00000000dac0783b */ /* 0x000ea20000000200 */
[----:B----4-:R-:W-:Y:S02]  /*a8c0*/  SHF.L.U32 R203, R203, 0x1, RZ ;  /* 0x00000001cbcb7819 */ /* 0x010fe400000006ff */
[----:B------:R-:W-:Y:S02]  /*a8d0*/  IADD3 R52, P2, R40, R42, RZ ;  /* 0x0000002a28347210 */ /* 0x000fe40007f5e0ff */
[C---:B------:R-:W-:Y:S02]  /*a8e0*/  HMMA.16816.F32 R40, R60.reuse, R48, RZ ;  /* 0x000000303c28723c */ /* 0x040fe400000018ff */
[----:B------:R-:W-:Y:S01]  /*a8f0*/  IADD3.X R0, R44, R47, RZ, P2, !PT ;  /* 0x0000002f2c007210 */ /* 0x000fe200017fe4ff */
[----:B------:R-:W-:Y:S01]  /*a900*/  @!PT LDS RZ, [RZ] ;  /* 0x00000000fffff984 */ /* 0x000fe20000000800 */
[----:B------:R-:W-:Y:S01]  /*a910*/  @!PT LDS RZ, [RZ] ;  /* 0x00000000fffff984 */ /* 0x000fe20000000800 */
[----:B------:R-:W-:Y:S01]  /*a920*/  @!PT LDS RZ, [RZ] ;  /* 0x00000000fffff984 */ /* 0x000fe20000000800 */
[----:B------:R3:W-:Y:S01]  /*a930*/  LDGSTS.E.BYPASS.LTC128B.128 [R203+0x100], [R56.64], !P5 ;  /* 0x0010000038cb7fae */ /* 0x0007e2000e901d46 */
[----:B------:R-:W-:Y:S02]  /*a940*/  LEA R200, P2, R52, c[0x0][0x1f8], 0x1 ;  /* 0x00007e0034c87a11 */ /* 0x000fe400078408ff */
[----:B------:R-:W-:Y:S02]  /*a950*/  ISETP.GT.AND P0, PT, R202, RZ, PT ;  /* 0x000000ffca00720c */ /* 0x000fe40003f04270 */
[-C--:B------:R-:W-:Y:S01]  /*a960*/  HMMA.16816.F32 R44, R60, R50.reuse, RZ ;  /* 0x000000323c2c723c */ /* 0x080fe200000018ff */
[----:B------:R-:W-:Y:S02]  /*a970*/  LEA.HI.X R201, R52, c[0x0][0x1fc], R0, 0x1, P2 ;  /* 0x00007f0034c97a11 */ /* 0x000fe400010f0c00 */
[----:B------:R4:W-:Y:S01]  /*a980*/  LDGSTS.E.BYPASS.LTC128B.128 [R203+0x1100], [R54.64], !P4 ;  /* 0x0110000036cb7fae */ /* 0x0009e2000e101d46 */
[----:B------:R-:W-:Y:S04]  /*a990*/  IADD3 R202, R202, -0x1, RZ ;  /* 0xffffffffcaca7810 */ /* 0x000fe80007ffe0ff */
[C---:B------:R-:W-:Y:S03]  /*a9a0*/  HMMA.16816.F32 R48, R64.reuse, R50, RZ ;  /* 0x000000324030723c */ /* 0x040fe600000018ff */
[----:B------:R3:W-:Y:S08]  /*a9b0*/  LDGSTS.E.BYPASS.LTC128B.128 [R203+0x2100], [R58.64], !P3 ;  /* 0x021000003acb7fae */ /* 0x0007f0000d901d46 */
[----:B------:R1:W-:Y:S08]  /*a9c0*/  LDGSTS.E.BYPASS.LTC128B.128 [R203+0x900], [R200.64], !P5 ;  /* 0x00900000c8cb7fae */ /* 0x0003f0000e901d46 */
[----:B------:R1:W-:Y:S01]  /*a9d0*/  LDGSTS.E.BYPASS.LTC128B.128 [R203+0x1900], [R198.64], !P4 ;  /* 0x01900000c6cb7fae */ /* 0x0003e2000e101d46 */
[-C--:B----4-:R-:W-:Y:S07]  /*a9e0*/  HMMA.16816.F32 R52, R64, R100.reuse, RZ ;  /* 0x000000644034723c */ /* 0x090fee00000018ff */
[----:B------:R4:W-:Y:S01]  /*a9f0*/  LDGSTS.E.BYPASS.LTC128B.128 [R203+0x2900], [R196.64], !P3 ;  /* 0x02900000c4cb7fae */ /* 0x0009e2000d901d46 */
[C---:B---3--:R-:W-:Y:S07]  /*aa00*/  HMMA.16816.F32 R56, R60.reuse, R100, RZ ;  /* 0x000000643c38723c */ /* 0x048fee00000018ff */
[----:B------:R-:W0:Y:S01]  /*aa10*/  LDGDEPBAR ;  /* 0x00000000000079af */ /* 0x000e220000000000 */
[-C--:B------:R-:W-:Y:S08]  /*aa20*/  HMMA.16816.F32 R60, R60, R102.reuse, RZ ;  /* 0x000000663c3c723c */ /* 0x080ff000000018ff */
[----:B------:R-:W-:Y:S01]  /*aa30*/  HMMA.16816.F32 R64, R64, R102, RZ ;  /* 0x000000664040723c */ /* 0x000fe200000018ff */
[----:B------:R-:W-:Y:S07]  /*aa40*/  LDSM.16.M88.4 R100, [R207+0x2000] ;  /* 0x00200000cf64783b */ /* 0x000fee0000000200 */
[-C--:B-1----:R-:W-:Y:S01]  /*aa50*/  HMMA.16816.F32 R4, R108, R176.reuse, R4 ;  /* 0x000000b06c04723c */ /* 0x082fe20000001804 */
[----:B----4-:R-:W-:Y:S07]  /*aa60*/  LDSM.16.M88.4 R196, [R204+0x1400] ;  /* 0x00140000ccc4783b */ /* 0x010fee0000000200 */
[C---:B-----5:R-:W-:Y:S08]  /*aa70*/  HMMA.16816.F32 R8, R180.reuse, R176, R8 ;  /* 0x000000b0b408723c */ /* 0x060ff00000001808 */
[-C--:B------:R-:W-:Y:S08]  /*aa80*/  HMMA.16816.F32 R12, R180, R178.reuse, R12 ;  /* 0x000000b2b40c723c */ /* 0x080ff0000000180c */
[C---:B------:R-:W-:Y:S01]  /*aa90*/  HMMA.16816.F32 R16, R108.reuse, R178, R16 ;  /* 0x000000b26c10723c */ /* 0x040fe20000001810 */
[----:B------:R-:W1:Y:S07]  /*aaa0*/  LDSM.16.M88.4 R176, [R204+0x1000] ;  /* 0x00100000ccb0783b */ /* 0x000e6e0000000200 */
        /* <DEDUP_REMOVED lines=8> */
[C---:B------:R-:W-:Y:S01]  /*ab30*/  HMMA.16816.F32 R48, R108.reuse, R190, R48 ;  /* 0x000000be6c30723c */ /* 0x040fe20000001830 */
[----:B------:R-:W4:Y:S07]  /*ab40*/  LDSM.16.M88.4 R188, [R204+0x1800] ;  /* 0x00180000ccbc783b */ /* 0x000f2e0000000200 */
[-C--:B--2---:R-:W-:Y:S08]  /*ab50*/  HMMA.16816.F32 R52, R108, R192.reuse, R52 ;  /* 0x000000c06c34723c */ /* 0x084ff00000001834 */
[C---:B------:R-:W-:Y:S08]  /*ab60*/  HMMA.16816.F32 R56, R180.reuse, R192, R56 ;  /* 0x000000c0b438723c */ /* 0x040ff00000001838 */
[-C--:B------:R-:W-:Y:S01]  /*ab70*/  HMMA.16816.F32 R60, R180, R194.reuse, R60 ;  /* 0x000000c2b43c723c */ /* 0x080fe2000000183c */
[----:B------:R-:W2:Y:S07]  /*ab80*/  LDSM.16.M88.4 R180, [R204+0x1c00] ;  /* 0x001c0000ccb4783b */ /* 0x000eae0000000200 */
[----:B------:R-:W-:Y:S01]  /*ab90*/  HMMA.16816.F32 R64, R108, R194, R64 ;  /* 0x000000c26c40723c */ /* 0x000fe20000001840 */
[----:B------:R-:W-:Y:S07]  /*aba0*/  LDSM.16.M88.4 R108, [R208+0x2000] ;  /* 0x00200000d06c783b */ /* 0x000fee0000000200 */
[-C--:B-1----:R-:W-:Y:S01]  /*abb0*/  HMMA.16816.F32 R4, R100, R176.reuse, R4 ;  /* 0x000000b06404723c */ /* 0x082fe20000001804 */
[----:B------:R-:W-:Y:S07]  /*abc0*/  LDSM.16.M88.4 R192, [R208+0x3000] ;  /* 0x00300000d0c0783b */ /* 0x000fee0000000200 */
[C---:B---3--:R-:W-:Y:S08]  /*abd0*/  HMMA.16816.F32 R8, R184.reuse, R176, R8 ;  /* 0x000000b0b808723c */ /* 0x048ff00000001808 */
[-C--:B------:R-:W-:Y:S08]  /*abe0*/  HMMA.16816.F32 R12, R184, R178.reuse, R12 ;  /* 0x000000b2b80c723c */ /* 0x080ff0000000180c */
[C---:B------:R-:W-:Y:S01]  /*abf0*/  HMMA.16816.F32 R16, R100.reuse, R178, R16 ;  /* 0x000000b26410723c */ /* 0x040fe20000001810 */
[----:B------:R-:W1:Y:S07]  /*ac00*/  LDSM.16.M88.4 R176, [R217] ;  /* 0x00000000d9b0783b */ /* 0x000e6e0000000200 */
[-C--:B------:R-:W-:Y:S08]  /*ac10*/  HMMA.16816.F32 R20, R100, R196.reuse, R20 ;  /* 0x000000c46414723c */ /* 0x080ff00000001814 */
[C---:B------:R-:W-:Y:S08]  /*ac20*/  HMMA.16816.F32 R24, R184.reuse, R196, R24 ;  /* 0x000000c4b818723c */ /* 0x040ff00000001818 */
[-C--:B------:R-:W-:Y:S08]  /*ac30*/  HMMA.16816.F32 R28, R184, R198.reuse, R28 ;  /* 0x000000c6b81c723c */ /* 0x080ff0000000181c */
[C---:B------:R-:W-:Y:S01]  /*ac40*/  HMMA.16816.F32 R32, R100.reuse, R198, R32 ;  /* 0x000000c66420723c */ /* 0x040fe20000001820 */
[----:B------:R-:W3:Y:S07]  /*ac50*/  LDSM.16.M88.4 R196, [R216] ;  /* 0x00000000d8c4783b */ /* 0x000eee0000000200 */
[-C--:B----4-:R-:W-:Y:S08]  /*ac60*/  HMMA.16816.F32 R36, R100, R188.reuse, R36 ;  /* 0x000000bc6424723c */ /* 0x090ff00000001824 */
[C---:B------:R-:W-:Y:S08]  /*ac70*/  HMMA.16816.F32 R40, R184.reuse, R188, R40 ;  /* 0x000000bcb828723c */ /* 0x040ff00000001828 */
[-C--:B------:R-:W-:Y:S08]  /*ac80*/  HMMA.16816.F32 R44, R184, R190.reuse, R44 ;  /* 0x000000beb82c723c */ /* 0x080ff0000000182c */
[C---:B------:R-:W-:Y:S01]  /*ac90*/  HMMA.16816.F32 R48, R100.reuse, R190, R48 ;  /* 0x000000be6430723c */ /* 0x040fe20000001830 */
[----:B------:R-:W4:Y:S07]  /*aca0*/  LDSM.16.M88.4 R188, [R215] ;  /* 0x00000000d7bc783b */ /* 0x000f2e0000000200 */
[-C--:B--2---:R-:W-:Y:S08]  /*acb0*/  HMMA.16816.F32 R52, R100, R180.reuse, R52 ;  /* 0x000000b46434723c */ /* 0x084ff00000001834 */
[C---:B------:R-:W-:Y:S08]  /*acc0*/  HMMA.16816.F32 R56, R184.reuse, R180, R56 ;  /* 0x000000b4b838723c */ /* 0x040ff00000001838 */
[-C--:B------:R-:W-:Y:S01]  /*acd0*/  HMMA.16816.F32 R60, R184, R182.reuse, R60 ;  /* 0x000000b6b83c723c */ /* 0x080fe2000000183c */
[----:B------:R-:W2:Y:S07]  /*ace0*/  LDSM.16.M88.4 R184, [R214] ;  /* 0x00000000d6b8783b */ /* 0x000eae0000000200 */
        /* <DEDUP_REMOVED lines=8> */
[-C--:B---3--:R-:W-:Y:S08]  /*ad70*/  HMMA.16816.F32 R20, R108, R196.reuse, R20 ;  /* 0x000000c46c14723c */ /* 0x088ff00000001814 */
[C---:B------:R-:W-:Y:S08]  /*ad80*/  HMMA.16816.F32 R24, R192.reuse, R196, R24 ;  /* 0x000000c4c018723c */ /* 0x040ff00000001818 */
[-C--:B------:R-:W-:Y:S08]  /*ad90*/  HMMA.16816.F32 R28, R192, R198.reuse, R28 ;  /* 0x000000c6c01c723c */ /* 0x080ff0000000181c */
[C---:B------:R-:W-:Y:S01]  /*ada0*/  HMMA.16816.F32 R32, R108.reuse, R198, R32 ;  /* 0x000000c66c20723c */ /* 0x040fe20000001820 */
[----:B------:R-:W-:Y:S07]  /*adb0*/  LDSM.16.M88.4 R196, [R204+0x2c00] ;  /* 0x002c0000ccc4783b */ /* 0x000fee0000000200 */
[-C--:B----4-:R-:W-:Y:S08]  /*adc0*/  HMMA.16816.F32 R36, R108, R188.reuse, R36 ;  /* 0x000000bc6c24723c */ /* 0x090ff00000001824 */
[C---:B------:R-:W-:Y:S08]  /*add0*/  HMMA.16816.F32 R40, R192.reuse, R188, R40 ;  /* 0x000000bcc028723c */ /* 0x040ff00000001828 */
[-C--:B------:R-:W-:Y:S08]  /*ade0*/  HMMA.16816.F32 R44, R192, R190.reuse, R44 ;  /* 0x000000bec02c723c */ /* 0x080ff0000000182c */
[C---:B------:R-:W-:Y:S01]  /*adf0*/  HMMA.16816.F32 R48, R108.reuse, R190, R48 ;  /* 0x000000be6c30723c */ /* 0x040fe20000001830 */
[----:B------:R-:W3:Y:S07]  /*ae00*/  LDSM.16.M88.4 R188, [R204+0x2400] ;  /* 0x00240000ccbc783b */ /* 0x000eee0000000200 */
[-C--:B--2---:R-:W-:Y:S08]  /*ae10*/  HMMA.16816.F32 R52, R108, R184.reuse, R52 ;  /* 0x000000b86c34723c */ /* 0x084ff00000001834 */
[C---:B------:R-:W-:Y:S08]  /*ae20*/  HMMA.16816.F32 R56, R192.reuse, R184, R56 ;  /* 0x000000b8c038723c */ /* 0x040ff00000001838 */
[-C--:B------:R-:W-:Y:S01]  /*ae30*/  HMMA.16816.F32 R60, R192, R186.reuse, R60 ;  /* 0x000000bac03c723c */ /* 0x080fe2000000183c */
[----:B------:R-:W2:Y:S07]  /*ae40*/  LDSM.16.M88.4 R192, [R204+0x2800] ;  /* 0x00280000ccc0783b */ /* 0x000eae0000000200 */
        /* <DEDUP_REMOVED lines=8> */
[-C--:B---3--:R-:W-:Y:S08]  /*aed0*/  HMMA.16816.F32 R20, R100, R188.reuse, R20 ;  /* 0x000000bc6414723c */ /* 0x088ff00000001814 */
[C---:B------:R-:W-:Y:S08]  /*aee0*/  HMMA.16816.F32 R24, R180.reuse, R188, R24 ;  /* 0x000000bcb418723c */ /* 0x040ff00000001818 */
        /* <DEDUP_REMOVED lines=10> */
[-C--:B-1----:R-:W-:Y:S08]  /*af90*/  HMMA.16816.F32 R4, R108, R184.reuse, R4 ;  /* 0x000000b86c04723c */ /* 0x082ff00000001804 */
[C---:B----4-:R-:W-:Y:S08]  /*afa0*/  HMMA.16816.F32 R8, R176.reuse, R184, R8 ;  /* 0x000000b8b008723c */ /* 0x050ff00000001808 */
        /* <DEDUP_REMOVED lines=21> */
[----:B------:R-:W-:Y:S01]  /*b100*/  MUFU.TANH R185, R12 ;  /* 0x0000000c00b97308 */ /* 0x000fe20000002400 */
[----:B------:R-:W-:Y:S01]  /*b110*/  FMUL.FTZ R19, R19, c[0x0][0x320] ;  /* 0x0000c80013137a20 */ /* 0x000fe20000410000 */
[----:B--2---:R-:W-:Y:S08]  /*b120*/  FMNMX.FTZ R105, R102, R105, !PT ;  /* 0x0000006966697209 */ /* 0x004ff00007810000 */
[----:B------:R1:W-:Y:S10]  /*b130*/  MUFU.TANH R182, R7 ;  /* 0x0000000700b67308 */ /* 0x0003f40000002400 */
[----:B------:R-:W-:Y:S10]  /*b140*/  MUFU.TANH R187, R14 ;  /* 0x0000000e00bb7308 */ /* 0x000ff40000002400 */
[----:B------:R-:W-:Y:S01]  /*b150*/  MUFU.TANH R184, R8 ;  /* 0x0000000800b87308 */ /* 0x000fe20000002400 */
[----:B-1----:R-:W1:Y:S09]  /*b160*/  LDSM.16.M88.4 R4, [R212] ;  /* 0x00000000d404783b */ /* 0x002e720000000200 */
[----:B------:R-:W-:Y:S10]  /*b170*/  MUFU.TANH R186, R15 ;  /* 0x0000000f00ba7308 */ /* 0x000ff40000002400 */
[----:B------:R-:W-:Y:S10]  /*b180*/  MUFU.TANH R188, R9 ;  /* 0x0000000900bc7308 */ /* 0x000ff40000002400 */
[----:B------:R-:W-:Y:S10]  /*b190*/  MUFU.TANH R189, R10 ;  /* 0x0000000a00bd7308 */ /* 0x000ff40000002400 */
[----:B------:R2:W-:Y:S01]  /*b1a0*/  MUFU.TANH R190, R11 ;  /* 0x0000000b00be7308 */ /* 0x0005e20000002400 */
[-C--:B-1----:R-:W-:Y:S09]  /*b1b0*/  HMMA.16816.F32 R20, R108, R4.reuse, R20 ;  /* 0x000000046c14723c */ /* 0x082ff20000001814 */
[----:B------:R-:W1:Y:S01]  /*b1c0*/  MUFU.TANH R16, R16 ;  /* 0x0000001000107308 */ /* 0x000e620000002400 */
[C---:B------:R-:W-:Y:S09]  /*b1d0*/  HMMA.16816.F32 R24, R176.reuse, R4, R24 ;  /* 0x00000004b018723c */ /* 0x040ff20000001818 */
[----:B------:R-:W3:Y:S01]  /*b1e0*/  MUFU.TANH R17, R17 ;  /* 0x0000001100117308 */ /* 0x000ee20000002400 */
[-C--:B------:R-:W-:Y:S01]  /*b1f0*/  HMMA.16816.F32 R28, R176, R6.reuse, R28 ;  /* 0x00000006b01c723c */ /* 0x080fe2000000181c */
[----:B--2---:R-:W2:Y:S03]  /*b200*/  LDSM.16.M88.4 R8, [R211] ;  /* 0x00000000d308783b */ /* 0x004ea60000000200 */
[----:B------:R-:W-:Y:S04]  /*b210*/  FMUL.FTZ R22, R22, c[0x0][0x320] ;  /* 0x0000c80016167a20 */ /* 0x000fe80000410000 */
[C---:B------:R-:W-:Y:S01]  /*b220*/  HMMA.16816.F32 R32, R108.reuse, R6, R32 ;  /* 0x000000066c20723c */ /* 0x040fe20000001820 */
[----:B------:R-:W-:Y:S01]  /*b230*/  MUFU.TANH R18, R18 ;  /* 0x0000001200127308 */ /* 0x000fe20000002400 */
[----:B------:R-:W4:Y:S02]  /*b240*/  LDSM.16.M88.4 R4, [R210] ;  /* 0x00000000d204783b */ /* 0x000f240000000200 */
[----:B------:R-:W-:Y:S01]  /*b250*/  FMUL.FTZ R23, R23, c[0x0][0x320] ;  /* 0x0000c80017177a20 */ /* 0x000fe20000410000 */
[----:B-1----:R-:W-:Y:S01]  /*b260*/  FMNMX.FTZ R105, R16, R105, !PT ;  /* 0x0000006910697209 */ /* 0x002fe20007810000 */
[----:B------:R-:W-:Y:S02]  /*b270*/  FMUL.FTZ R21, R21, c[0x0][0x320] ;  /* 0x0000c80015157a20 */ /* 0x000fe40000410000 */
[----:B------:R-:W-:Y:S04]  /*b280*/  DEPBAR.LE SB0, 0x0 ;  /* 0x000080000000791a */ /* 0x000fe80000000000 */
[----:B------:R-:W-:Y:S01]  /*b290*/  MUFU.TANH R197, R22 ;  /* 0x0000001600c57308 */ /* 0x000fe20000002400 */
[----:B------:R-:W-:Y:S01]  /*b2a0*/  BAR.SYNC.DEFER_BLOCKING 0x0 ;  /* 0x0000000000007b1d */ /* 0x000fe20000010000 */
[----:B------:R-:W-:Y:S01]  /*b2b0*/  FMUL.FTZ R20, R20, c[0x0][0x320] ;  /* 0x0000c80014147a20 */ /* 0x000fe20000410000 */
[----:B---3--:R-:W-:Y:S01]  /*b2c0*/  FMNMX.FTZ R105, R17, R105, !PT ;  /* 0x0000006911697209 */ /* 0x008fe20007810000 */
[----:B------:R-:W-:Y:S02]  /*b2d0*/  FMUL.FTZ R24, R24, c[0x0][0x320] ;  /* 0x0000c80018187a20 */ /* 0x000fe40000410000 */
[----:B------:R-:W-:Y:S02]  /*b2e0*/  FMUL.FTZ R25, R25, c[0x0][0x320] ;  /* 0x0000c80019197a20 */ /* 0x000fe40000410000 */
[----:B------:R-:W-:Y:S02]  /*b2f0*/  FMUL.FTZ R28, R28, c[0x0][0x320] ;  /* 0x0000c8001c1c7a20 */ /* 0x000fe40000410000 */
[----:B------:R1:W-:Y:S01]  /*b300*/  MUFU.TANH R198, R23 ;  /* 0x0000001700c67308 */ /* 0x0003e20000002400 */
[----:B------:R-:W-:Y:S02]  /*b310*/  FMUL.FTZ R29, R29, c[0x0][0x320] ;  /* 0x0000c8001d1d7a20 */ /* 0x000fe40000410000 */
[----:B------:R-:W-:Y:S02]  /*b320*/  FMUL.FTZ R34, R34, c[0x0][0x320] ;  /* 0x0000c80022227a20 */ /* 0x000fe40000410000 */
[----:B------:R-:W-:Y:S02]  /*b330*/  FMUL.FTZ R35, R35, c[0x0][0x320] ;  /* 0x0000c80023237a20 */ /* 0x000fe40000410000 */
[----:B------:R-:W-:Y:S02]  /*b340*/  FMUL.FTZ R26, R26, c[0x0][0x320] ;  /* 0x0000c8001a1a7a20 */ /* 0x000fe40000410000 */
[----:B------:R-:W-:Y:S01]  /*b350*/  FMUL.FTZ R27, R27, c[0x0][0x320] ;  /* 0x0000c8001b1b7a20 */ /* 0x000fe20000410000 */
[----:B------:R3:W-:Y:S01]  /*b360*/  MUFU.TANH R194, R21 ;  /* 0x0000001500c27308 */ /* 0x0007e20000002400 */
[----:B------:R-:W-:Y:S01]  /*b370*/  FMUL.FTZ R32, R32, c[0x0][0x320] ;  /* 0x0000c80020207a20 */ /* 0x000fe20000410000 */
[-C--:B--2---:R-:W-:Y:S05]  /*b380*/  HMMA.16816.F32 R36, R108, R8.reuse, R36 ;  /* 0x000000086c24723c */ /* 0x084fea0000001824 */
[----:B------:R-:W-:Y:S03]  /*b390*/  FMUL.FTZ R33, R33, c[0x0][0x320] ;  /* 0x0000c80021217a20 */ /* 0x000fe60000410000 */
[----:B------:R-:W2:Y:S01]  /*b3a0*/  MUFU.TANH R193, R20 ;  /* 0x0000001400c17308 */ /* 0x000ea20000002400 */
[C---:B------:R-:W-:Y:S01]  /*b3b0*/  HMMA.16816.F32 R40, R176.reuse, R8, R40 ;  /* 0x00000008b028723c */ /* 0x040fe20000001828 */
[----:B-1----:R-:W5:Y:S03]  /*b3c0*/  LDL.64 R22, [R1+0x8] ;  /* 0x0000080001167983 */ /* 0x002f660000100a00 */
[----:B------:R-:W-:Y:S02]  /*b3d0*/  FMUL.FTZ R30, R30, c[0x0][0x320] ;  /* 0x0000c8001e1e7a20 */ /* 0x000fe40000410000 */
[----:B------:R-:W-:Y:S02]  /*b3e0*/  FMUL.FTZ R31, R31, c[0x0][0x320] ;  /* 0x0000c8001f1f7a20 */ /* 0x000fe40000410000 */
[-C--:B------:R-:W-:Y:S01]  /*b3f0*/  HMMA.16816.F32 R44, R176, R10.reuse, R44 ;  /* 0x0000000ab02c723c */ /* 0x080fe2000000182c */
[----:B------:R-:W-:Y:S01]  /*b400*/  MUFU.TANH R19, R19 ;  /* 0x0000001300137308 */ /* 0x000fe20000002400 */
[----:B---3--:R-:W3:Y:S06]  /*b410*/  LDL R21, [R1+0x18] ;  /* 0x0000180001157983 */ /* 0x008eec0000100800 */
[C---:B------:R-:W-:Y:S03]  /*b420*/  HMMA.16816.F32 R48, R108.reuse, R10, R48 ;  /* 0x0000000a6c30723c */ /* 0x040fe60000001830 */
[----:B------:R-:W-:Y:S01]  /*b430*/  MUFU.TANH R183, R13 ;  /* 0x0000000d00b77308 */ /* 0x000fe20000002400 */
[----:B------:R-:W-:Y:S02]  /*b440*/  FMUL.FTZ R36, R36, c[0x0][0x320] ;  /* 0x0000c80024247a20 */ /* 0x000fe40000410000 */
[----:B------:R-:W-:Y:S01]  /*b450*/  FMUL.FTZ R37, R37, c[0x0][0x320] ;  /* 0x0000c80025257a20 */ /* 0x000fe20000410000 */
[----:B--2---:R-:W-:Y:S01]  /*b460*/  FMNMX.FTZ R105, R193, R105, !PT ;  /* 0x00000069c1697209 */ /* 0x004fe20007810000 */
[-C--:B----4-:R-:W-:Y:S04]  /*b470*/  HMMA.16816.F32 R52, R108, R4.reuse, R52 ;  /* 0x000000046c34723c */ /* 0x090fe80000001834 */
[----:B------:R-:W-:Y:S01]  /*b480*/  FMUL.FTZ R40, R40, c[0x0][0x320] ;  /* 0x0000c80028287a20 */ /* 0x000fe20000410000 */
[----:B------:R-:W1:Y:S01]  /*b490*/  MUFU.TANH R191, R32 ;  /* 0x0000002000bf7308 */ /* 0x000e620000002400 */
[----:B------:R-:W-:Y:S01]  /*b4a0*/  FMUL.FTZ R38, R38, c[0x0][0x320] ;  /* 0x0000c80026267a20 */ /* 0x000fe20000410000 */
[----:B------:R-:W-:Y:S01]  /*b4b0*/  FMNMX.FTZ R105, R194, R105, !PT ;  /* 0x00000069c2697209 */ /* 0x000fe20007810000 */
[C---:B------:R-:W-:Y:S04]  /*b4c0*/  HMMA.16816.F32 R56, R176.reuse, R4, R56 ;  /* 0x00000004b038723c */ /* 0x040fe80000001838 */
[----:B------:R-:W-:Y:S02]  /*b4d0*/  FMUL.FTZ R39, R39, c[0x0][0x320] ;  /* 0x0000c80027277a20 */ /* 0x000fe40000410000 */
[----:B------:R-:W-:Y:S01]  /*b4e0*/  FMUL.FTZ R41, R41, c[0x0][0x320] ;  /* 0x0000c80029297a20 */ /* 0x000fe20000410000 */
[----:B------:R-:W2:Y:S01]  /*b4f0*/  MUFU.TANH R0, R40 ;  /* 0x0000002800007308 */ /* 0x000ea20000002400 */
[-C--:B------:R-:W-:Y:S04]  /*b500*/  HMMA.16816.F32 R60, R176, R6.reuse, R60 ;  /* 0x00000006b03c723c */ /* 0x080fe8000000183c */
[----:B------:R-:W-:Y:S01]  /*b510*/  FMUL.FTZ R48, R48, c[0x0][0x320] ;  /* 0x0000c80030307a20 */ /* 0x000fe20000410000 */
[----:B------:R-:W-:Y:S01]  /*b520*/  FMNMX.FTZ R4, R181, R3, !PT ;  /* 0x00000003b5047209 */ /* 0x000fe20007810000 */
[----:B------:R-:W-:Y:S01]  /*b530*/  FMUL.FTZ R49, R49, c[0x0][0x320] ;  /* 0x0000c80031317a20 */ /* 0x000fe20000410000 */
[----:B------:R-:W-:Y:S01]  /*b540*/  FMNMX.FTZ R5, R189, R107, !PT ;  /* 0x0000006bbd057209 */ /* 0x000fe20007810000 */
[----:B------:R-:W-:Y:S01]  /*b550*/  FMUL.FTZ R52, R52, c[0x0][0x320] ;  /* 0x0000c80034347a20 */ /* 0x000fe20000410000 */
[----:B------:R-:W-:Y:S01]  /*b560*/  MUFU.TANH R228, R48 ;  /* 0x0000003000e47308 */ /* 0x000fe20000002400 */
[----:B------:R-:W-:Y:S04]  /*b570*/  HMMA.16816.F32 R64, R108, R6, R64 ;  /* 0x000000066c40723c */ /* 0x000fe80000001840 */
[----:B------:R-:W-:Y:S01]  /*b580*/  FMUL.FTZ R53, R53, c[0x0][0x320] ;  /* 0x0000c80035357a20 */ /* 0x000fe20000410000 */
[----:B------:R-:W-:Y:S01]  /*b590*/  FMNMX.FTZ R4, R182, R4, !PT ;  /* 0x00000004b6047209 */ /* 0x000fe20007810000 */
[----:B------:R-:W-:Y:S01]  /*b5a0*/  FMUL.FTZ R54, R54, c[0x0][0x320] ;  /* 0x0000c80036367a20 */ /* 0x000fe20000410000 */
[----:B-1----:R-:W-:Y:S01]  /*b5b0*/  FMNMX.FTZ R105, R191, R105, !PT ;  /* 0x00000069bf697209 */ /* 0x002fe20007810000 */
[----:B------:R-:W-:Y:S01]  /*b5c0*/  FMUL.FTZ R55, R55, c[0x0][0x320] ;  /* 0x0000c80037377a20 */ /* 0x000fe20000410000 */
[----:B------:R-:W-:Y:S03]  /*b5d0*/  MUFU.TANH R200, R24 ;  /* 0x0000001800c87308 */ /* 0x000fe60000002400 */
[----:B------:R-:W-:Y:S01]  /*b5e0*/  FMNMX.FTZ R4, R18, R4, !PT ;  /* 0x0000000412047209 */ /* 0x000fe20007810000 */
[----:B------:R-:W-:Y:S01]  /*b5f0*/  FMUL.FTZ R51, R51, c[0x0][0x320] ;  /* 0x0000c80033337a20 */ /* 0x000fe20000410000 */
[----:B------:R-:W-:Y:S01]  /*b600*/  FMNMX.FTZ R5, R190, R5, !PT ;  /* 0x00000005be057209 */ /* 0x000fe20007810000 */
[----:B------:R-:W-:Y:S01]  /*b610*/  FMUL.FTZ R60, R60, c[0x0][0x320] ;  /* 0x0000c8003c3c7a20 */ /* 0x000fe20000410000 */
[----:B------:R-:W-:Y:S01]  /*b620*/  FMNMX.FTZ R4, R19, R4, !PT ;  /* 0x0000000413047209 */ /* 0x000fe20007810000 */
[----:B------:R-:W-:Y:S01]  /*b630*/  FMUL.FTZ R44, R44, c[0x0][0x320] ;  /* 0x0000c8002c2c7a20 */ /* 0x000fe20000410000 */
[----:B------:R-:W-:Y:S01]  /*b640*/  FMNMX.FTZ R5, R187, R5, !PT ;  /* 0x00000005bb057209 */ /* 0x000fe20007810000 */
[----:B------:R2:W-:Y:S01]  /*b650*/  MUFU.TANH R48, R60 ;  /* 0x0000003c00307308 */ /* 0x0005e20000002400 */
[----:B------:R-:W-:Y:S01]  /*b660*/  FMUL.FTZ R50, R50, c[0x0][0x320] ;  /* 0x0000c80032327a20 */ /* 0x000fe20000410000 */
[----:B------:R-:W-:Y:S01]  /*b670*/  FMNMX.FTZ R4, R197, R4, !PT ;  /* 0x00000004c5047209 */ /* 0x000fe20007810000 */
[----:B------:R-:W-:Y:S01]  /*b680*/  FMUL.FTZ R45, R45, c[0x0][0x320] ;  /* 0x0000c8002d2d7a20 */ /* 0x000fe20000410000 */
[----:B------:R-:W-:Y:S01]  /*b690*/  FMNMX.FTZ R5, R186, R5, !PT ;  /* 0x00000005ba057209 */ /* 0x000fe20007810000 */
[----:B------:R-:W-:Y:S01]  /*b6a0*/  FMUL.FTZ R65, R65, c[0x0][0x320] ;  /* 0x0000c80041417a20 */ /* 0x000fe20000410000 */
[----:B------:R-:W-:Y:S01]  /*b6b0*/  FMNMX.FTZ R4, R198, R4, !PT ;  /* 0x00000004c6047209 */ /* 0x000fe20007810000 */
        /* <DEDUP_REMOVED lines=8> */
[----:B------:R-:W4:Y:S01]  /*b740*/  MUFU.TANH R199, R25 ;  /* 0x0000001900c77308 */ /* 0x000f220000002400 */
[----:B------:R-:W-:Y:S02]  /*b750*/  FMUL.FTZ R43, R43, c[0x0][0x320] ;  /* 0x0000c8002b2b7a20 */ /* 0x000fe40000410000 */
[----:B------:R-:W-:Y:S01]  /*b760*/  FMUL.FTZ R58, R58, c[0x0][0x320] ;  /* 0x0000c8003a3a7a20 */ /* 0x000fe20000410000 */
[----:B--2---:R-:W-:Y:S01]  /*b770*/  MOV R60, R0 ;  /* 0x00000000003c7202 */ /* 0x004fe20000000f00 */
[----:B------:R-:W-:Y:S01]  /*b780*/  FMUL.FTZ R59, R59, c[0x0][0x320] ;  /* 0x0000c8003b3b7a20 */ /* 0x000fe20000410000 */
[----:B------:R-:W-:Y:S01]  /*b790*/  FMNMX.FTZ R0, R184, R106, !PT ;  /* 0x0000006ab8007209 */ /* 0x000fe20007810000 */
[----:B------:R-:W-:Y:S02]  /*b7a0*/  FMUL.FTZ R62, R62, c[0x0][0x320] ;  /* 0x0000c8003e3e7a20 */ /* 0x000fe40000410000 */
[----:B------:R-:W-:Y:S01]  /*b7b0*/  FMUL.FTZ R46, R46, c[0x0][0x320] ;  /* 0x0000c8002e2e7a20 */ /* 0x000fe20000410000 */
[----:B------:R-:W2:Y:S01]  /*b7c0*/  MUFU.TANH R232, R36 ;  /* 0x0000002400e87308 */ /* 0x000ea20000002400 */
[----:B------:R-:W-:Y:S01]  /*b7d0*/  FMNMX.FTZ R0, R188, R0, !PT ;  /* 0x00000000bc007209 */ /* 0x000fe20007810000 */
[----:B------:R-:W-:Y:S01]  /*b7e0*/  FMUL.FTZ R47, R47, c[0x0][0x320] ;  /* 0x0000c8002f2f7a20 */ /* 0x000fe20000410000 */
[----:B-1----:R-:W-:Y:S02]  /*b7f0*/  FMNMX.FTZ R105, R192, R105, !PT ;  /* 0x00000069c0697209 */ /* 0x002fe40007810000 */
[----:B------:R-:W-:Y:S05]  /*b800*/  FMNMX.FTZ R0, R185, R0, !PT ;  /* 0x00000000b9007209 */ /* 0x000fea0007810000 */
[----:B------:R-:W1:Y:S01]  /*b810*/  MUFU.TANH R195, R34 ;  /* 0x0000002200c37308 */ /* 0x000e620000002400 */
[----:B------:R-:W-:Y:S04]  /*b820*/  FMNMX.FTZ R0, R183, R0, !PT ;  /* 0x00000000b7007209 */ /* 0x000fe80007810000 */
[----:B------:R-:W-:Y:S04]  /*b830*/  FMNMX.FTZ R0, R200, R0, !PT ;  /* 0x00000000c8007209 */ /* 0x000fe80007810000 */
[----:B----4-:R-:W-:Y:S01]  /*b840*/  FMNMX.FTZ R0, R199, R0, !PT ;  /* 0x00000000c7007209 */ /* 0x010fe20007810000 */
[----:B------:R-:W4:Y:S01]  /*b850*/  MUFU.TANH R223, R28 ;  /* 0x0000001c00df7308 */ /* 0x000f220000002400 */
[----:B--2---:R-:W-:Y:S09]  /*b860*/  FMNMX.FTZ R105, R232, R105, !PT ;  /* 0x00000069e8697209 */ /* 0x004ff20007810000 */
[----:B------:R-:W2:Y:S01]  /*b870*/  MUFU.TANH R231, R37 ;  /* 0x0000002500e77308 */ /* 0x000ea20000002400 */
[----:B-1----:R-:W-:Y:S09]  /*b880*/  FMNMX.FTZ R4, R195, R4, !PT ;  /* 0x00000004c3047209 */ /* 0x002ff20007810000 */
[----:B------:R-:W1:Y:S01]  /*b890*/  MUFU.TANH R196, R35 ;  /* 0x0000002300c47308 */ /* 0x000e620000002400 */
[----:B----4-:R-:W-:Y:S09]  /*b8a0*/  FMNMX.FTZ R0, R223, R0, !PT ;  /* 0x00000000df007209 */ /* 0x010ff20007810000 */
[----:B------:R-:W4:Y:S01]  /*b8b0*/  MUFU.TANH R222, R29 ;  /* 0x0000001d00de7308 */ /* 0x000f220000002400 */
[----:B--2---:R-:W-:Y:S04]  /*b8c0*/  FMNMX.FTZ R105, R231, R105, !PT ;  /* 0x00000069e7697209 */ /* 0x004fe80007810000 */
[----:B------:R-:W-:Y:S05]  /*b8d0*/  FMNMX.FTZ R105, R228, R105, !PT ;  /* 0x00000069e4697209 */ /* 0x000fea0007810000 */
[----:B------:R-:W2:Y:S01]  /*b8e0*/  MUFU.TANH R233, R38 ;  /* 0x0000002600e97308 */ /* 0x000ea20000002400 */
[----:B-1----:R-:W-:Y:S09]  /*b8f0*/  FMNMX.FTZ R4, R196, R4, !PT ;  /* 0x00000004c4047209 */ /* 0x002ff20007810000 */
[----:B------:R-:W1:Y:S01]  /*b900*/  MUFU.TANH R229, R49 ;  /* 0x0000003100e57308 */ /* 0x000e620000002400 */
[----:B----4-:R-:W-:Y:S04]  /*b910*/  FMNMX.FTZ R0, R222, R0, !PT ;  /* 0x00000000de007209 */ /* 0x010fe80007810000 */
[----:B------:R-:W-:Y:S05]  /*b920*/  FMNMX.FTZ R0, R60, R0, !PT ;  /* 0x000000003c007209 */ /* 0x000fea0007810000 */
[----:B------:R-:W4:Y:S01]  /*b930*/  MUFU.TANH R234, R39 ;  /* 0x0000002700ea7308 */ /* 0x000f220000002400 */
[----:B--2---:R-:W-:Y:S09]  /*b940*/  FMNMX.FTZ R4, R233, R4, !PT ;  /* 0x00000004e9047209 */ /* 0x004ff20007810000 */
[----:B------:R-:W2:Y:S01]  /*b950*/  MUFU.TANH R248, R41 ;  /* 0x0000002900f87308 */ /* 0x000ea20000002400 */
[----:B-1----:R-:W-:Y:S09]  /*b960*/  FMNMX.FTZ R105, R229, R105, !PT ;  /* 0x00000069e5697209 */ /* 0x002ff20007810000 */
[----:B------:R-:W1:Y:S01]  /*b970*/  MUFU.TANH R224, R44 ;  /* 0x0000002c00e07308 */ /* 0x000e620000002400 */
[----:B----4-:R-:W-:Y:S09]  /*b980*/  FMNMX.FTZ R4, R234, R4, !PT ;  /* 0x00000004ea047209 */ /* 0x010ff20007810000 */
[----:B------:R-:W-:Y:S01]  /*b990*/  MUFU.TANH R235, R51 ;  /* 0x0000003300eb7308 */ /* 0x000fe20000002400 */
[----:B--2---:R-:W-:Y:S09]  /*b9a0*/  FMNMX.FTZ R0, R248, R0, !PT ;  /* 0x00000000f8007209 */ /* 0x004ff20007810000 */
[----:B------:R1:W-:Y:S10]  /*b9b0*/  MUFU.TANH R51, R64 ;  /* 0x0000004000337308 */ /* 0x0003f40000002400 */
[----:B------:R-:W2:Y:S10]  /*b9c0*/  MUFU.TANH R238, R52 ;  /* 0x0000003400ee7308 */ /* 0x000eb40000002400 */
[----:B------:R-:W4:Y:S01]  /*b9d0*/  MUFU.TANH R230, R50 ;  /* 0x0000003200e67308 */ /* 0x000f220000002400 */
[----:B-1----:R-:W-:Y:S04]  /*b9e0*/  MOV R64, R224 ;  /* 0x000000e000407202 */ /* 0x002fe80000000f00 */
[----:B------:R-:W-:Y:S05]  /*b9f0*/  FMNMX.FTZ R0, R64, R0, !PT ;  /* 0x0000000040007209 */ /* 0x000fea0007810000 */
[----:B------:R-:W1:Y:S01]  /*ba00*/  MUFU.TANH R247, R53 ;  /* 0x0000003500f77308 */ /* 0x000e620000002400 */
[----:B--2---:R-:W-:Y:S09]  /*ba10*/  FMNMX.FTZ R105, R238, R105, !PT ;  /* 0x00000069ee697209 */ /* 0x004ff20007810000 */
[----:B------:R-:W2:Y:S01]  /*ba20*/  MUFU.TANH R237, R45 ;  /* 0x0000002d00ed7308 */ /* 0x000ea20000002400 */
[----:B----4-:R-:W-:Y:S04]  /*ba30*/  FMNMX.FTZ R4, R230, R4, !PT ;  /* 0x00000004e6047209 */ /* 0x010fe80007810000 */
[----:B------:R-:W-:Y:S05]  /*ba40*/  FMNMX.FTZ R4, R235, R4, !PT ;  /* 0x00000004eb047209 */ /* 0x000fea0007810000 */
[----:B------:R-:W4:Y:S01]  /*ba50*/  MUFU.TANH R242, R54 ;  /* 0x0000003600f27308 */ /* 0x000f220000002400 */
[----:B-1----:R-:W-:Y:S04]  /*ba60*/  FMNMX.FTZ R105, R247, R105, !PT ;  /* 0x00000069f7697209 */ /* 0x002fe80007810000 */
[----:B------:R-:W-:Y:S05]  /*ba70*/  FMNMX.FTZ R105, R51, R105, !PT ;  /* 0x0000006933697209 */ /* 0x000fea0007810000 */
[----:B------:R-:W1:Y:S01]  /*ba80*/  MUFU.TANH R241, R56 ;  /* 0x0000003800f17308 */ /* 0x000e620000002400 */
[----:B--2---:R-:W-:Y:S09]  /*ba90*/  FMNMX.FTZ R0, R237, R0, !PT ;  /* 0x00000000ed007209 */ /* 0x004ff20007810000 */
[----:B------:R-:W2:Y:S01]  /*baa0*/  MUFU.TANH R56, R65 ;  /* 0x0000004100387308 */ /* 0x000ea20000002400 */
[----:B----4-:R-:W-:Y:S09]  /*bab0*/  FMNMX.FTZ R4, R242, R4, !PT ;  /* 0x00000004f2047209 */ /* 0x010ff20007810000 */
[----:B------:R-:W4:Y:S01]  /*bac0*/  MUFU.TANH R41, R55 ;  /* 0x0000003700297308 */ /* 0x000f220000002400 */
[----:B-1----:R-:W-:Y:S09]  /*bad0*/  FMNMX.FTZ R0, R241, R0, !PT ;  /* 0x00000000f1007209 */ /* 0x002ff20007810000 */
[----:B------:R-:W1:Y:S01]  /*bae0*/  MUFU.TANH R239, R57 ;  /* 0x0000003900ef7308 */ /* 0x000e620000002400 */
[----:B--2---:R-:W-:Y:S05]  /*baf0*/  FMNMX.FTZ R105, R56, R105, !PT ;  /* 0x0000006938697209 */ /* 0x004fea0007810000 */
[----:B------:R-:W2:Y:S04]  /*bb00*/  SHFL.BFLY PT, R7, R105, 0x2, 0x1f ;  /* 0x0c401f0069077f89 */ /* 0x000ea800000e0000 */
[----:B------:R-:W3:Y:S01]  /*bb10*/  MUFU.TANH R246, R66 ;  /* 0x0000004200f67308 */ /* 0x000ee20000002400 */
[----:B----4-:R-:W-:Y:S09]  /*bb20*/  FMNMX.FTZ R4, R41, R4, !PT ;  /* 0x0000000429047209 */ /* 0x010ff20007810000 */
[----:B------:R-:W4:Y:S01]  /*bb30*/  MUFU.TANH R57, R67 ;  /* 0x0000004300397308 */ /* 0x000f220000002400 */
[----:B-1----:R-:W-:Y:S04]  /*bb40*/  FMNMX.FTZ R0, R239, R0, !PT ;  /* 0x00000000ef007209 */ /* 0x002fe80007810000 */
[----:B------:R-:W-:Y:S05]  /*bb50*/  FMNMX.FTZ R0, R48, R0, !PT ;  /* 0x0000000030007209 */ /* 0x000fea0007810000 */
[----:B------:R-:W1:Y:S01]  /*bb60*/  MUFU.TANH R244, R61 ;  /* 0x0000003d00f47308 */ /* 0x000e620000002400 */
[----:B--2---:R-:W-:Y:S02]  /*bb70*/  FMNMX.FTZ R105, R105, R7, !PT ;  /* 0x0000000769697209 */ /* 0x004fe40007810000 */
[----:B---3--:R-:W-:Y:S03]  /*bb80*/  FMNMX.FTZ R4, R246, R4, !PT ;  /* 0x00000004f6047209 */ /* 0x008fe60007810000 */
[----:B------:R-:W2:Y:S04]  /*bb90*/  SHFL.BFLY PT, R7, R105, 0x1, 0x1f ;  /* 0x0c201f0069077f89 */ /* 0x000ea800000e0000 */
[----:B------:R-:W3:Y:S01]  /*bba0*/  MUFU.TANH R201, R26 ;  /* 0x0000001a00c97308 */ /* 0x000ee20000002400 */
[----:B----4-:R-:W-:Y:S05]  /*bbb0*/  FMNMX.FTZ R4, R57, R4, !PT ;  /* 0x0000000439047209 */ /* 0x010fea0007810000 */
[----:B------:R-:W4:Y:S04]  /*bbc0*/  SHFL.BFLY PT, R6, R4, 0x2, 0x1f ;  /* 0x0c401f0004067f89 */ /* 0x000f2800000e0000 */
[----:B------:R-:W5:Y:S01]  /*bbd0*/  MUFU.TANH R221, R27 ;  /* 0x0000001b00dd7308 */ /* 0x000f620000002400 */
[----:B-1----:R-:W-:Y:S05]  /*bbe0*/  FMNMX.FTZ R0, R244, R0, !PT ;  /* 0x00000000f4007209 */ /* 0x002fea0007810000 */
[----:B------:R-:W1:Y:S04]  /*bbf0*/  SHFL.BFLY PT, R103, R0, 0x2, 0x1f ;  /* 0x0c401f0000677f89 */ /* 0x000e6800000e0000 */
[----:B------:R-:W5:Y:S01]  /*bc00*/  MUFU.TANH R226, R30 ;  /* 0x0000001e00e27308 */ /* 0x000f620000002400 */
[----:B--2---:R-:W-:Y:S02]  /*bc10*/  FMNMX.FTZ R105, R105, R7, !PT ;  /* 0x0000000769697209 */ /* 0x004fe40007810000 */
[----:B---3--:R-:W-:Y:S03]  /*bc20*/  FMNMX.FTZ R5, R201, R5, !PT ;  /* 0x00000005c9057209 */ /* 0x008fe60007810000 */
[----:B------:R-:W-:Y:S04]  /*bc30*/  FMUL.FTZ R111, R105, c[0x0][0x2d0] ;  /* 0x0000b400696f7a20 */ /* 0x000fe80000410000 */
[----:B------:R-:W2:Y:S01]  /*bc40*/  MUFU.TANH R227, R31 ;  /* 0x0000001f00e37308 */ /* 0x000ea20000002400 */
[--C-:B------:R-:W-:Y:S01]  /*bc50*/  FFMA.FTZ R40, R194, c[0x0][0x2d0], -R111.reuse ;  /* 0x0000b400c2287a23 */ /* 0x100fe2000001086f */
[----:B----4-:R-:W-:Y:S05]  /*bc60*/  FMNMX.FTZ R4, R4, R6, !PT ;  /* 0x0000000604047209 */ /* 0x010fea0007810000 */
[----:B------:R-:W3:Y:S03]  /*bc70*/  SHFL.BFLY PT, R104, R4, 0x1, 0x1f ;  /* 0x0c201f0004687f89 */ /* 0x000ee600000e0000 */
[----:B------:R-:W4:Y:S01]  /*bc80*/  MUFU.TANH R236, R42 ;  /* 0x0000002a00ec7308 */ /* 0x000f220000002400 */
[----:B-1----:R-:W-:Y:S02]  /*bc90*/  FMNMX.FTZ R103, R0, R103, !PT ;  /* 0x0000006700677209 */ /* 0x002fe40007810000 */
[----:B-----5:R-:W-:Y:S03]  /*bca0*/  FMNMX.FTZ R0, R221, R5, !PT ;  /* 0x00000005dd007209 */ /* 0x020fe60007810000 */
[----:B------:R-:W1:Y:S01]  /*bcb0*/  SHFL.BFLY PT, R6, R103, 0x1, 0x1f ;  /* 0x0c201f0067067f89 */ /* 0x000e6200000e0000 */
[----:B------:R-:W-:Y:S03]  /*bcc0*/  FMNMX.FTZ R0, R226, R0, !PT ;  /* 0x00000000e2007209 */ /* 0x000fe60007810000 */
[----:B------:R-:W5:Y:S01]  /*bcd0*/  MUFU.TANH R110, R43 ;  /* 0x0000002b006e7308 */ /* 0x000f620000002400 */
[----:B--2---:R-:W-:Y:S01]  /*bce0*/  FMNMX.FTZ R5, R227, R0, !PT ;  /* 0x00000000e3057209 */ /* 0x004fe20007810000 */
[----:B------:R-:W-:Y:S08]  /*bcf0*/  FMUL.FTZ R0, R63, c[0x0][0x320] ;  /* 0x0000c8003f007a20 */ /* 0x000ff00000410000 */
[----:B------:R2:W-:Y:S01]  /*bd00*/  MUFU.TANH R109, R0 ;  /* 0x00000000006d7308 */ /* 0x0005e20000002400 */
[----:B---3--:R-:W-:Y:S01]  /*bd10*/  FMNMX.FTZ R104, R4, R104, !PT ;  /* 0x0000006804687209 */ /* 0x008fe20007810000 */
[----:B------:R-:W-:Y:S01]  /*bd20*/  FFMA.FTZ R4, R180, c[0x0][0x2d0], -R111 ;  /* 0x0000b400b4047a23 */ /* 0x000fe2000001086f */
[----:B----4-:R-:W-:Y:S03]  /*bd30*/  FMNMX.FTZ R5, R236, R5, !PT ;  /* 0x00000005ec057209 */ /* 0x010fe60007810000 */
[----:B------:R-:W-:Y:S04]  /*bd40*/  FMUL.FTZ R176, R104, c[0x0][0x2d0] ;  /* 0x0000b40068b07a20 */ /* 0x000fe80000410000 */
[----:B------:R3:W-:Y:S01]  /*bd50*/  MUFU.EX2 R240, R4 ;  /* 0x0000000400f07308 */ /* 0x0007e20000000800 */
[--C-:B------:R-:W-:Y:S01]  /*bd60*/  FFMA.FTZ R7, R18, c[0x0][0x2d0], -R176.reuse ;  /* 0x0000b40012077a23 */ /* 0x100fe200000108b0 */
[----:B-1----:R-:W-:Y:S01]  /*bd70*/  FMNMX.FTZ R103, R103, R6, !PT ;  /* 0x0000000667677209 */ /* 0x002fe20007810000 */
[----:B------:R-:W-:Y:S01]  /*bd80*/  FFMA.FTZ R8, R19, c[0x0][0x2d0], -R176 ;  /* 0x0000b40013087a23 */ /* 0x000fe200000108b0 */
[----:B-----5:R-:W-:Y:S03]  /*bd90*/  FMNMX.FTZ R5, R110, R5, !PT ;  /* 0x000000056e057209 */ /* 0x020fe60007810000 */
[----:B------:R-:W-:Y:S03]  /*bda0*/  FMUL.FTZ R177, R103, c[0x0][0x2d0] ;  /* 0x0000b40067b17a20 */ /* 0x000fe60000410000 */
[----:B------:R-:W1:Y:S01]  /*bdb0*/  MUFU.TANH R245, R46 ;  /* 0x0000002e00f57308 */ /* 0x000e620000002400 */
[--C-:B------:R-:W-:Y:S02]  /*bdc0*/  FFMA.FTZ R15, R184, c[0x0][0x2d0], -R177.reuse ;  /* 0x0000b400b80f7a23 */ /* 0x100fe400000108b1 */
[----:B------:R-:W-:Y:S02]  /*bdd0*/  FFMA.FTZ R19, R185, c[0x0][0x2d0], -R177 ;  /* 0x0000b400b9137a23 */ /* 0x000fe400000108b1 */
[----:B--2---:R-:W-:Y:S04]  /*bde0*/  FADD.FTZ R0, -R105, R2 ;  /* 0x0000000269007221 */ /* 0x004fe80000010100 */
[----:B------:R-:W-:Y:S01]  /*bdf0*/  FMUL.FTZ R0, R0, c[0x0][0x2d0] ;  /* 0x0000b40000007a20 */ /* 0x000fe20000410000 */
[----:B------:R-:W2:Y:S01]  /*be00*/  MUFU.TANH R243, R47 ;  /* 0x0000002f00f37308 */ /* 0x000ea20000002400 */
[----:B---3--:R-:W-:Y:S09]  /*be10*/  FFMA.FTZ R4, R102, c[0x0][0x2d0], -R111 ;  /* 0x0000b40066047a23 */ /* 0x008ff2000001086f */
[----:B------:R3:W4:Y:S01]  /*be20*/  MUFU.EX2 R101, R0 ;  /* 0x0000000000657308 */ /* 0x0007220000000800 */
[----:B-1----:R-:W-:Y:S01]  /*be30*/  FMNMX.FTZ R2, R245, R5, !PT ;  /* 0x00000005f5027209 */ /* 0x002fe20007810000 */
[----:B------:R-:W-:Y:S08]  /*be40*/  FFMA.FTZ R5, R182, c[0x0][0x2d0], -R176 ;  /* 0x0000b400b6057a23 */ /* 0x000ff000000108b0 */
[----:B------:R-:W1:Y:S01]  /*be50*/  MUFU.TANH R50, R58 ;  /* 0x0000003a00327308 */ /* 0x000e620000002400 */
[----:B--2---:R-:W-:Y:S09]  /*be60*/  FMNMX.FTZ R2, R243, R2, !PT ;  /* 0x00000002f3027209 */ /* 0x004ff20007810000 */
[----:B------:R2:W-:Y:S01]  /*be70*/  MUFU.EX2 R20, R4 ;  /* 0x0000000400147308 */ /* 0x0005e20000000800 */
[----:B---3--:R-:W-:Y:S02]  /*be80*/  FADD.FTZ R0, -R104, R3 ;  /* 0x0000000368007221 */ /* 0x008fe40000010100 */
[C---:B----4-:R-:W-:Y:S01]  /*be90*/  FMUL.FTZ R32, R101.reuse, R140 ;  /* 0x0000008c65207220 */ /* 0x050fe20000410000 */
[----:B------:R-:W-:Y:S01]  /*bea0*/  MOV R140, R242 ;  /* 0x000000f2008c7202 */ /* 0x000fe20000000f00 */
[C---:B------:R-:W-:Y:S01]  /*beb0*/  FMUL.FTZ R33, R101.reuse, R141 ;  /* 0x0000008d65217220 */ /* 0x040fe20000410000 */
[----:B------:R-:W-:Y:S04]  /*bec0*/  MOV R141, R246 ;  /* 0x000000f6008d7202 */ /* 0x000fe80000000f00 */
[----:B------:R-:W3:Y:S01]  /*bed0*/  MUFU.TANH R49, R59 ;  /* 0x0000003b00317308 */ /* 0x000ee20000002400 */
[C---:B------:R-:W-:Y:S02]  /*bee0*/  FMUL.FTZ R65, R101.reuse, R173 ;  /* 0x000000ad65417220 */ /* 0x040fe40000410000 */
[C---:B------:R-:W-:Y:S01]  /*bef0*/  FMUL.FTZ R68, R101.reuse, R68 ;  /* 0x0000004465447220 */ /* 0x040fe20000410000 */
[----:B-1----:R-:W-:Y:S01]  /*bf00*/  FMNMX.FTZ R3, R50, R2, !PT ;  /* 0x0000000232037209 */ /* 0x002fe20007810000 */
[----:B------:R-:W-:Y:S01]  /*bf10*/  FMUL.FTZ R2, R0, c[0x0][0x2d0] ;  /* 0x0000b40000027a20 */ /* 0x000fe20000410000 */
[----:B------:R-:W-:Y:S01]  /*bf20*/  MOV R184, R50 ;  /* 0x0000003200b87202 */ /* 0x000fe20000000f00 */
[C---:B------:R-:W-:Y:S02]  /*bf30*/  FMUL.FTZ R69, R101.reuse, R69 ;  /* 0x0000004565457220 */ /* 0x040fe40000410000 */
[C---:B------:R-:W-:Y:S01]  /*bf40*/  FMUL.FTZ R80, R101.reuse, R80 ;  /* 0x0000005065507220 */ /* 0x040fe20000410000 */
[----:B------:R1:W4:Y:S01]  /*bf50*/  MUFU.EX2 R100, R2 ;  /* 0x0000000200647308 */ /* 0x0003220000000800 */
[C---:B------:R-:W-:Y:S02]  /*bf60*/  FMUL.FTZ R81, R101.reuse, R81 ;  /* 0x0000005165517220 */ /* 0x040fe40000410000 */
[C---:B------:R-:W-:Y:S02]  /*bf70*/  FMUL.FTZ R84, R101.reuse, R84 ;  /* 0x0000005465547220 */ /* 0x040fe40000410000 */
[----:B--2---:R-:W-:Y:S01]  /*bf80*/  FFMA.FTZ R4, R16, c[0x0][0x2d0], -R111 ;  /* 0x0000b40010047a23 */ /* 0x004fe2000001086f */
[----:B------:R-:W-:Y:S01]  /*bf90*/  @P0 IADD3 R16, P1, R22, 0x20, RZ ;  /* 0x0000002016100810 */ /* 0x000fe20007f3e0ff */
[C---:B------:R-:W-:Y:S02]  /*bfa0*/  FMUL.FTZ R85, R101.reuse, R85 ;  /* 0x0000005565557220 */ /* 0x040fe40000410000 */
[C---:B------:R-:W-:Y:S01]  /*bfb0*/  FMUL.FTZ R96, R101.reuse, R96 ;  /* 0x0000006065607220 */ /* 0x040fe20000410000 */
[----:B------:R2:W-:Y:S01]  /*bfc0*/  MUFU.EX2 R42, R4 ;  /* 0x00000004002a7308 */ /* 0x0005e20000000800 */
[----:B------:R-:W-:Y:S01]  /*bfd0*/  @P0 IADD3.X R9, RZ, R21, RZ, P1, !PT ;  /* 0x00000015ff090210 */ /* 0x000fe20000ffe4ff */
[----:B------:R-:W-:Y:S01]  /*bfe0*/  FMUL.FTZ R97, R101, R97 ;  /* 0x0000006165617220 */ /* 0x000fe20000410000 */
[----:B---3--:R-:W-:Y:S02]  /*bff0*/  FMNMX.FTZ R0, R49, R3, !PT ;  /* 0x0000000331007209 */ /* 0x008fe40007810000 */
[----:B------:R-:W-:Y:S01]  /*c000*/  MOV R185, R49 ;  /* 0x0000003100b97202 */ /* 0x000fe20000000f00 */
[----:B------:R-:W-:Y:S04]  /*c010*/  FMUL.FTZ R49, R101, R157 ;  /* 0x0000009d65317220 */ /* 0x000fe80000410000 */
[----:B------:R-:W3:Y:S01]  /*c020*/  MUFU.TANH R108, R62 ;  /* 0x0000003e006c7308 */ /* 0x000ee20000002400 */
[----:B-1----:R-:W-:Y:S02]  /*c030*/  FADD.FTZ R2, -R103, R106 ;  /* 0x0000006a67027221 */ /* 0x002fe40000010100 */
[----:B------:R-:W-:Y:S02]  /*c040*/  FFMA.FTZ R106, R200, c[0x0][0x2d0], -R177 ;  /* 0x0000b400c86a7a23 */ /* 0x000fe400000108b1 */
[----:B------:R-:W-:Y:S05]  /*c050*/  FMUL.FTZ R2, R2, c[0x0][0x2d0] ;  /* 0x0000b40002027a20 */ /* 0x000fea0000410000 */
[----:B------:R-:W-:Y:S01]  /*c060*/  MUFU.EX2 R182, R5 ;  /* 0x0000000500b67308 */ /* 0x000fe20000000800 */
[C---:B----4-:R-:W-:Y:S01]  /*c070*/  FMUL.FTZ R34, R100.reuse, R142 ;  /* 0x0000008e64227220 */ /* 0x050fe20000410000 */
[----:B------:R-:W-:Y:S01]  /*c080*/  MOV R142, R247 ;  /* 0x000000f7008e7202 */ /* 0x000fe20000000f00 */
[----:B------:R-:W-:Y:S01]  /*c090*/  FMUL.FTZ R35, R100, R143 ;  /* 0x0000008f64237220 */ /* 0x000fe20000410000 */
[----:B------:R-:W-:Y:S01]  /*c0a0*/  MOV R143, R245 ;  /* 0x000000f5008f7202 */ /* 0x000fe20000000f00 */
[----:B--2---:R-:W-:Y:S01]  /*c0b0*/  FFMA.FTZ R4, R17, c[0x0][0x2d0], -R111 ;  /* 0x0000b40011047a23 */ /* 0x004fe2000001086f */
[----:B------:R-:W-:Y:S01]  /*c0c0*/  @P0 IADD3 R17, P2, R22, 0x40, RZ ;  /* 0x0000004016110810 */ /* 0x000fe20007f5e0ff */
[C---:B------:R-:W-:Y:S02]  /*c0d0*/  FMUL.FTZ R50, R100.reuse, R158 ;  /* 0x0000009e64327220 */ /* 0x040fe40000410000 */
[C---:B------:R-:W-:Y:S01]  /*c0e0*/  FMUL.FTZ R66, R100.reuse, R174 ;  /* 0x000000ae64427220 */ /* 0x040fe20000410000 */
[----:B------:R1:W2:Y:S01]  /*c0f0*/  MUFU.EX2 R3, R2 ;  /* 0x0000000200037308 */ /* 0x0002a20000000800 */
[----:B------:R-:W-:Y:S01]  /*c100*/  @P0 IADD3.X R18, RZ, R21, RZ, P2, !PT ;  /* 0x00000015ff120210 */ /* 0x000fe200017fe4ff */
[----:B------:R-:W-:Y:S01]  /*c110*/  FMUL.FTZ R67, R100, R175 ;  /* 0x000000af64437220 */ /* 0x000fe20000410000 */
[----:B---3--:R-:W-:Y:S01]  /*c120*/  FMNMX.FTZ R0, R108, R0, !PT ;  /* 0x000000006c007209 */ /* 0x008fe20007810000 */
[C---:B------:R-:W-:Y:S02]  /*c130*/  FMUL.FTZ R70, R100.reuse, R70 ;  /* 0x0000004664467220 */ /* 0x040fe40000410000 */
[C---:B------:R-:W-:Y:S01]  /*c140*/  FMUL.FTZ R71, R100.reuse, R71 ;  /* 0x0000004764477220 */ /* 0x040fe20000410000 */
[----:B------:R-:W-:Y:S01]  /*c150*/  FMNMX.FTZ R0, R109, R0, !PT ;  /* 0x000000006d007209 */ /* 0x000fe20007810000 */
[C---:B------:R-:W-:Y:S02]  /*c160*/  FMUL.FTZ R82, R100.reuse, R82 ;  /* 0x0000005264527220 */ /* 0x040fe40000410000 */
[----:B------:R3:W4:Y:S01]  /*c170*/  MUFU.EX2 R45, R4 ;  /* 0x00000004002d7308 */ /* 0x0007220000000800 */
[C---:B------:R-:W-:Y:S02]  /*c180*/  FMUL.FTZ R83, R100.reuse, R83 ;  /* 0x0000005364537220 */ /* 0x040fe40000410000 */
[C---:B------:R-:W-:Y:S02]  /*c190*/  FMUL.FTZ R86, R100.reuse, R86 ;  /* 0x0000005664567220 */ /* 0x040fe40000410000 */
[C---:B------:R-:W-:Y:S02]  /*c1a0*/  FMUL.FTZ R87, R100.reuse, R87 ;  /* 0x0000005764577220 */ /* 0x040fe40000410000 */
[C---:B------:R-:W-:Y:S02]  /*c1b0*/  FMUL.FTZ R98, R100.reuse, R98 ;  /* 0x0000006264627220 */ /* 0x040fe40000410000 */
[C---:B------:R-:W-:Y:S01]  /*c1c0*/  FMUL.FTZ R99, R100.reuse, R99 ;  /* 0x0000006364637220 */ /* 0x040fe20000410000 */
[----:B------:R5:W-:Y:S01]  /*c1d0*/  MUFU.EX2 R24, R7 ;  /* 0x0000000700187308 */ /* 0x000be20000000800 */
[----:B-1----:R-:W1:Y:S01]  /*c1e0*/  SHFL.BFLY PT, R2, R0, 0x2, 0x1f ;  /* 0x0c401f0000027f89 */ /* 0x002e6200000e0000 */
[C---:B--2---:R-:W-:Y:S02]  /*c1f0*/  FMUL.FTZ R25, R3.reuse, R133 ;  /* 0x0000008503197220 */ /* 0x044fe40000410000 */
[C---:B------:R-:W-:Y:S01]  /*c200*/  FMUL.FTZ R28, R3.reuse, R136 ;  /* 0x00000088031c7220 */ /* 0x040fe20000410000 */
[----:B------:R-:W-:Y:S01]  /*c210*/  MOV R136, R51 ;  /* 0x0000003300887202 */ /* 0x000fe20000000f00 */
[C---:B------:R-:W-:Y:S04]  /*c220*/  FMUL.FTZ R29, R3.reuse, R137 ;  /* 0x00000089031d7220 */ /* 0x040fe80000410000 */
[----:B------:R-:W-:Y:S01]  /*c230*/  MUFU.EX2 R180, R15 ;  /* 0x0000000f00b47308 */ /* 0x000fe20000000800 */
[----:B------:R-:W-:Y:S01]  /*c240*/  MOV R137, R41 ;  /* 0x0000002900897202 */ /* 0x000fe20000000f00 */
[----:B------:R-:W-:Y:S01]  /*c250*/  FMUL.FTZ R41, R3, R149 ;  /* 0x0000009503297220 */ /* 0x000fe20000410000 */
[----:B------:R-:W-:Y:S01]  /*c260*/  MOV R149, R235 ;  /* 0x000000eb00957202 */ /* 0x000fe20000000f00 */
[----:B---3--:R-:W-:Y:S01]  /*c270*/  FFMA.FTZ R4, R181, c[0x0][0x2d0], -R176 ;  /* 0x0000b400b5047a23 */ /* 0x008fe200000108b0 */
[----:B----4-:R-:W-:Y:S01]  /*c280*/  MOV R133, R45 ;  /* 0x0000002d00857202 */ /* 0x010fe20000000f00 */
[----:B------:R-:W-:Y:S02]  /*c290*/  FMUL.FTZ R51, R100, R159 ;  /* 0x0000009f64337220 */ /* 0x000fe40000410000 */
[C---:B------:R-:W-:Y:S02]  /*c2a0*/  FMUL.FTZ R61, R3.reuse, R169 ;  /* 0x000000a9033d7220 */ /* 0x040fe40000410000 */
[----:B------:R2:W-:Y:S01]  /*c2b0*/  MUFU.EX2 R181, R4 ;  /* 0x0000000400b57308 */ /* 0x0005e20000000800 */
[C---:B------:R-:W-:Y:S02]  /*c2c0*/  FMUL.FTZ R72, R3.reuse, R72 ;  /* 0x0000004803487220 */ /* 0x040fe40000410000 */
[C---:B------:R-:W-:Y:S01]  /*c2d0*/  FMUL.FTZ R73, R3.reuse, R73 ;  /* 0x0000004903497220 */ /* 0x040fe20000410000 */
[----:B-----5:R-:W-:Y:S01]  /*c2e0*/  @P0 MOV R7, c[0x0][0x1e0] ;  /* 0x0000780000070a02 */ /* 0x020fe20000000f00 */
[C---:B------:R-:W-:Y:S02]  /*c2f0*/  FMUL.FTZ R76, R3.reuse, R76 ;  /* 0x0000004c034c7220 */ /* 0x040fe40000410000 */
[C---:B------:R-:W-:Y:S01]  /*c300*/  FMUL.FTZ R77, R3.reuse, R77 ;  /* 0x0000004d034d7220 */ /* 0x040fe20000410000 */
[----:B-1----:R-:W-:Y:S01]  /*c310*/  FMNMX.FTZ R0, R0, R2, !PT ;  /* 0x0000000200007209 */ /* 0x002fe20007810000 */
[C---:B------:R-:W-:Y:S01]  /*c320*/  FMUL.FTZ R88, R3.reuse, R88 ;  /* 0x0000005803587220 */ /* 0x040fe20000410000 */
[----:B------:R-:W-:Y:S01]  /*c330*/  MUFU.EX2 R44, R8 ;  /* 0x00000008002c7308 */ /* 0x000fe20000000800 */
[C---:B------:R-:W-:Y:S02]  /*c340*/  FMUL.FTZ R89, R3.reuse, R89 ;  /* 0x0000005903597220 */ /* 0x040fe40000410000 */
[----:B------:R-:W1:Y:S01]  /*c350*/  SHFL.BFLY PT, R2, R0, 0x1, 0x1f ;  /* 0x0c201f0000027f89 */ /* 0x000e6200000e0000 */
[C---:B------:R-:W-:Y:S02]  /*c360*/  FMUL.FTZ R92, R3.reuse, R92 ;  /* 0x0000005c035c7220 */ /* 0x040fe40000410000 */
[----:B------:R-:W-:Y:S04]  /*c370*/  FMUL.FTZ R93, R3, R93 ;  /* 0x0000005d035d7220 */ /* 0x000fe80000410000 */
[----:B------:R3:W-:Y:S01]  /*c380*/  MUFU.EX2 R252, R19 ;  /* 0x0000001300fc7308 */ /* 0x0007e20000000800 */
[----:B--2---:R-:W-:Y:S05]  /*c390*/  @P0 SHF.R.S32.HI R4, RZ, 0x1f, R202 ;  /* 0x0000001fff040819 */ /* 0x004fea00000114ca */
[----:B------:R-:W-:Y:S02]  /*c3a0*/  @P0 IMAD R6, R4, c[0x0][0x1e0], RZ ;  /* 0x0000780004060a24 */ /* 0x000fe400078e02ff */
[C---:B------:R-:W-:Y:S04]  /*c3b0*/  @P0 IMAD.WIDE.U32 R4, R202.reuse, c[0x0][0x1e0], RZ ;  /* 0x00007800ca040a25 */ /* 0x040fe800078e00ff */
[----:B------:R-:W-:Y:S01]  /*c3c0*/  @P0 IMAD R6, R202, c[0x0][0x1e4], R6 ;  /* 0x00007900ca060a24 */ /* 0x000fe200078e0206 */
[----:B-1----:R-:W-:Y:S02]  /*c3d0*/  FMNMX.FTZ R102, R0, R2, !PT ;  /* 0x0000000200667209 */ /* 0x002fe40007810000 */
[----:B------:R-:W-:Y:S02]  /*c3e0*/  @P0 MOV R2, c[0x0][0x1e4] ;  /* 0x0000790000020a02 */ /* 0x000fe40000000f00 */
[----:B------:R-:W-:Y:S01]  /*c3f0*/  @P0 IADD3 R6, R5, R6, RZ ;  /* 0x0000000605060210 */ /* 0x000fe20007ffe0ff */
[----:B------:R-:W-:Y:S01]  /*c400*/  FADD.FTZ R0, -R102, R107 ;  /* 0x0000006b66007221 */ /* 0x000fe20000010100 */
[----:B------:R-:W-:Y:S01]  /*c410*/  @P0 SHF.L.U32 R5, R4, 0x6, RZ ;  /* 0x0000000604050819 */ /* 0x000fe200000006ff */
[----:B---3--:R-:W-:Y:S01]  /*c420*/  FMUL.FTZ R19, R100, R127 ;  /* 0x0000007f64137220 */ /* 0x008fe20000410000 */
[----:B------:R-:W-:Y:S01]  /*c430*/  @P0 SHF.L.U64.HI R4, R4, 0x6, R6 ;  /* 0x0000000604040819 */ /* 0x000fe20000010206 */
[----:B------:R-:W-:Y:S01]  /*c440*/  FMUL.FTZ R0, R0, c[0x0][0x2d0] ;  /* 0x0000b40000007a20 */ /* 0x000fe20000410000 */
[----:B------:R-:W-:Y:S01]  /*c450*/  @P0 LEA R6, P6, R7, R5, 0x5 ;  /* 0x0000000507060211 */ /* 0x000fe200078c28ff */
[----:B------:R-:W-:Y:S01]  /*c460*/  FFMA.FTZ R107, R234, c[0x0][0x2d0], -R176 ;  /* 0x0000b400ea6b7a23 */ /* 0x000fe200000108b0 */
[----:B------:R-:W-:Y:S02]  /*c470*/  @P0 IADD3 R8, P2, R5, R16, RZ ;  /* 0x0000001005080210 */ /* 0x000fe40007f5e0ff */
[----:B------:R-:W-:Y:S01]  /*c480*/  @P0 LEA.HI.X R2, R7, R4, R2, 0x5, P6 ;  /* 0x0000000407020211 */ /* 0x000fe200030f2c02 */
[----:B------:R-:W1:Y:S01]  /*c490*/  MUFU.EX2 R0, R0 ;  /* 0x0000000000007308 */ /* 0x000e620000000800 */
[C---:B------:R-:W-:Y:S02]  /*c4a0*/  @P0 IADD3 R7, P6, R5.reuse, R22, RZ ;  /* 0x0000001605070210 */ /* 0x040fe40007fde0ff */
[----:B------:R-:W-:Y:S02]  /*c4b0*/  @P0 IADD3 R5, P1, R5, R17, RZ ;  /* 0x0000001105050210 */ /* 0x000fe40007f3e0ff */
[C---:B------:R-:W-:Y:S02]  /*c4c0*/  @P0 IADD3.X R11, R4.reuse, R21, RZ, P6, !PT ;  /* 0x00000015040b0210 */ /* 0x040fe400037fe4ff */
[C---:B------:R-:W-:Y:S02]  /*c4d0*/  @P0 LEA R14, P6, R7.reuse, c[0x0][0x1c8], 0x1 ;  /* 0x00007200070e0a11 */ /* 0x040fe400078c08ff */
[----:B------:R-:W-:Y:S02]  /*c4e0*/  @P0 IADD3.X R13, R4, R9, RZ, P2, !PT ;  /* 0x00000009040d0210 */ /* 0x000fe400017fe4ff */
[----:B------:R-:W-:Y:S02]  /*c4f0*/  @P0 LEA.HI.X R15, R7, c[0x0][0x1cc], R11, 0x1, P6 ;  /* 0x00007300070f0a11 */ /* 0x000fe400030f0c0b */
[----:B------:R-:W-:Y:S02]  /*c500*/  @P0 LEA R12, P2, R8, c[0x0][0x1c8], 0x1 ;  /* 0x00007200080c0a11 */ /* 0x000fe400078408ff */
[----:B------:R-:W-:Y:S01]  /*c510*/  @P0 IADD3.X R4, R4, R18, RZ, P1, !PT ;  /* 0x0000001204040210 */ /* 0x000fe20000ffe4ff */
[----:B------:R2:W-:Y:S01]  /*c520*/  @P0 LDGSTS.E.BYPASS.LTC128B.128 [R203+0x3100], [R14.64], !P5 ;  /* 0x031000000ecb0fae */ /* 0x0005e2000e901d46 */
[C---:B------:R-:W-:Y:S02]  /*c530*/  @P0 LEA R10, P1, R5.reuse, c[0x0][0x1c8], 0x1 ;  /* 0x00007200050a0a11 */ /* 0x040fe400078208ff */
[----:B------:R-:W-:Y:S02]  /*c540*/  @P0 LEA.HI.X R13, R8, c[0x0][0x1cc], R13, 0x1, P2 ;  /* 0x00007300080d0a11 */ /* 0x000fe400010f0c0d */
[----:B------:R-:W-:Y:S01]  /*c550*/  @P0 LEA.HI.X R11, R5, c[0x0][0x1cc], R4, 0x1, P1 ;  /* 0x00007300050b0a11 */ /* 0x000fe200008f0c04 */
[--C-:B------:R-:W-:Y:S01]  /*c560*/  FFMA.FTZ R4, R188, c[0x0][0x2d0], -R177.reuse ;  /* 0x0000b400bc047a23 */ /* 0x100fe200000108b1 */
[C---:B------:R-:W-:Y:S01]  /*c570*/  @P0 IADD3 R7, P2, R6.reuse, R22, RZ ;  /* 0x0000001606070210 */ /* 0x040fe20007f5e0ff */
[----:B------:R3:W-:Y:S01]  /*c580*/  @P0 LDGSTS.E.BYPASS.LTC128B.128 [R203+0x4100], [R12.64], !P4 ;  /* 0x041000000ccb0fae */ /* 0x0007e2000e101d46 */
[C---:B------:R-:W-:Y:S01]  /*c590*/  @P0 IADD3 R16, P6, R6.reuse, R16, RZ ;  /* 0x0000001006100210 */ /* 0x040fe20007fde0ff */
[----:B------:R4:W5:Y:S01]  /*c5a0*/  MUFU.EX2 R250, R4 ;  /* 0x0000000400fa7308 */ /* 0x0009620000000800 */
[----:B------:R-:W-:Y:S01]  /*c5b0*/  @P0 IADD3 R5, P1, R6, R17, RZ ;  /* 0x0000001106050210 */ /* 0x000fe20007f3e0ff */
[----:B-1----:R-:W-:Y:S01]  /*c5c0*/  FMUL.FTZ R31, R0, R139 ;  /* 0x0000008b001f7220 */ /* 0x002fe20000410000 */
[----:B------:R-:W-:Y:S01]  /*c5d0*/  @P0 IADD3.X R17, R2, R9, RZ, P6, !PT ;  /* 0x0000000902110210 */ /* 0x000fe200037fe4ff */
[----:B------:R-:W-:Y:S01]  /*c5e0*/  FMUL.FTZ R26, R0, R134 ;  /* 0x00000086001a7220 */ /* 0x000fe20000410000 */
[C---:B------:R-:W-:Y:S01]  /*c5f0*/  @P0 LEA R8, P6, R7.reuse, c[0x0][0x1c8], 0x1 ;  /* 0x0000720007080a11 */ /* 0x040fe200078c08ff */
[----:B------:R1:W-:Y:S01]  /*c600*/  @P0 LDGSTS.E.BYPASS.LTC128B.128 [R203+0x5100], [R10.64], !P3 ;  /* 0x051000000acb0fae */ /* 0x0003e2000d901d46 */
[----:B------:R-:W-:Y:S01]  /*c610*/  @P0 IADD3.X R18, R2, R18, RZ, P1, !PT ;  /* 0x0000001202120210 */ /* 0x000fe20000ffe4ff */
[----:B------:R-:W-:Y:S01]  /*c620*/  FMUL.FTZ R27, R0, R135 ;  /* 0x00000087001b7220 */ /* 0x000fe20000410000 */
[----:B------:R-:W-:Y:S01]  /*c630*/  @P0 IADD3.X R2, R2, R21, RZ, P2, !PT ;  /* 0x0000001502020210 */ /* 0x000fe200017fe4ff */
[----:B------:R-:W-:Y:S01]  /*c640*/  FMUL.FTZ R30, R0, R138 ;  /* 0x0000008a001e7220 */ /* 0x000fe20000410000 */
[----:B------:R-:W-:Y:S01]  /*c650*/  @P0 LEA R6, P2, R16, c[0x0][0x1c8], 0x1 ;  /* 0x0000720010060a11 */ /* 0x000fe200078408ff */
[----:B------:R-:W-:Y:S01]  /*c660*/  FMUL.FTZ R43, R0, R151 ;  /* 0x00000097002b7220 */ /* 0x000fe20000410000 */
[----:B------:R-:W-:Y:S01]  /*c670*/  @P0 LEA.HI.X R9, R7, c[0x0][0x1cc], R2, 0x1, P6 ;  /* 0x0000730007090a11 */ /* 0x000fe200030f0c02 */
[----:B------:R-:W-:Y:S01]  /*c680*/  FFMA.FTZ R2, R183, c[0x0][0x2d0], -R177 ;  /* 0x0000b400b7027a23 */ /* 0x000fe200000108b1 */
[----:B------:R-:W-:Y:S01]  /*c690*/  @P0 LEA.HI.X R7, R16, c[0x0][0x1cc], R17, 0x1, P2 ;  /* 0x0000730010070a11 */ /* 0x000fe200010f0c11 */
[C---:B------:R-:W-:Y:S01]  /*c6a0*/  FMUL.FTZ R16, R101.reuse, R124 ;  /* 0x0000007c65107220 */ /* 0x040fe20000410000 */
[----:B------:R-:W-:Y:S01]  /*c6b0*/  MOV R183, R20 ;  /* 0x0000001400b77202 */ /* 0x000fe20000000f00 */
[----:B------:R5:W-:Y:S01]  /*c6c0*/  @P0 LDGSTS.E.BYPASS.LTC128B.128 [R203+0x3900], [R8.64], !P5 ;  /* 0x0390000008cb0fae */ /* 0x000be2000e901d46 */
[----:B------:R5:W5:Y:S01]  /*c6d0*/  MUFU.EX2 R251, R2 ;  /* 0x0000000200fb7308 */ /* 0x000b620000000800 */
[C---:B--2---:R-:W-:Y:S01]  /*c6e0*/  FMUL.FTZ R14, R0.reuse, R122 ;  /* 0x0000007a000e7220 */ /* 0x044fe20000410000 */
[----:B------:R-:W-:Y:S01]  /*c6f0*/  MOV R139, R241 ;  /* 0x000000f1008b7202 */ /* 0x000fe20000000f00 */
[----:B------:R-:W-:Y:S01]  /*c700*/  FMUL.FTZ R15, R0, R123 ;  /* 0x0000007b000f7220 */ /* 0x000fe20000410000 */
[----:B------:R-:W-:Y:S01]  /*c710*/  MOV R138, R240 ;  /* 0x000000f0008a7202 */ /* 0x000fe20000000f00 */
[----:B------:R-:W-:Y:S01]  /*c720*/  FMUL.FTZ R17, R101, R125 ;  /* 0x0000007d65117220 */ /* 0x000fe20000410000 */
[----:B----4-:R-:W-:Y:S01]  /*c730*/  @P0 LEA R4, P1, R5, c[0x0][0x1c8], 0x1 ;  /* 0x0000720005040a11 */ /* 0x010fe200078208ff */
[----:B------:R2:W-:Y:S01]  /*c740*/  @P0 LDGSTS.E.BYPASS.LTC128B.128 [R203+0x4900], [R6.64], !P4 ;  /* 0x0490000006cb0fae */ /* 0x0005e2000e101d46 */
[C---:B---3--:R-:W-:Y:S01]  /*c750*/  FMUL.FTZ R12, R3.reuse, R120 ;  /* 0x00000078030c7220 */ /* 0x048fe20000410000 */
[----:B------:R-:W-:Y:S01]  /*c760*/  MOV R135, R42 ;  /* 0x0000002a00877202 */ /* 0x000fe20000000f00 */
[----:B------:R-:W-:Y:S01]  /*c770*/  FMUL.FTZ R13, R3, R121 ;  /* 0x00000079030d7220 */ /* 0x000fe20000410000 */
[----:B------:R-:W-:Y:S01]  /*c780*/  @P0 LEA.HI.X R5, R5, c[0x0][0x1cc], R18, 0x1, P1 ;  /* 0x0000730005050a11 */ /* 0x000fe200008f0c12 */
[----:B------:R-:W-:Y:S01]  /*c790*/  FMUL.FTZ R18, R100, R126 ;  /* 0x0000007e64127220 */ /* 0x000fe20000410000 */
[----:B------:R3:W-:Y:S01]  /*c7a0*/  MUFU.EX2 R241, R106 ;  /* 0x0000006a00f17308 */ /* 0x0007e20000000800 */
[C---:B-1----:R-:W-:Y:S01]  /*c7b0*/  FMUL.FTZ R11, R0.reuse, R119 ;  /* 0x00000077000b7220 */ /* 0x042fe20000410000 */
[----:B------:R-:W-:Y:S01]  /*c7c0*/  MOV R134, R44 ;  /* 0x0000002c00867202 */ /* 0x000fe20000000f00 */
[----:B------:R1:W-:Y:S01]  /*c7d0*/  @P0 LDGSTS.E.BYPASS.LTC128B.128 [R203+0x5900], [R4.64], !P3 ;  /* 0x0590000004cb0fae */ /* 0x0003e2000d901d46 */
[C---:B------:R-:W-:Y:S01]  /*c7e0*/  FMUL.FTZ R46, R0.reuse, R154 ;  /* 0x0000009a002e7220 */ /* 0x040fe20000410000 */
[----:B------:R-:W-:Y:S01]  /*c7f0*/  MOV R188, R57 ;  /* 0x0000003900bc7202 */ /* 0x000fe20000000f00 */
[C---:B------:R-:W-:Y:S02]  /*c800*/  FMUL.FTZ R47, R0.reuse, R155 ;  /* 0x0000009b002f7220 */ /* 0x040fe40000410000 */
[C---:B------:R-:W-:Y:S02]  /*c810*/  FMUL.FTZ R57, R3.reuse, R165 ;  /* 0x000000a503397220 */ /* 0x040fe40000410000 */
[----:B------:R-:W-:Y:S01]  /*c820*/  FMUL.FTZ R58, R0, R166 ;  /* 0x000000a6003a7220 */ /* 0x000fe20000410000 */
[----:B------:R-:W4:Y:S01]  /*c830*/  LDSM.16.MT88.4 R20, [R205] ;  /* 0x00000000cd14783b */ /* 0x000f220000004200 */
[----:B-----5:R-:W-:Y:S02]  /*c840*/  FMUL.FTZ R2, R102, c[0x0][0x2d0] ;  /* 0x0000b40066027a20 */ /* 0x020fe40000410000 */
[----:B------:R-:W-:Y:S01]  /*c850*/  FMUL.FTZ R8, R3, R116 ;  /* 0x0000007403087220 */ /* 0x000fe20000410000 */
[----:B------:R-:W-:Y:S01]  /*c860*/  F2FP.PACK_AB R116, R250, R180 ;  /* 0x000000b4fa74723e */ /* 0x000fe200000000ff */
[----:B------:R-:W-:Y:S01]  /*c870*/  FFMA.FTZ R10, R189, c[0x0][0x2d0], -R2 ;  /* 0x0000b400bd0a7a23 */ /* 0x000fe20000010802 */
[----:B------:R-:W-:Y:S01]  /*c880*/  MOV R189, R56 ;  /* 0x0000003800bd7202 */ /* 0x000fe20000000f00 */
[----:B------:R-:W-:Y:S01]  /*c890*/  FMUL.FTZ R9, R3, R117 ;  /* 0x0000007503097220 */ /* 0x000fe20000410000 */
[----:B------:R-:W5:Y:S01]  /*c8a0*/  LDSM.16.MT88.4 R36, [R206] ;  /* 0x00000000ce24783b */ /* 0x000f620000004200 */
[----:B------:R4:W-:Y:S01]  /*c8b0*/  MUFU.EX2 R178, R10 ;  /* 0x0000000a00b27308 */ /* 0x0009e20000000800 */
[C---:B--2---:R-:W-:Y:S01]  /*c8c0*/  FMUL.FTZ R6, R100.reuse, R114 ;  /* 0x0000007264067220 */ /* 0x044fe20000410000 */
[----:B------:R-:W-:Y:S01]  /*c8d0*/  F2FP.PACK_AB R114, R45, R42 ;  /* 0x0000002a2d72723e */ /* 0x000fe200000000ff */
[----:B------:R-:W-:Y:S02]  /*c8e0*/  FMUL.FTZ R7, R100, R115 ;  /* 0x0000007364077220 */ /* 0x000fe40000410000 */
[----:B---3--:R-:W-:Y:S02]  /*c8f0*/  FFMA.FTZ R106, R199, c[0x0][0x2d0], -R177 ;  /* 0x0000b400c76a7a23 */ /* 0x008fe400000108b1 */
[----:B------:R-:W2:Y:S01]  /*c900*/  LDSM.16.MT88.4 R52, [R205+0x1000] ;  /* 0x00100000cd34783b */ /* 0x000ea20000004200 */
[----:B------:R-:W-:Y:S02]  /*c910*/  FFMA.FTZ R56, R198, c[0x0][0x2d0], -R176 ;  /* 0x0000b400c6387a23 */ /* 0x000fe400000108b0 */
[--C-:B-1----:R-:W-:Y:S01]  /*c920*/  FFMA.FTZ R4, R190, c[0x0][0x2d0], -R2.reuse ;  /* 0x0000b400be047a23 */ /* 0x102fe20000010802 */
[----:B------:R-:W-:Y:S01]  /*c930*/  MOV R190, R24 ;  /* 0x0000001800be7202 */ /* 0x000fe20000000f00 */
[----:B------:R-:W-:Y:S01]  /*c940*/  FMUL.FTZ R5, R101, R113 ;  /* 0x0000007165057220 */ /* 0x000fe20000410000 */
[----:B------:R-:W-:Y:S01]  /*c950*/  F2FP.PACK_AB R113, R182, R181 ;  /* 0x000000b5b671723e */ /* 0x000fe200000000ff */
[----:B------:R-:W1:Y:S01]  /*c960*/  MUFU.EX2 R179, R4 ;  /* 0x0000000400b37308 */ /* 0x000e620000000800 */
[----:B------:R-:W-:Y:S01]  /*c970*/  F2FP.PACK_AB R115, R44, R190 ;  /* 0x000000be2c73723e */ /* 0x000fe200000000ff */
[----:B------:R-:W-:Y:S01]  /*c980*/  FMUL.FTZ R24, R3, R132 ;  /* 0x0000008403187220 */ /* 0x000fe20000410000 */
[----:B------:R-:W-:Y:S01]  /*c990*/  MOV R203, R239 ;  /* 0x000000ef00cb7202 */ /* 0x000fe20000000f00 */
[----:B------:R-:W-:Y:S01]  /*c9a0*/  FMUL.FTZ R42, R0, R150 ;  /* 0x00000096002a7220 */ /* 0x000fe20000410000 */
[----:B------:R-:W-:Y:S01]  /*c9b0*/  MOV R132, R48 ;  /* 0x0000003000847202 */ /* 0x000fe20000000f00 */
[--C-:B------:R-:W-:Y:S01]  /*c9c0*/  FFMA.FTZ R44, R191, c[0x0][0x2d0], -R111.reuse ;  /* 0x0000b400bf2c7a23 */ /* 0x100fe2000001086f */
[----:B------:R-:W3:Y:S01]  /*c9d0*/  LDSM.16.MT88.4 R120, [R206+0x1000] ;  /* 0x00100000ce78783b */ /* 0x000ee20000004200 */
[--C-:B------:R-:W-:Y:S02]  /*c9e0*/  FFMA.FTZ R48, R192, c[0x0][0x2d0], -R111.reuse ;  /* 0x0000b400c0307a23 */ /* 0x100fe4000001086f */
[C---:B----4-:R-:W-:Y:S01]  /*c9f0*/  FMUL.FTZ R10, R0.reuse, R118 ;  /* 0x00000076000a7220 */ /* 0x050fe20000410000 */
[----:B------:R-:W-:Y:S01]  /*ca00*/  F2FP.PACK_AB R118, R251, R252 ;  /* 0x000000fcfb76723e */ /* 0x000fe200000000ff */
[----:B------:R4:W-:Y:S01]  /*ca10*/  MUFU.EX2 R247, R44 ;  /* 0x0000002c00f77308 */ /* 0x0009e20000000800 */
[----:B------:R-:W-:Y:S02]  /*ca20*/  FMUL.FTZ R45, R3, R153 ;  /* 0x00000099032d7220 */ /* 0x000fe40000410000 */
[----:B------:R-:W2:Y:S01]  /*ca30*/  LDSM.16.MT88.4 R124, [R205+0x2000] ;  /* 0x00200000cd7c783b */ /* 0x000ea20000004200 */
[C---:B------:R-:W-:Y:S02]  /*ca40*/  FMUL.FTZ R59, R0.reuse, R167 ;  /* 0x000000a7003b7220 */ /* 0x040fe40000410000 */
[C---:B------:R-:W-:Y:S02]  /*ca50*/  FMUL.FTZ R62, R0.reuse, R170 ;  /* 0x000000aa003e7220 */ /* 0x040fe40000410000 */
[C---:B------:R-:W-:Y:S02]  /*ca60*/  FMUL.FTZ R63, R0.reuse, R171 ;  /* 0x000000ab003f7220 */ /* 0x040fe40000410000 */
[----:B------:R5:W-:Y:S01]  /*ca70*/  MUFU.EX2 R246, R48 ;  /* 0x0000003000f67308 */ /* 0x000be20000000800 */
[C---:B------:R-:W-:Y:S01]  /*ca80*/  FMUL.FTZ R74, R0.reuse, R74 ;  /* 0x0000004a004a7220 */ /* 0x040fe20000410000 */
[----:B-1----:R-:W-:Y:S01]  /*ca90*/  F2FP.PACK_AB R117, R179, R178 ;  /* 0x000000b2b375723e */ /* 0x002fe200000000ff */
[--C-:B------:R-:W-:Y:S01]  /*caa0*/  FFMA.FTZ R4, R187, c[0x0][0x2d0], -R2.reuse ;  /* 0x0000b400bb047a23 */ /* 0x100fe20000010802 */
[----:B------:R-:W-:Y:S01]  /*cab0*/  MOV R187, R244 ;  /* 0x000000f400bb7202 */ /* 0x000fe20000000f00 */
[C---:B------:R-:W-:Y:S01]  /*cac0*/  FMUL.FTZ R75, R0.reuse, R75 ;  /* 0x0000004b004b7220 */ /* 0x040fe20000410000 */
[----:B------:R-:W0:Y:S01]  /*cad0*/  LDGDEPBAR ;  /* 0x00000000000079af */ /* 0x000e220000000000 */
[C---:B------:R-:W-:Y:S02]  /*cae0*/  FMUL.FTZ R78, R0.reuse, R78 ;  /* 0x0000004e004e7220 */ /* 0x040fe40000410000 */
[C---:B------:R-:W-:Y:S01]  /*caf0*/  FMUL.FTZ R79, R0.reuse, R79 ;  /* 0x0000004f004f7220 */ /* 0x040fe20000410000 */
[----:B------:R1:W-:Y:S01]  /*cb00*/  MUFU.EX2 R224, R4 ;  /* 0x0000000400e07308 */ /* 0x0003e20000000800 */
[C---:B------:R-:W-:Y:S02]  /*cb10*/  FMUL.FTZ R90, R0.reuse, R90 ;  /* 0x0000005a005a7220 */ /* 0x040fe40000410000 */
[C---:B------:R-:W-:Y:S02]  /*cb20*/  FMUL.FTZ R91, R0.reuse, R91 ;  /* 0x0000005b005b7220 */ /* 0x040fe40000410000 */
[----:B----4-:R-:W-:Y:S02]  /*cb30*/  FMUL.FTZ R44, R3, R152 ;  /* 0x00000098032c7220 */ /* 0x010fe40000410000 */
[C---:B------:R-:W-:Y:S02]  /*cb40*/  FMUL.FTZ R94, R0.reuse, R94 ;  /* 0x0000005e005e7220 */ /* 0x040fe40000410000 */
[----:B------:R-:W-:Y:S01]  /*cb50*/  FMUL.FTZ R95, R0, R95 ;  /* 0x0000005f005f7220 */ /* 0x000fe20000410000 */
[----:B------:R4:W-:Y:S01]  /*cb60*/  MUFU.EX2 R244, R56 ;  /* 0x0000003800f47308 */ /* 0x0009e20000000800 */
[--C-:B------:R-:W-:Y:S02]  /*cb70*/  FFMA.FTZ R108, R108, c[0x0][0x2d0], -R2.reuse ;  /* 0x0000b4006c6c7a23 */ /* 0x100fe40000010802 */
[----:B-----5:R-:W-:Y:S02]  /*cb80*/  FMUL.FTZ R48, R101, R156 ;  /* 0x0000009c65307220 */ /* 0x020fe40000410000 */
[----:B------:R-:W-:Y:S01]  /*cb90*/  LDSM.16.MT88.4 R156, [R205+0x1c00] ;  /* 0x001c0000cd9c783b */ /* 0x000fe20000004200 */
[--C-:B-1----:R-:W-:Y:S01]  /*cba0*/  FFMA.FTZ R4, R186, c[0x0][0x2d0], -R2.reuse ;  /* 0x0000b400ba047a23 */ /* 0x102fe20000010802 */
[----:B------:R-:W-:Y:S03]  /*cbb0*/  MOV R186, R243 ;  /* 0x000000f300ba7202 */ /* 0x000fe60000000f00 */
[----:B------:R1:W5:Y:S01]  /*cbc0*/  MUFU.EX2 R225, R4 ;  /* 0x0000000400e17308 */ /* 0x0003620000000800 */
[----:B----4-:R-:W-:Y:S02]  /*cbd0*/  FMUL.FTZ R56, R3, R164 ;  /* 0x000000a403387220 */ /* 0x010fe40000410000 */
[----:B-1----:R-:W-:Y:S01]  /*cbe0*/  FMUL.FTZ R4, R101, R112 ;  /* 0x0000007065047220 */ /* 0x002fe20000410000 */
[----:B------:R-:W-:Y:S02]  /*cbf0*/  F2FP.PACK_AB R112, R183, R240 ;  /* 0x000000f0b770723e */ /* 0x000fe400000000ff */
[----:B-----5:R-:W-:Y:S04]  /*cc00*/  F2FP.PACK_AB R119, R225, R224 ;  /* 0x000000e0e177723e */ /* 0x020fe800000000ff */
[----:B------:R1:W4:Y:S01]  /*cc10*/  MUFU.EX2 R240, R106 ;  /* 0x0000006a00f07308 */ /* 0x0003220000000800 */
[-C--:B------:R-:W-:Y:S08]  /*cc20*/  HMMA.16816.F32 R4, R112, R20.reuse, R4 ;  /* 0x000000147004723c */ /* 0x080ff00000001804 */
[C---:B------:R-:W-:Y:S07]  /*cc30*/  HMMA.16816.F32 R8, R116.reuse, R20, R8 ;  /* 0x000000147408723c */ /* 0x040fee0000001808 */
[C---:B------:R-:W-:Y:S01]  /*cc40*/  FMUL.FTZ R20, R101.reuse, R128 ;  /* 0x0000008065147220 */ /* 0x040fe20000410000 */
[-C--:B------:R-:W-:Y:S04]  /*cc50*/  HMMA.16816.F32 R12, R116, R22.reuse, R12 ;  /* 0x00000016740c723c */ /* 0x080fe8000000180c */
[----:B------:R-:W-:Y:S02]  /*cc60*/  FMUL.FTZ R21, R101, R129 ;  /* 0x0000008165157220 */ /* 0x000fe40000410000 */
[--C-:B-1----:R-:W-:Y:S02]  /*cc70*/  FFMA.FTZ R106, R201, c[0x0][0x2d0], -R2.reuse ;  /* 0x0000b400c96a7a23 */ /* 0x102fe40000010802 */
[C---:B------:R-:W-:Y:S02]  /*cc80*/  HMMA.16816.F32 R16, R112.reuse, R22, R16 ;  /* 0x000000167010723c */ /* 0x040fe40000001810 */
[----:B------:R1:W-:Y:S05]  /*cc90*/  MUFU.EX2 R198, R106 ;  /* 0x0000006a00c67308 */ /* 0x0003ea0000000800 */
[C---:B------:R-:W-:Y:S02]  /*cca0*/  FMUL.FTZ R22, R100.reuse, R130 ;  /* 0x0000008264167220 */ /* 0x040fe40000410000 */
[C---:B------:R-:W-:Y:S02]  /*ccb0*/  FMUL.FTZ R23, R100.reuse, R131 ;  /* 0x0000008364177220 */ /* 0x040fe40000410000 */
[----:B------:R-:W-:Y:S05]  /*ccc0*/  LDSM.16.MT88.4 R128, [R206+0x400] ;  /* 0x00040000ce80783b */ /* 0x000fea0000004200 */
[-C--:B------:R-:W-:Y:S08]  /*ccd0*/  HMMA.16816.F32 R20, R112, R36.reuse, R20 ;  /* 0x000000247014723c */ /* 0x080ff00000001814 */
[C---:B------:R-:W-:Y:S04]  /*cce0*/  HMMA.16816.F32 R24, R116.reuse, R36, R24 ;  /* 0x000000247418723c */ /* 0x040fe80000001818 */
[----:B-1----:R-:W-:Y:S03]  /*ccf0*/  FFMA.FTZ R106, R221, c[0x0][0x2d0], -R2 ;  /* 0x0000b400dd6a7a23 */ /* 0x002fe60000010802 */
[----:B------:R-:W-:Y:S01]  /*cd00*/  FFMA.FTZ R36, R193, c[0x0][0x2d0], -R111 ;  /* 0x0000b400c1247a23 */ /* 0x000fe2000001086f */
[-C--:B------:R-:W-:Y:S03]  /*cd10*/  HMMA.16816.F32 R28, R116, R38.reuse, R28 ;  /* 0x00000026741c723c */ /* 0x080fe6000000181c */
[----:B------:R1:W-:Y:S01]  /*cd20*/  MUFU.EX2 R249, R36 ;  /* 0x0000002400f97308 */ /* 0x0003e20000000800 */
[C---:B------:R-:W-:Y:S01]  /*cd30*/  FMUL.FTZ R37, R101.reuse, R145 ;  /* 0x0000009165257220 */ /* 0x040fe20000410000 */
[----:B------:R-:W-:Y:S02]  /*cd40*/  MOV R193, R238 ;  /* 0x000000ee00c17202 */ /* 0x000fe40000000f00 */
[----:B------:R-:W-:Y:S01]  /*cd50*/  MOV R145, R236 ;  /* 0x000000ec00917202 */ /* 0x000fe20000000f00 */
[C---:B------:R-:W-:Y:S07]  /*cd60*/  HMMA.16816.F32 R32, R112.reuse, R38, R32 ;  /* 0x000000267020723c */ /* 0x040fee0000001820 */
[C---:B------:R-:W-:Y:S01]  /*cd70*/  FMUL.FTZ R39, R100.reuse, R147 ;  /* 0x0000009364277220 */ /* 0x040fe20000410000 */
[----:B------:R-:W-:Y:S01]  /*cd80*/  MOV R147, R248 ;  /* 0x000000f800937202 */ /* 0x000fe20000000f00 */
[----:B------:R-:W-:Y:S01]  /*cd90*/  FMUL.FTZ R38, R100, R146 ;  /* 0x0000009264267220 */ /* 0x000fe20000410000 */
[----:B------:R5:W-:Y:S02]  /*cda0*/  MUFU.EX2 R248, R40 ;  /* 0x0000002800f87308 */ /* 0x000be40000000800 */
[----:B------:R-:W-:Y:S01]  /*cdb0*/  MOV R146, R64 ;  /* 0x0000004000927202 */ /* 0x000fe20000000f00 */
[--C-:B------:R-:W-:Y:S02]  /*cdc0*/  FFMA.FTZ R64, R196, c[0x0][0x2d0], -R176.reuse ;  /* 0x0000b400c4407a23 */ /* 0x100fe400000108b0 */
[----:B-1----:R-:W-:Y:S05]  /*cdd0*/  FMUL.FTZ R36, R101, R144 ;  /* 0x0000009065247220 */ /* 0x002fea0000410000 */
[----:B------:R1:W-:Y:S01]  /*cde0*/  MUFU.EX2 R242, R64 ;  /* 0x0000004000f27308 */ /* 0x0003e20000000800 */
[----:B------:R-:W-:Y:S01]  /*cdf0*/  MOV R144, R237 ;  /* 0x000000ed00907202 */ /* 0x000fe20000000f00 */
[-C--:B--2---:R-:W-:Y:S03]  /*ce00*/  HMMA.16816.F32 R36, R112, R52.reuse, R36 ;  /* 0x000000347024723c */ /* 0x084fe60000001824 */
[----:B-----5:R-:W-:Y:S01]  /*ce10*/  FMUL.FTZ R40, R3, R148 ;  /* 0x0000009403287220 */ /* 0x020fe20000410000 */
[----:B------:R-:W-:Y:S01]  /*ce20*/  MOV R148, R60 ;  /* 0x0000003c00947202 */ /* 0x000fe20000000f00 */
[--C-:B------:R-:W-:Y:S05]  /*ce30*/  FFMA.FTZ R60, R195, c[0x0][0x2d0], -R176.reuse ;  /* 0x0000b400c33c7a23 */ /* 0x100fea00000108b0 */
[C---:B------:R-:W-:Y:S01]  /*ce40*/  HMMA.16816.F32 R40, R116.reuse, R52, R40 ;  /* 0x000000347428723c */ /* 0x040fe20000001828 */
[----:B------:R2:W-:Y:S03]  /*ce50*/  MUFU.EX2 R243, R60 ;  /* 0x0000003c00f37308 */ /* 0x0005e60000000800 */
[----:B-1----:R-:W-:Y:S02]  /*ce60*/  FMUL.FTZ R64, R101, R172 ;  /* 0x000000ac65407220 */ /* 0x002fe40000410000 */
[----:B------:R-:W-:Y:S01]  /*ce70*/  LDSM.16.MT88.4 R172, [R206+0x1c00] ;  /* 0x001c0000ceac783b */ /* 0x000fe20000004200 */
[----:B------:R-:W-:Y:S01]  /*ce80*/  FFMA.FTZ R52, R197, c[0x0][0x2d0], -R176 ;  /* 0x0000b400c5347a23 */ /* 0x000fe200000108b0 */
[-C--:B------:R-:W-:Y:S03]  /*ce90*/  HMMA.16816.F32 R44, R116, R54.reuse, R44 ;  /* 0x00000036742c723c */ /* 0x080fe6000000182c */
[----:B------:R1:W5:Y:S01]  /*cea0*/  MUFU.EX2 R197, R106 ;  /* 0x0000006a00c57308 */ /* 0x0003620000000800 */
[----:B------:R-:W-:Y:S04]  /*ceb0*/  FMUL.FTZ R53, R101, R161 ;  /* 0x000000a165357220 */ /* 0x000fe80000410000 */
[C---:B------:R-:W-:Y:S05]  /*cec0*/  HMMA.16816.F32 R48, R112.reuse, R54, R48 ;  /* 0x000000367030723c */ /* 0x040fea0000001830 */
[----:B------:R3:W-:Y:S02]  /*ced0*/  MUFU.EX2 R245, R52 ;  /* 0x0000003400f57308 */ /* 0x0007e40000000800 */
[C---:B------:R-:W-:Y:S02]  /*cee0*/  FMUL.FTZ R54, R100.reuse, R162 ;  /* 0x000000a264367220 */ /* 0x040fe40000410000 */
[----:B------:R-:W-:Y:S03]  /*cef0*/  FMUL.FTZ R55, R100, R163 ;  /* 0x000000a364377220 */ /* 0x000fe60000410000 */
[----:B--2---:R-:W-:Y:S02]  /*cf00*/  FMUL.FTZ R60, R3, R168 ;  /* 0x000000a8033c7220 */ /* 0x004fe40000410000 */
[--C-:B-1----:R-:W-:Y:S04]  /*cf10*/  FFMA.FTZ R106, R223, c[0x0][0x2d0], -R177.reuse ;  /* 0x0000b400df6a7a23 */ /* 0x102fe800000108b1 */
[----:B------:R1:W-:Y:S01]  /*cf20*/  MUFU.EX2 R239, R106 ;  /* 0x0000006a00ef7308 */ /* 0x0003e20000000800 */
[----:B---3--:R-:W-:Y:S07]  /*cf30*/  FMUL.FTZ R52, R101, R160 ;  /* 0x000000a065347220 */ /* 0x008fee0000410000 */
[-C--:B------:R-:W-:Y:S08]  /*cf40*/  HMMA.16816.F32 R52, R112, R120.reuse, R52 ;  /* 0x000000787034723c */ /* 0x080ff00000001834 */
[C---:B------:R-:W-:Y:S04]  /*cf50*/  HMMA.16816.F32 R56, R116.reuse, R120, R56 ;  /* 0x000000787438723c */ /* 0x040fe80000001838 */
[----:B-1----:R-:W-:Y:S04]  /*cf60*/  FFMA.FTZ R106, R222, c[0x0][0x2d0], -R177 ;  /* 0x0000b400de6a7a23 */ /* 0x002fe800000108b1 */
[-C--:B------:R-:W-:Y:S01]  /*cf70*/  HMMA.16816.F32 R60, R116, R122.reuse, R60 ;  /* 0x0000007a743c723c */ /* 0x080fe2000000183c */
[----:B------:R1:W2:Y:S07]  /*cf80*/  MUFU.EX2 R238, R106 ;  /* 0x0000006a00ee7308 */ /* 0x0002ae0000000800 */
[C---:B------:R-:W-:Y:S01]  /*cf90*/  HMMA.16816.F32 R64, R112.reuse, R122, R64 ;  /* 0x0000007a7040723c */ /* 0x040fe20000001840 */
[----:B------:R-:W3:Y:S07]  /*cfa0*/  LDSM.16.MT88.4 R120, [R206+0x2000] ;  /* 0x00200000ce78783b */ /* 0x000eee0000004200 */
[-C--:B------:R-:W-:Y:S08]  /*cfb0*/  HMMA.16816.F32 R68, R112, R124.reuse, R68 ;  /* 0x0000007c7044723c */ /* 0x080ff00000001844 */
[C---:B------:R-:W-:Y:S04]  /*cfc0*/  HMMA.16816.F32 R72, R116.reuse, R124, R72 ;  /* 0x0000007c7448723c */ /* 0x040fe80000001848 */
[--C-:B-1----:R-:W-:Y:S04]  /*cfd0*/  FFMA.FTZ R106, R226, c[0x0][0x2d0], -R2.reuse ;  /* 0x0000b400e26a7a23 */ /* 0x102fe80000010802 */
[-C--:B------:R-:W-:Y:S01]  /*cfe0*/  HMMA.16816.F32 R76, R116, R126.reuse, R76 ;  /* 0x0000007e744c723c */ /* 0x080fe2000000184c */
[----:B------:R1:W-:Y:S07]  /*cff0*/  MUFU.EX2 R194, R106 ;  /* 0x0000006a00c27308 */ /* 0x0003ee0000000800 */
[C---:B------:R-:W-:Y:S01]  /*d000*/  HMMA.16816.F32 R80, R112.reuse, R126, R80 ;  /* 0x0000007e7050723c */ /* 0x040fe20000001850 */
[----:B------:R-:W2:Y:S07]  /*d010*/  LDSM.16.MT88.4 R124, [R205+0x400] ;  /* 0x00040000cd7c783b */ /* 0x000eae0000004200 */
[-C--:B---3--:R-:W-:Y:S08]  /*d020*/  HMMA.16816.F32 R84, R112, R120.reuse, R84 ;  /* 0x000000787054723c */ /* 0x088ff00000001854 */
[C---:B------:R-:W-:Y:S04]  /*d030*/  HMMA.16816.F32 R88, R116.reuse, R120, R88 ;  /* 0x000000787458723c */ /* 0x040fe80000001858 */
[----:B-1----:R-:W-:Y:S04]  /*d040*/  FFMA.FTZ R106, R227, c[0x0][0x2d0], -R2 ;  /* 0x0000b400e36a7a23 */ /* 0x002fe80000010802 */
[-C--:B------:R-:W-:Y:S01]  /*d050*/  HMMA.16816.F32 R92, R116, R122.reuse, R92 ;  /* 0x0000007a745c723c */ /* 0x080fe2000000185c */
[----:B------:R1:W3:Y:S06]  /*d060*/  MUFU.EX2 R195, R106 ;  /* 0x0000006a00c37308 */ /* 0x0002ec0000000800 */
[----:B----4-:R-:W-:Y:S01]  /*d070*/  F2FP.PACK_AB R116, R240, R241 ;  /* 0x000000f1f074723e */ /* 0x010fe200000000ff */
[----:B------:R-:W-:Y:S01]  /*d080*/  HMMA.16816.F32 R96, R112, R122, R96 ;  /* 0x0000007a7060723c */ /* 0x000fe20000001860 */
[----:B------:R-:W4:Y:S03]  /*d090*/  LDSM.16.MT88.4 R120, [R205+0x1400] ;  /* 0x00140000cd78783b */ /* 0x000f260000004200 */
[----:B-----5:R-:W-:Y:S02]  /*d0a0*/  F2FP.PACK_AB R117, R197, R198 ;  /* 0x000000c6c575723e */ /* 0x020fe400000000ff */
[----:B--2---:R-:W-:Y:S02]  /*d0b0*/  F2FP.PACK_AB R118, R238, R239 ;  /* 0x000000efee76723e */ /* 0x004fe400000000ff */
[----:B------:R-:W-:Y:S04]  /*d0c0*/  F2FP.PACK_AB R112, R248, R249 ;  /* 0x000000f9f870723e */ /* 0x000fe800000000ff */
[----:B------:R-:W-:Y:S02]  /*d0d0*/  F2FP.PACK_AB R114, R246, R247 ;  /* 0x000000f7f672723e */ /* 0x000fe400000000ff */
[----:B------:R-:W-:Y:S02]  /*d0e0*/  F2FP.PACK_AB R113, R244, R245 ;  /* 0x000000f5f471723e */ /* 0x000fe400000000ff */
[----:B------:R-:W-:Y:S01]  /*d0f0*/  F2FP.PACK_AB R115, R242, R243 ;  /* 0x000000f3f273723e */ /* 0x000fe200000000ff */
[--C-:B-1----:R-:W-:Y:S01]  /*d100*/  FFMA.FTZ R106, R232, c[0x0][0x2d0], -R111.reuse ;  /* 0x0000b400e86a7a23 */ /* 0x102fe2000001086f */
[----:B---3--:R-:W-:Y:S03]  /*d110*/  F2FP.PACK_AB R119, R195, R194 ;  /* 0x000000c2c377723e */ /* 0x008fe600000000ff */
[----:B------:R1:W-:Y:S02]  /*d120*/  MUFU.EX2 R237, R106 ;  /* 0x0000006a00ed7308 */ /* 0x0003e40000000800 */
[-C--:B------:R-:W-:Y:S08]  /*d130*/  HMMA.16816.F32 R4, R112, R124.reuse, R4 ;  /* 0x0000007c7004723c */ /* 0x080ff00000001804 */
[C---:B------:R-:W-:Y:S08]  /*d140*/  HMMA.16816.F32 R8, R116.reuse, R124, R8 ;  /* 0x0000007c7408723c */ /* 0x040ff00000001808 */
[-C--:B------:R-:W-:Y:S04]  /*d150*/  HMMA.16816.F32 R12, R116, R126.reuse, R12 ;  /* 0x0000007e740c723c */ /* 0x080fe8000000180c */
[--C-:B-1----:R-:W-:Y:S04]  /*d160*/  FFMA.FTZ R106, R231, c[0x0][0x2d0], -R111.reuse ;  /* 0x0000b400e76a7a23 */ /* 0x102fe8000001086f */
[C---:B------:R-:W-:Y:S01]  /*d170*/  HMMA.16816.F32 R16, R112.reuse, R126, R16 ;  /* 0x0000007e7010723c */ /* 0x040fe20000001810 */
[----:B------:R-:W1:Y:S01]  /*d180*/  LDSM.16.MT88.4 R124, [R206+0x1400] ;  /* 0x00140000ce7c783b */ /* 0x000e620000004200 */
[----:B------:R2:W3:Y:S06]  /*d190*/  MUFU.EX2 R236, R106 ;  /* 0x0000006a00ec7308 */ /* 0x0004ec0000000800 */
[-C--:B------:R-:W-:Y:S08]  /*d1a0*/  HMMA.16816.F32 R20, R112, R128.reuse, R20 ;  /* 0x000000807014723c */ /* 0x080ff00000001814 */
[C---:B------:R-:W-:Y:S08]  /*d1b0*/  HMMA.16816.F32 R24, R116.reuse, R128, R24 ;  /* 0x000000807418723c */ /* 0x040ff00000001818 */
[-C--:B------:R-:W-:Y:S04]  /*d1c0*/  HMMA.16816.F32 R28, R116, R130.reuse, R28 ;  /* 0x00000082741c723c */ /* 0x080fe8000000181c */
[--C-:B--2---:R-:W-:Y:S02]  /*d1d0*/  FFMA.FTZ R106, R233, c[0x0][0x2d0], -R176.reuse ;  /* 0x0000b400e96a7a23 */ /* 0x104fe400000108b0 */
[----:B------:R2:W-:Y:S02]  /*d1e0*/  MUFU.EX2 R233, R107 ;  /* 0x0000006b00e97308 */ /* 0x0005e40000000800 */
[C---:B------:R-:W-:Y:S01]  /*d1f0*/  HMMA.16816.F32 R32, R112.reuse, R130, R32 ;  /* 0x000000827020723c */ /* 0x040fe20000001820 */
[----:B------:R-:W5:Y:S07]  /*d200*/  LDSM.16.MT88.4 R128, [R205+0x2400] ;  /* 0x00240000cd80783b */ /* 0x000f6e0000004200 */
[-C--:B----4-:R-:W-:Y:S01]  /*d210*/  HMMA.16816.F32 R36, R112, R120.reuse, R36 ;  /* 0x000000787024723c */ /* 0x090fe20000001824 */
[----:B------:R4:W1:Y:S07]  /*d220*/  MUFU.EX2 R235, R106 ;  /* 0x0000006a00eb7308 */ /* 0x00086e0000000800 */
[C---:B------:R-:W-:Y:S04]  /*d230*/  HMMA.16816.F32 R40, R116.reuse, R120, R40 ;  /* 0x000000787428723c */ /* 0x040fe80000001828 */
[--C-:B--2---:R-:W-:Y:S04]  /*d240*/  FFMA.FTZ R107, R149, c[0x0][0x2d0], -R176.reuse ;  /* 0x0000b400956b7a23 */ /* 0x104fe800000108b0 */
[-C--:B------:R-:W-:Y:S01]  /*d250*/  HMMA.16816.F32 R44, R116, R122.reuse, R44 ;  /* 0x0000007a742c723c */ /* 0x080fe2000000182c */
[----:B------:R-:W-:Y:S07]  /*d260*/  MUFU.EX2 R231, R107 ;  /* 0x0000006b00e77308 */ /* 0x000fee0000000800 */
[C---:B------:R-:W-:Y:S01]  /*d270*/  HMMA.16816.F32 R48, R112.reuse, R122, R48 ;  /* 0x0000007a7030723c */ /* 0x040fe20000001830 */
[----:B------:R-:W2:Y:S03]  /*d280*/  LDSM.16.MT88.4 R120, [R206+0x2400] ;  /* 0x00240000ce78783b */ /* 0x000ea60000004200 */
[--C-:B----4-:R-:W-:Y:S04]  /*d290*/  FFMA.FTZ R106, R228, c[0x0][0x2d0], -R111.reuse ;  /* 0x0000b400e46a7a23 */ /* 0x110fe8000001086f */
[-C--:B-1----:R-:W-:Y:S01]  /*d2a0*/  HMMA.16816.F32 R52, R112, R124.reuse, R52 ;  /* 0x0000007c7034723c */ /* 0x082fe20000001834 */
[----:B------:R1:W-:Y:S07]  /*d2b0*/  MUFU.EX2 R234, R106 ;  /* 0x0000006a00ea7308 */ /* 0x0003ee0000000800 */
[C---:B------:R-:W-:Y:S08]  /*d2c0*/  HMMA.16816.F32 R56, R116.reuse, R124, R56 ;  /* 0x0000007c7438723c */ /* 0x040ff00000001838 */
[-C--:B------:R-:W-:Y:S08]  /*d2d0*/  HMMA.16816.F32 R60, R116, R126.reuse, R60 ;  /* 0x0000007e743c723c */ /* 0x080ff0000000183c */
[C---:B------:R-:W-:Y:S01]  /*d2e0*/  HMMA.16816.F32 R64, R112.reuse, R126, R64 ;  /* 0x0000007e7040723c */ /* 0x040fe20000001840 */
[----:B------:R-:W4:Y:S03]  /*d2f0*/  LDSM.16.MT88.4 R124, [R205+0x800] ;  /* 0x00080000cd7c783b */ /* 0x000f260000004200 */
[----:B-1----:R-:W-:Y:S04]  /*d300*/  FFMA.FTZ R106, R229, c[0x0][0x2d0], -R111 ;  /* 0x0000b400e56a7a23 */ /* 0x002fe8000001086f */
[-C--:B-----5:R-:W-:Y:S01]  /*d310*/  HMMA.16816.F32 R68, R112, R128.reuse, R68 ;  /* 0x000000807044723c */ /* 0x0a0fe20000001844 */
[----:B------:R1:W5:Y:S07]  /*d320*/  MUFU.EX2 R232, R106 ;  /* 0x0000006a00e87308 */ /* 0x00036e0000000800 */
[C---:B------:R-:W-:Y:S08]  /*d330*/  HMMA.16816.F32 R72, R116.reuse, R128, R72 ;  /* 0x000000807448723c */ /* 0x040ff00000001848 */
[-C--:B------:R-:W-:Y:S08]  /*d340*/  HMMA.16816.F32 R76, R116, R130.reuse, R76 ;  /* 0x00000082744c723c */ /* 0x080ff0000000184c */
[C---:B------:R-:W-:Y:S01]  /*d350*/  HMMA.16816.F32 R80, R112.reuse, R130, R80 ;  /* 0x000000827050723c */ /* 0x040fe20000001850 */
[----:B------:R-:W4:Y:S03]  /*d360*/  LDSM.16.MT88.4 R128, [R206+0x800] ;  /* 0x00080000ce80783b */ /* 0x000f260000004200 */
[----:B-1----:R-:W-:Y:S04]  /*d370*/  FFMA.FTZ R106, R230, c[0x0][0x2d0], -R176 ;  /* 0x0000b400e66a7a23 */ /* 0x002fe800000108b0 */
[-C--:B--2---:R-:W-:Y:S01]  /*d380*/  HMMA.16816.F32 R84, R112, R120.reuse, R84 ;  /* 0x000000787054723c */ /* 0x084fe20000001854 */
[----:B------:R1:W2:Y:S07]  /*d390*/  MUFU.EX2 R230, R106 ;  /* 0x0000006a00e67308 */ /* 0x0002ae0000000800 */
[C---:B------:R-:W-:Y:S08]  /*d3a0*/  HMMA.16816.F32 R88, R116.reuse, R120, R88 ;  /* 0x000000787458723c */ /* 0x040ff00000001858 */
[-C--:B------:R-:W-:Y:S08]  /*d3b0*/  HMMA.16816.F32 R92, R116, R122.reuse, R92 ;  /* 0x0000007a745c723c */ /* 0x080ff0000000185c */
[----:B------:R-:W-:Y:S01]  /*d3c0*/  HMMA.16816.F32 R96, R112, R122, R96 ;  /* 0x0000007a7060723c */ /* 0x000fe20000001860 */
[----:B------:R-:W4:Y:S03]  /*d3d0*/  LDSM.16.MT88.4 R120, [R205+0x1800] ;  /* 0x00180000cd78783b */ /* 0x000f260000004200 */
[--C-:B-1----:R-:W-:Y:S03]  /*d3e0*/  FFMA.FTZ R106, R148, c[0x0][0x2d0], -R177.reuse ;  /* 0x0000b400946a7a23 */ /* 0x102fe600000108b1 */
[----:B---3--:R-:W-:Y:S01]  /*d3f0*/  F2FP.PACK_AB R112, R236, R237 ;  /* 0x000000edec70723e */ /* 0x008fe200000000ff */
[----:B------:R1:W-:Y:S01]  /*d400*/  MUFU.EX2 R228, R106 ;  /* 0x0000006a00e47308 */ /* 0x0003e20000000800 */
[----:B------:R-:W-:Y:S03]  /*d410*/  F2FP.PACK_AB R113, R233, R235 ;  /* 0x000000ebe971723e */ /* 0x000fe600000000ff */
[----:B-----5:R-:W-:Y:S02]  /*d420*/  F2FP.PACK_AB R114, R232, R234 ;  /* 0x000000eae872723e */ /* 0x020fe400000000ff */
[----:B--2---:R-:W-:Y:S07]  /*d430*/  F2FP.PACK_AB R115, R231, R230 ;  /* 0x000000e6e773723e */ /* 0x004fee00000000ff */
[-C--:B----4-:R-:W-:Y:S03]  /*d440*/  HMMA.16816.F32 R4, R112, R124.reuse, R4 ;  /* 0x0000007c7004723c */ /* 0x090fe60000001804 */
[--C-:B-1----:R-:W-:Y:S01]  /*d450*/  FFMA.FTZ R106, R147, c[0x0][0x2d0], -R177.reuse ;  /* 0x0000b400936a7a23 */ /* 0x102fe200000108b1 */
[----:B------:R-:W-:Y:S02]  /*d460*/  MOV R147, R146 ;  /* 0x0000009200937202 */ /* 0x000fe40000000f00 */
[----:B------:R-:W-:Y:S01]  /*d470*/  MOV R146, R144 ;  /* 0x0000009000927202 */ /* 0x000fe20000000f00 */
[----:B------:R1:W2:Y:S01]  /*d480*/  MUFU.EX2 R229, R106 ;  /* 0x0000006a00e57308 */ /* 0x0002a20000000800 */
[----:B------:R-:W-:Y:S04]  /*d490*/  MOV R144, R143 ;  /* 0x0000008f00907202 */ /* 0x000fe80000000f00 */
[----:B------:R-:W-:Y:S02]  /*d4a0*/  MOV R143, R136 ;  /* 0x00000088008f7202 */ /* 0x000fe40000000f00 */
[----:B------:R-:W-:Y:S01]  /*d4b0*/  MOV R136, R188 ;  /* 0x000000bc00887202 */ /* 0x000fe20000000f00 */
[--C-:B-1----:R-:W-:Y:S01]  /*d4c0*/  FFMA.FTZ R106, R145, c[0x0][0x2d0], -R2.reuse ;  /* 0x0000b400916a7a23 */ /* 0x102fe20000010802 */
[----:B------:R-:W-:Y:S02]  /*d4d0*/  MOV R145, R193 ;  /* 0x000000c100917202 */ /* 0x000fe40000000f00 */
[----:B------:R-:W-:Y:S01]  /*d4e0*/  MOV R193, R142 ;  /* 0x0000008e00c17202 */ /* 0x000fe20000000f00 */
[----:B------:R1:W-:Y:S01]  /*d4f0*/  MUFU.EX2 R188, R106 ;  /* 0x0000006a00bc7308 */ /* 0x0003e20000000800 */
[----:B------:R-:W-:Y:S02]  /*d500*/  MOV R142, R189 ;  /* 0x000000bd008e7202 */ /* 0x000fe40000000f00 */
[----:B--2---:R-:W-:Y:S01]  /*d510*/  F2FP.PACK_AB R116, R229, R228 ;  /* 0x000000e4e574723e */ /* 0x004fe200000000ff */
[--C-:B-1----:R-:W-:Y:S06]  /*d520*/  FFMA.FTZ R106, R110, c[0x0][0x2d0], -R2.reuse ;  /* 0x0000b4006e6a7a23 */ /* 0x102fec0000010802 */
[----:B------:R1:W2:Y:S02]  /*d530*/  MUFU.EX2 R189, R106 ;  /* 0x0000006a00bd7308 */ /* 0x0002a40000000800 */
[--C-:B-1----:R-:W-:Y:S01]  /*d540*/  FFMA.FTZ R106, R147, c[0x0][0x2d0], -R177.reuse ;  /* 0x0000b400936a7a23 */ /* 0x102fe200000108b1 */
[----:B--2---:R-:W-:Y:S07]  /*d550*/  F2FP.PACK_AB R117, R189, R188 ;  /* 0x000000bcbd75723e */ /* 0x004fee00000000ff */
[----:B------:R1:W-:Y:S02]  /*d560*/  MUFU.EX2 R226, R106 ;  /* 0x0000006a00e27308 */ /* 0x0003e40000000800 */
[----:B-1----:R-:W-:Y:S08]  /*d570*/  FFMA.FTZ R106, R146, c[0x0][0x2d0], -R177 ;  /* 0x0000b400926a7a23 */ /* 0x002ff000000108b1 */
[----:B------:R1:W2:Y:S02]  /*d580*/  MUFU.EX2 R227, R106 ;  /* 0x0000006a00e37308 */ /* 0x0002a40000000800 */
[--C-:B-1----:R-:W-:Y:S01]  /*d590*/  FFMA.FTZ R106, R144, c[0x0][0x2d0], -R2.reuse ;  /* 0x0000b400906a7a23 */ /* 0x102fe20000010802 */
[----:B------:R-:W-:Y:S02]  /*d5a0*/  MOV R144, R193 ;  /* 0x000000c100907202 */ /* 0x000fe40000000f00 */
[----:B------:R-:W-:Y:S02]  /*d5b0*/  MOV R193, R143 ;  /* 0x0000008f00c17202 */ /* 0x000fe40000000f00 */
[----:B------:R-:W-:Y:S01]  /*d5c0*/  MOV R143, R142 ;  /* 0x0000008e008f7202 */ /* 0x000fe20000000f00 */
[--C-:B------:R-:W-:Y:S01]  /*d5d0*/  FFMA.FTZ R107, R144, c[0x0][0x2d0], -R111.reuse ;  /* 0x0000b400906b7a23 */ /* 0x100fe2000001086f */
[----:B------:R-:W-:Y:S01]  /*d5e0*/  MOV R142, R136 ;  /* 0x00000088008e7202 */ /* 0x000fe20000000f00 */
[--C-:B------:R-:W-:Y:S01]  /*d5f0*/  FFMA.FTZ R110, R193, c[0x0][0x2d0], -R111.reuse ;  /* 0x0000b400c16e7a23 */ /* 0x100fe2000001086f */
[----:B------:R-:W-:Y:S01]  /*d600*/  MOV R136, R187 ;  /* 0x000000bb00887202 */ /* 0x000fe20000000f00 */
[----:B------:R-:W-:Y:S01]  /*d610*/  MUFU.EX2 R223, R107 ;  /* 0x0000006b00df7308 */ /* 0x000fe20000000800 */
[----:B--2---:R-:W-:Y:S02]  /*d620*/  F2FP.PACK_AB R118, R227, R226 ;  /* 0x000000e2e376723e */ /* 0x004fe400000000ff */
[----:B------:R-:W-:Y:S02]  /*d630*/  MOV R193, R142 ;  /* 0x0000008e00c17202 */ /* 0x000fe40000000f00 */
[----:B------:R-:W-:Y:S02]  /*d640*/  MOV R142, R203 ;  /* 0x000000cb008e7202 */ /* 0x000fe40000000f00 */
[----:B------:R-:W-:Y:S02]  /*d650*/  MOV R144, R141 ;  /* 0x0000008d00907202 */ /* 0x000fe40000000f00 */
[----:B------:R-:W-:Y:S01]  /*d660*/  MOV R141, R138 ;  /* 0x0000008a008d7202 */ /* 0x000fe20000000f00 */
[----:B------:R1:W-:Y:S01]  /*d670*/  MUFU.EX2 R187, R106 ;  /* 0x0000006a00bb7308 */ /* 0x0003e20000000800 */
[----:B------:R-:W-:Y:S09]  /*d680*/  MOV R138, R135 ;  /* 0x00000087008a7202 */ /* 0x000ff20000000f00 */
[----:B------:R-:W-:Y:S10]  /*d690*/  MUFU.EX2 R201, R110 ;  /* 0x0000006e00c97308 */ /* 0x000ff40000000800 */
[----:B------:R-:W-:Y:S01]  /*d6a0*/  MUFU.EX2 R107, R108 ;  /* 0x0000006c006b7308 */ /* 0x000fe20000000800 */
[----:B-1----:R-:W-:Y:S09]  /*d6b0*/  FFMA.FTZ R106, R186, c[0x0][0x2d0], -R2 ;  /* 0x0000b400ba6a7a23 */ /* 0x002ff20000010802 */
[----:B------:R-:W1:Y:S02]  /*d6c0*/  MUFU.EX2 R186, R106 ;  /* 0x0000006a00ba7308 */ /* 0x000e640000000800 */
[----:B-1----:R-:W-:Y:S01]  /*d6d0*/  F2FP.PACK_AB R119, R186, R187 ;  /* 0x000000bbba77723e */ /* 0x002fe200000000ff */
[--C-:B------:R-:W-:Y:S02]  /*d6e0*/  FFMA.FTZ R106, R145, c[0x0][0x2d0], -R111.reuse ;  /* 0x0000b400916a7a23 */ /* 0x100fe4000001086f */
[----:B------:R-:W-:Y:S01]  /*d6f0*/  FFMA.FTZ R111, R143, c[0x0][0x2d0], -R111 ;  /* 0x0000b4008f6f7a23 */ /* 0x000fe2000001086f */
[----:B------:R-:W-:Y:S04]  /*d700*/  MOV R143, R139 ;  /* 0x0000008b008f7202 */ /* 0x000fe80000000f00 */
[----:B------:R1:W2:Y:S01]  /*d710*/  MUFU.EX2 R222, R106 ;  /* 0x0000006a00de7308 */ /* 0x0002a20000000800 */
[----:B------:R-:W-:Y:S01]  /*d720*/  MOV R139, R134 ;  /* 0x00000086008b7202 */ /* 0x000fe20000000f00 */
[C---:B------:R-:W-:Y:S08]  /*d730*/  HMMA.16816.F32 R8, R116.reuse, R124, R8 ;  /* 0x0000007c7408723c */ /* 0x040ff00000001808 */
[-C--:B------:R-:W-:Y:S01]  /*d740*/  HMMA.16816.F32 R12, R116, R126.reuse, R12 ;  /* 0x0000007e740c723c */ /* 0x080fe2000000180c */
[----:B------:R3:W-:Y:S07]  /*d750*/  MUFU.EX2 R200, R111 ;  /* 0x0000006f00c87308 */ /* 0x0007ee0000000800 */
[C---:B------:R-:W-:Y:S01]  /*d760*/  HMMA.16816.F32 R16, R112.reuse, R126, R16 ;  /* 0x0000007e7010723c */ /* 0x040fe20000001810 */
[----:B------:R-:W4:Y:S03]  /*d770*/  LDSM.16.MT88.4 R124, [R206+0x1800] ;  /* 0x00180000ce7c783b */ /* 0x000f260000004200 */
[--C-:B-1----:R-:W-:Y:S01]  /*d780*/  FFMA.FTZ R106, R140, c[0x0][0x2d0], -R176.reuse ;  /* 0x0000b4008c6a7a23 */ /* 0x102fe200000108b0 */
[----:B------:R-:W-:Y:S03]  /*d790*/  MOV R140, R132 ;  /* 0x00000084008c7202 */ /* 0x000fe60000000f00 */
[-C--:B------:R-:W-:Y:S01]  /*d7a0*/  HMMA.16816.F32 R20, R112, R128.reuse, R20 ;  /* 0x000000807014723c */ /* 0x080fe20000001814 */
[----:B------:R1:W-:Y:S03]  /*d7b0*/  MUFU.EX2 R203, R106 ;  /* 0x0000006a00cb7308 */ /* 0x0003e60000000800 */
[----:B--2---:R-:W-:Y:S04]  /*d7c0*/  F2FP.PACK_AB R108, R223, R222 ;  /* 0x000000dedf6c723e */ /* 0x004fe800000000ff */
[C---:B------:R-:W-:Y:S01]  /*d7d0*/  HMMA.16816.F32 R24, R116.reuse, R128, R24 ;  /* 0x000000807418723c */ /* 0x040fe20000001818 */
[----:B------:R-:W2:Y:S04]  /*d7e0*/  LDL.LU R129, [R1+0x20] ;  /* 0x0000200001817983 */ /* 0x000ea80000300800 */
[----:B------:R-:W5:Y:S03]  /*d7f0*/  LDL.LU R128, [R1+0x24] ;  /* 0x0000240001807983 */ /* 0x000f660000300800 */
[-C--:B------:R-:W-:Y:S01]  /*d800*/  HMMA.16816.F32 R28, R116, R130.reuse, R28 ;  /* 0x00000082741c723c */ /* 0x080fe2000000181c */
[----:B---3--:R-:W3:Y:S04]  /*d810*/  LDL.LU R111, [R1+0x28] ;  /* 0x00002800016f7983 */ /* 0x008ee80000300800 */
[----:B------:R-:W3:Y:S03]  /*d820*/  LDL.LU R110, [R1+0x2c] ;  /* 0x00002c00016e7983 */ /* 0x000ee60000300800 */
[C---:B------:R-:W-:Y:S04]  /*d830*/  HMMA.16816.F32 R32, R112.reuse, R130, R32 ;  /* 0x000000827020723c */ /* 0x040fe80000001820 */
[--C-:B-1----:R-:W-:Y:S01]  /*d840*/  FFMA.FTZ R106, R137, c[0x0][0x2d0], -R176.reuse ;  /* 0x0000b400896a7a23 */ /* 0x102fe200000108b0 */
[----:B------:R-:W-:Y:S02]  /*d850*/  MOV R137, R133 ;  /* 0x0000008500897202 */ /* 0x000fe40000000f00 */
[----:B------:R-:W1:Y:S01]  /*d860*/  LDSM.16.MT88.4 R132, [R205+0x2800] ;  /* 0x00280000cd84783b */ /* 0x000e620000004200 */
[-C--:B------:R-:W-:Y:S01]  /*d870*/  HMMA.16816.F32 R36, R112, R120.reuse, R36 ;  /* 0x000000787024723c */ /* 0x080fe20000001824 */
[----:B------:R4:W-:Y:S07]  /*d880*/  MUFU.EX2 R221, R106 ;  /* 0x0000006a00dd7308 */ /* 0x0009ee0000000800 */
[C---:B------:R-:W-:Y:S08]  /*d890*/  HMMA.16816.F32 R40, R116.reuse, R120, R40 ;  /* 0x000000787428723c */ /* 0x040ff00000001828 */
[-C--:B------:R-:W-:Y:S08]  /*d8a0*/  HMMA.16816.F32 R44, R116, R122.reuse, R44 ;  /* 0x0000007a742c723c */ /* 0x080ff0000000182c */
[C---:B------:R-:W-:Y:S01]  /*d8b0*/  HMMA.16816.F32 R48, R112.reuse, R122, R48 ;  /* 0x0000007a7030723c */ /* 0x040fe20000001830 */
[----:B------:R-:W1:Y:S03]  /*d8c0*/  LDSM.16.MT88.4 R120, [R206+0x2800] ;  /* 0x00280000ce78783b */ /* 0x000e660000004200 */
[--C-:B----4-:R-:W-:Y:S01]  /*d8d0*/  FFMA.FTZ R106, R144, c[0x0][0x2d0], -R176.reuse ;  /* 0x0000b400906a7a23 */ /* 0x110fe200000108b0 */
[----:B------:R-:W-:Y:S03]  /*d8e0*/  MOV R144, R141 ;  /* 0x0000008d00907202 */ /* 0x000fe60000000f00 */
[-C--:B------:R-:W-:Y:S01]  /*d8f0*/  HMMA.16816.F32 R52, R112, R124.reuse, R52 ;  /* 0x0000007c7034723c */ /* 0x080fe20000001834 */
[----:B------:R4:W-:Y:S07]  /*d900*/  MUFU.EX2 R199, R106 ;  /* 0x0000006a00c77308 */ /* 0x0009ee0000000800 */
[C---:B------:R-:W-:Y:S08]  /*d910*/  HMMA.16816.F32 R56, R116.reuse, R124, R56 ;  /* 0x0000007c7438723c */ /* 0x040ff00000001838 */
[-C--:B------:R-:W-:Y:S08]  /*d920*/  HMMA.16816.F32 R60, R116, R126.reuse, R60 ;  /* 0x0000007e743c723c */ /* 0x080ff0000000183c */
[C---:B------:R-:W-:Y:S01]  /*d930*/  HMMA.16816.F32 R64, R112.reuse, R126, R64 ;  /* 0x0000007e7040723c */ /* 0x040fe20000001840 */
[----:B------:R-:W2:Y:S03]  /*d940*/  LDSM.16.MT88.4 R124, [R205+0xc00] ;  /* 0x000c0000cd7c783b */ /* 0x000ea60000004200 */
[----:B----4-:R-:W-:Y:S04]  /*d950*/  FFMA.FTZ R106, R193, c[0x0][0x2d0], -R176 ;  /* 0x0000b400c16a7a23 */ /* 0x010fe800000108b0 */
[-C--:B-1----:R-:W-:Y:S01]  /*d960*/  HMMA.16816.F32 R68, R112, R132.reuse, R68 ;  /* 0x000000847044723c */ /* 0x082fe20000001844 */
[----:B------:R1:W-:Y:S07]  /*d970*/  MUFU.EX2 R196, R106 ;  /* 0x0000006a00c47308 */ /* 0x0003ee0000000800 */
[C---:B------:R-:W-:Y:S08]  /*d980*/  HMMA.16816.F32 R72, R116.reuse, R132, R72 ;  /* 0x000000847448723c */ /* 0x040ff00000001848 */
[-C--:B------:R-:W-:Y:S08]  /*d990*/  HMMA.16816.F32 R76, R116, R134.reuse, R76 ;  /* 0x00000086744c723c */ /* 0x080ff0000000184c */
[C---:B------:R-:W-:Y:S04]  /*d9a0*/  HMMA.16816.F32 R80, R112.reuse, R134, R80 ;  /* 0x000000867050723c */ /* 0x040fe80000001850 */
[--C-:B-1----:R-:W-:Y:S04]  /*d9b0*/  FFMA.FTZ R106, R143, c[0x0][0x2d0], -R177.reuse ;  /* 0x0000b4008f6a7a23 */ /* 0x102fe800000108b1 */
[-C--:B------:R-:W-:Y:S01]  /*d9c0*/  HMMA.16816.F32 R84, R112, R120.reuse, R84 ;  /* 0x000000787054723c */ /* 0x080fe20000001854 */
[----:B------:R1:W-:Y:S07]  /*d9d0*/  MUFU.EX2 R192, R106 ;  /* 0x0000006a00c07308 */ /* 0x0003ee0000000800 */
[C---:B------:R-:W-:Y:S08]  /*d9e0*/  HMMA.16816.F32 R88, R116.reuse, R120, R88 ;  /* 0x000000787458723c */ /* 0x040ff00000001858 */
[-C--:B------:R-:W-:Y:S08]  /*d9f0*/  HMMA.16816.F32 R92, R116, R122.reuse, R92 ;  /* 0x0000007a745c723c */ /* 0x080ff0000000185c */
[----:B------:R-:W-:Y:S04]  /*da00*/  HMMA.16816.F32 R96, R112, R122, R96 ;  /* 0x0000007a7060723c */ /* 0x000fe80000001860 */
[--C-:B-1----:R-:W-:Y:S04]  /*da10*/  FFMA.FTZ R106, R142, c[0x0][0x2d0], -R177.reuse ;  /* 0x0000b4008e6a7a23 */ /* 0x102fe800000108b1 */
[----:B------:R1:W4:Y:S04]  /*da20*/  MUFU.EX2 R193, R106 ;  /* 0x0000006a00c17308 */ /* 0x0003280000000800 */
[--C-:B-1----:R-:W-:Y:S01]  /*da30*/  FFMA.FTZ R106, R184, c[0x0][0x2d0], -R2.reuse ;  /* 0x0000b400b86a7a23 */ /* 0x102fe20000010802 */
[----:B----4-:R-:W-:Y:S05]  /*da40*/  F2FP.PACK_AB R176, R193, R192 ;  /* 0x000000c0c1b0723e */ /* 0x010fea00000000ff */
[----:B------:R1:W-:Y:S02]  /*da50*/  MUFU.EX2 R184, R106 ;  /* 0x0000006a00b87308 */ /* 0x0003e40000000800 */
[--C-:B-1----:R-:W-:Y:S02]  /*da60*/  FFMA.FTZ R106, R185, c[0x0][0x2d0], -R2.reuse ;  /* 0x0000b400b96a7a23 */ /* 0x102fe40000010802 */
[----:B------:R-:W-:Y:S01]  /*da70*/  FFMA.FTZ R2, R109, c[0x0][0x2d0], -R2 ;  /* 0x0000b4006d027a23 */ /* 0x000fe20000010802 */
[----:B------:R-:W-:Y:S05]  /*da80*/  F2FP.PACK_AB R109, R221, R203 ;  /* 0x000000cbdd6d723e */ /* 0x000fea00000000ff */
[----:B------:R1:W4:Y:S02]  /*da90*/  MUFU.EX2 R185, R106 ;  /* 0x0000006a00b97308 */ /* 0x0003240000000800 */
[--C-:B-1----:R-:W-:Y:S02]  /*daa0*/  FFMA.FTZ R106, R140, c[0x0][0x2d0], -R177.reuse ;  /* 0x0000b4008c6a7a23 */ /* 0x102fe400000108b1 */
[----:B------:R-:W1:Y:S06]  /*dab0*/  LDSM.16.MT88.4 R140, [R206+0xc00] ;  /* 0x000c0000ce8c783b */ /* 0x000e6c0000004200 */
[----:B------:R4:W-:Y:S02]  /*dac0*/  MUFU.EX2 R191, R106 ;  /* 0x0000006a00bf7308 */ /* 0x0009e40000000800 */
[----:B----4-:R-:W-:Y:S01]  /*dad0*/  FFMA.FTZ R106, R136, c[0x0][0x2d0], -R177 ;  /* 0x0000b400886a7a23 */ /* 0x010fe200000108b1 */
[----:B------:R-:W-:Y:S02]  /*dae0*/  MOV R136, R190 ;  /* 0x000000be00887202 */ /* 0x000fe40000000f00 */
[----:B------:R-:W-:Y:S05]  /*daf0*/  F2FP.PACK_AB R177, R185, R184 ;  /* 0x000000b8b9b1723e */ /* 0x000fea00000000ff */
[----:B------:R-:W4:Y:S10]  /*db00*/  MUFU.EX2 R190, R106 ;  /* 0x0000006a00be7308 */ /* 0x000f340000000800 */
[----:B------:R1:W1:Y:S01]  /*db10*/  MUFU.EX2 R106, R2 ;  /* 0x00000002006a7308 */ /* 0x0002620000000800 */
[----:B--2---:R-:W-:Y:S02]  /*db20*/  FFMA.FTZ R101, R101, R129, R144 ;  /* 0x0000008165657223 */ /* 0x004fe40000010090 */
[----:B-----5:R-:W-:Y:S02]  /*db30*/  FFMA.FTZ R100, R100, R128, R181 ;  /* 0x0000008064647223 */ /* 0x020fe400000100b5 */
[----:B------:R-:W-:Y:S02]  /*db40*/  FADD.FTZ R101, R183, R101 ;  /* 0x00000065b7657221 */ /* 0x000fe40000010000 */
[----:B---3--:R-:W-:Y:S01]  /*db50*/  FFMA.FTZ R3, R3, R111, R180 ;  /* 0x0000006f03037223 */ /* 0x008fe200000100b4 */
[----:B------:R-:W-:Y:S01]  /*db60*/  F2FP.PACK_AB R111, R196, R199 ;  /* 0x000000c7c46f723e */ /* 0x000fe200000000ff */
[----:B------:R-:W-:Y:S02]  /*db70*/  FADD.FTZ R100, R182, R100 ;  /* 0x00000064b6647221 */ /* 0x000fe40000010000 */
[----:B------:R-:W-:Y:S01]  /*db80*/  FFMA.FTZ R0, R0, R110, R178 ;  /* 0x0000006e00007223 */ /* 0x000fe200000100b2 */
[----:B------:R-:W-:Y:S01]  /*db90*/  F2FP.PACK_AB R110, R200, R201 ;  /* 0x000000c9c86e723e */ /* 0x000fe200000000ff */
[----:B------:R-:W2:Y:S01]  /*dba0*/  LDSM.16.MT88.4 R180, [R205+0x2c00] ;  /* 0x002c0000cdb4783b */ /* 0x000ea20000004200 */
[----:B----4-:R-:W-:Y:S01]  /*dbb0*/  F2FP.PACK_AB R178, R190, R191 ;  /* 0x000000bfbeb2723e */ /* 0x010fe200000000ff */
[----:B-1----:R-:W-:Y:S01]  /*dbc0*/  FADD.FTZ R2, R179, R0 ;  /* 0x00000000b3027221 */ /* 0x002fe20000010000 */
[----:B------:R-:W-:Y:S01]  /*dbd0*/  F2FP.PACK_AB R179, R106, R107 ;  /* 0x0000006b6ab3723e */ /* 0x000fe200000000ff */
[----:B------:R-:W-:Y:S01]  /*dbe0*/  FADD.FTZ R3, R250, R3 ;  /* 0x00000003fa037221 */ /* 0x000fe20000010000 */
[----:B------:R-:W-:Y:S01]  /*dbf0*/  MOV R250, R139 ;  /* 0x0000008b00fa7202 */ /* 0x000fe20000000f00 */
[-C--:B------:R-:W-:Y:S02]  /*dc00*/  HMMA.16816.F32 R112, R108, R124.reuse, R4 ;  /* 0x0000007c6c70723c */ /* 0x080fe40000001804 */
[----:B------:R-:W1:Y:S03]  /*dc10*/  LDSM.16.MT88.4 R4, [R206+0x2c00] ;  /* 0x002c0000ce04783b */ /* 0x000e660000004200 */
[----:B------:R-:W-:Y:S02]  /*dc20*/  FADD.FTZ R3, R252, R3 ;  /* 0x00000003fc037221 */ /* 0x000fe40000010000 */
[----:B------:R-:W-:Y:S01]  /*dc30*/  FADD.FTZ R2, R224, R2 ;  /* 0x00000002e0027221 */ /* 0x000fe20000010000 */
[C---:B------:R-:W-:Y:S04]  /*dc40*/  HMMA.16816.F32 R116, R176.reuse, R124, R8 ;  /* 0x0000007cb074723c */ /* 0x040fe80000001808 */
[----:B------:R-:W-:Y:S01]  /*dc50*/  FADD.FTZ R0, R138, R101 ;  /* 0x000000658a007221 */ /* 0x000fe20000010000 */
[----:B------:R-:W-:Y:S02]  /*dc60*/  MOV R101, R137 ;  /* 0x0000008900657202 */ /* 0x000fe40000000f00 */
[----:B------:R-:W-:Y:S01]  /*dc70*/  FADD.FTZ R10, R251, R3 ;  /* 0x00000003fb0a7221 */ /* 0x000fe20000010000 */
[-C--:B------:R-:W-:Y:S04]  /*dc80*/  HMMA.16816.F32 R120, R176, R126.reuse, R12 ;  /* 0x0000007eb078723c */ /* 0x080fe8000000180c */
[----:B------:R-:W-:Y:S01]  /*dc90*/  FADD.FTZ R0, R101, R0 ;  /* 0x0000000065007221 */ /* 0x000fe20000010000 */
[----:B------:R-:W-:Y:S01]  /*dca0*/  MOV R11, R136 ;  /* 0x00000088000b7202 */ /* 0x000fe20000000f00 */
        /* <DEDUP_REMOVED lines=40> */
[-C--:B--2---:R-:W-:Y:S04]  /*df30*/  HMMA.16816.F32 R68, R108, R180.reuse, R68 ;  /* 0x000000b46c44723c */ /* 0x084fe80000001844 */
[----:B------:R-:W-:Y:S02]  /*df40*/  FADD.FTZ R0, R234, R9 ;  /* 0x00000009ea007221 */ /* 0x000fe40000010000 */
[----:B------:R-:W-:Y:S02]  /*df50*/  FADD.FTZ R9, R230, R8 ;  /* 0x00000008e6097221 */ /* 0x000fe40000010000 */
[C---:B------:R-:W-:Y:S04]  /*df60*/  HMMA.16816.F32 R72, R176.reuse, R180, R72 ;  /* 0x000000b4b048723c */ /* 0x040fe80000001848 */
[----:B------:R-:W-:Y:S04]  /*df70*/  FADD.FTZ R8, R232, R0 ;  /* 0x00000000e8087221 */ /* 0x000fe80000010000 */
[-C--:B------:R-:W-:Y:S04]  /*df80*/  HMMA.16816.F32 R76, R176, R182.reuse, R76 ;  /* 0x000000b6b04c723c */ /* 0x080fe8000000184c */
[----:B------:R-:W-:Y:S04]  /*df90*/  FADD.FTZ R8, R222, R8 ;  /* 0x00000008de087221 */ /* 0x000fe80000010000 */
[C---:B------:R-:W-:Y:S08]  /*dfa0*/  HMMA.16816.F32 R80, R108.reuse, R182, R80 ;  /* 0x000000b66c50723c */ /* 0x040ff00000001850 */
[-C--:B-1----:R-:W-:Y:S08]  /*dfb0*/  HMMA.16816.F32 R84, R108, R4.reuse, R84 ;  /* 0x000000046c54723c */ /* 0x082ff00000001854 */
        /* <DEDUP_REMOVED lines=24> */
[----:B------:R1:W-:Y:S01]  /*e140*/  STL [R1+0x24], R3 ;  /* 0x0000240301007387 */ /* 0x0003e20000100800 */
[----:B------:R-:W-:Y:S01]  /*e150*/  FADD.FTZ R0, R106, R0 ;  /* 0x000000006a007221 */ /* 0x000fe20000010000 */
[----:B------:R-:W-:Y:S02]  /*e160*/  MOV R106, R103 ;  /* 0x00000067006a7202 */ /* 0x000fe40000000f00 */
[----:B------:R2:W-:Y:S04]  /*e170*/  STL [R1+0x28], R2 ;  /* 0x0000280201007387 */ /* 0x0005e80000100800 */
[----:B------:R3:W-:Y:S01]  /*e180*/  STL [R1+0x2c], R0 ;  /* 0x00002c0001007387 */ /* 0x0007e20000100800 */
[----:B-1----:R-:W-:Y:S02]  /*e190*/  MOV R3, R104 ;  /* 0x0000006800037202 */ /* 0x002fe40000000f00 */
[----:B--2---:R-:W-:Y:S01]  /*e1a0*/  MOV R2, R105 ;  /* 0x0000006900027202 */ /* 0x004fe20000000f00 */
[----:B------:R-:W-:-:S05]  /*e1b0*/  @P0 BRA `(.L_x_555) ;  /* 0xffffc32000000947 */ /* 0x000fca000383ffff */
.L_x_554:
[----:B------:R-:W-:Y:S02]  /*e1c0*/  MOV R10, 0x1f ;  /* 0x0000001f000a7802 */ /* 0x000fe40000000f00 */
[----:B------:R-:W-:Y:S01]  /*e1d0*/  MOV R9, 0xffffffff ;  /* 0xffffffff00097802 */ /* 0x000fe20000000f00 */
[----:B------:R-:W-:Y:S05]  /*e1e0*/  BRA.DIV ~URZ, `(.L_x_556) ;  /* 0x00002d727f007947 */ /* 0x000fea000b800000 */
[----:B---3--:R-:W2:Y:S04]  /*e1f0*/  LDL R0, [R1+0x20] ;  /* 0x0000200001007983 */ /* 0x008ea80000100800 */
[----:B--2---:R1:W2:Y:S02]  /*e200*/  SHFL.BFLY PT, R4, R0, 0x2, 0x1f ;  /* 0x0c401f0000047f89 */ /* 0x0042a400000e0000 */
.L_x_594:
[----:B-1----:R-:W3:Y:S02]  /*e210*/  LDL.LU R0, [R1+0x20] ;  /* 0x0000200001007983 */ /* 0x002ee40000300800 */
[----:B--23--:R-:W-:Y:S01]  /*e220*/  FADD.FTZ R4, R4, R0 ;  /* 0x0000000004047221 */ /* 0x00cfe20000010000 */
[----:B------:R-:W-:Y:S05]  /*e230*/  BRA.DIV ~URZ, `(.L_x_557) ;  /* 0x00002d827f007947 */ /* 0x000fea000b800000 */
[----:B------:R-:W2:Y:S04]  /*e240*/  LDL.LU R2, [R1+0x24] ;  /* 0x0000240001027983 */ /* 0x000ea80000300800 */
[----:B------:R-:W3:Y:S04]  /*e250*/  LDL.LU R0, [R1+0x28] ;  /* 0x0000280001007983 */ /* 0x000ee80000300800 */
[----:B------:R-:W4:Y:S04]  /*e260*/  LDL.LU R9, [R1+0x2c] ;  /* 0x00002c0001097983 */ /* 0x000f280000300800 */
[----:B--2---:R-:W1:Y:S04]  /*e270*/  SHFL.BFLY PT, R5, R2, 0x2, 0x1f ;  /* 0x0c401f0002057f89 */ /* 0x004e6800000e0000 */
[----:B---3--:R-:W2:Y:S04]  /*e280*/  SHFL.BFLY PT, R6, R0, 0x2, 0x1f ;  /* 0x0c401f0000067f89 */ /* 0x008ea800000e0000 */
[----:B----4-:R-:W3:Y:S01]  /*e290*/  SHFL.BFLY PT, R7, R9, 0x2, 0x1f ;  /* 0x0c401f0009077f89 */ /* 0x010ee200000e0000 */
[----:B-1----:R-:W-:-:S02]  /*e2a0*/  FADD.FTZ R5, R5, R2 ;  /* 0x0000000205057221 */ /* 0x002fc40000010000 */
[----:B--2---:R-:W-:-:S03]  /*e2b0*/  FADD.FTZ R6, R6, R0 ;  /* 0x0000000006067221 */ /* 0x004fc60000010000 */
[----:B------:R-:W1:Y:S01]  /*e2c0*/  SHFL.BFLY PT, R2, R5, 0x1, 0x1f ;  /* 0x0c201f0005027f89 */ /* 0x000e6200000e0000 */
[----:B---3--:R-:W-:-:S03]  /*e2d0*/  FADD.FTZ R7, R7, R9 ;  /* 0x0000000907077221 */ /* 0x008fc60000010000 */
[----:B------:R-:W2:Y:S04]  /*e2e0*/  SHFL.BFLY PT, R0, R4, 0x1, 0x1f ;  /* 0x0c201f0004007f89 */ /* 0x000ea800000e0000 */
[----:B------:R-:W3:Y:S04]  /*e2f0*/  SHFL.BFLY PT, R3, R6, 0x1, 0x1f ;  /* 0x0c201f0006037f89 */ /* 0x000ee800000e0000 */
[----:B------:R4:W4:Y:S01]  /*e300*/  SHFL.BFLY PT, R8, R7, 0x1, 0x1f ;  /* 0x0c201f0007087f89 */ /* 0x00092200000e0000 */
[----:B-1----:R-:W-:Y:S02]  /*e310*/  FADD.FTZ R5, R5, R2 ;  /* 0x0000000205057221 */ /* 0x002fe40000010000 */
[----:B--2---:R-:W-:-:S02]  /*e320*/  FADD.FTZ R4, R4, R0 ;  /* 0x0000000004047221 */ /* 0x004fc40000010000 */
[----:B---3--:R-:W-:-:S03]  /*e330*/  FADD.FTZ R6, R6, R3 ;  /* 0x0000000306067221 */ /* 0x008fc60000010000 */
.L_x_595:
[----:B------:R-:W-:Y:S01]  /*e340*/  FSETP.NE.FTZ.AND P3, PT, R4, RZ, PT ;  /* 0x000000ff0400720b */ /* 0x000fe20003f75000 */
[----:B------:R-:W-:Y:S01]  /*e350*/  CS2R R2, SRZ ;  /* 0x0000000000027805 */ /* 0x000fe2000001ff00 */
[----:B------:R-:W-:Y:S01]  /*e360*/  FSETP.NE.FTZ.AND P2, PT, R5, RZ, PT ;  /* 0x000000ff0500720b */ /* 0x000fe20003f55000 */
[----:B----4-:R-:W-:Y:S01]  /*e370*/  FADD.FTZ R7, R8, R7 ;  /* 0x0000000708077221 */ /* 0x010fe20000010000 */
[----:B------:R-:W-:Y:S02]  /*e380*/  FSETP.NE.FTZ.AND P1, PT, R6, RZ, PT ;  /* 0x000000ff0600720b */ /* 0x000fe40003f35000 */
[----:B------:R-:W-:Y:S02]  /*e390*/  MOV R0, RZ ;  /* 0x000000ff00007202 */ /* 0x000fe40000000f00 */
[----:B------:R-:W-:Y:S02]  /*e3a0*/  FSETP.NE.FTZ.AND P0, PT, R7, RZ, PT ;  /* 0x000000ff0700720b */ /* 0x000fe40003f15000 */
[----:B------:R-:W-:-:S02]  /*e3b0*/  MOV R47, 0xff800000 ;  /* 0xff800000002f7802 */ /* 0x000fc40000000f00 */
[----:B------:R-:W-:Y:S01]  /*e3c0*/  MOV R46, 0xff800000 ;  /* 0xff800000002e7802 */ /* 0x000fe20000000f00 */
[----:B------:R-:W1:Y:S01]  /*e3d0*/  @P3 MUFU.RCP R0, R4 ;  /* 0x0000000400003308 */ /* 0x000e620000001000 */
[----:B------:R-:W-:Y:S02]  /*e3e0*/  MOV R45, 0xff800000 ;  /* 0xff800000002d7802 */ /* 0x000fe40000000f00 */
[----:B------:R-:W-:Y:S02]  /*e3f0*/  MOV R44, 0xff800000 ;  /* 0xff800000002c7802 */ /* 0x000fe40000000f00 */
[----:B------:R-:W-:-:S03]  /*e400*/  @P1 MOV R13, 0x3f317218 ;  /* 0x3f317218000d1802 */ /* 0x000fc60000000f00 */
[----:B------:R-:W2:Y:S08]  /*e410*/  @P2 MUFU.RCP R3, R5 ;  /* 0x0000000500032308 */ /* 0x000eb00000001000 */
[----:B------:R-:W3:Y:S01]  /*e420*/  @P1 MUFU.RCP R2, R6 ;  /* 0x0000000600021308 */ /* 0x000ee20000001000 */
[C---:B-1----:R-:W-:Y:S02]  /*e430*/  FMUL.FTZ R112, R0.reuse, R112 ;  /* 0x0000007000707220 */ /* 0x042fe40000410000 */
[----:B------:R-:W-:-:S02]  /*e440*/  FMUL.FTZ R43, R0, R113 ;  /* 0x00000071002b7220 */ /* 0x000fc40000410000 */
[C---:B------:R-:W-:Y:S02]  /*e450*/  FMUL.FTZ R124, R0.reuse, R124 ;  /* 0x0000007c007c7220 */ /* 0x040fe40000410000 */
[C---:B------:R-:W-:Y:S01]  /*e460*/  FMUL.FTZ R40, R0.reuse, R125 ;  /* 0x0000007d00287220 */ /* 0x040fe20000410000 */
[----:B------:R-:W1:Y:S01]  /*e470*/  @P3 MUFU.LG2 R8, R4 ;  /* 0x0000000400083308 */ /* 0x000e620000000c00 */
[C---:B------:R-:W-:Y:S02]  /*e480*/  FMUL.FTZ R128, R0.reuse, R128 ;  /* 0x0000008000807220 */ /* 0x040fe40000410000 */
[C---:B------:R-:W-:Y:S02]  /*e490*/  FMUL.FTZ R37, R0.reuse, R129 ;  /* 0x0000008100257220 */ /* 0x040fe40000410000 */
[C---:B------:R-:W-:Y:S02]  /*e4a0*/  FMUL.FTZ R140, R0.reuse, R140 ;  /* 0x0000008c008c7220 */ /* 0x040fe40000410000 */
[C---:B------:R-:W-:Y:S01]  /*e4b0*/  FMUL.FTZ R34, R0.reuse, R141 ;  /* 0x0000008d00227220 */ /* 0x040fe20000410000 */
[----:B------:R4:W5:Y:S01]  /*e4c0*/  @P2 MUFU.LG2 R4, R5 ;  /* 0x0000000500042308 */ /* 0x0009620000000c00 */
[----:B------:R-:W-:-:S02]  /*e4d0*/  FMUL.FTZ R144, R0, R144 ;  /* 0x0000009000907220 */ /* 0x000fc40000410000 */
        /* <DEDUP_REMOVED lines=8> */
[----:B----4-:R-:W-:Y:S01]  /*e560*/  @P3 MOV R5, 0x3f317218 ;  /* 0x3f31721800053802 */ /* 0x010fe20000000f00 */
        /* <DEDUP_REMOVED lines=8> */
[----:B------:R-:W-:Y:S01]  /*e5f0*/  MOV R0, RZ ;  /* 0x000000ff00007202 */ /* 0x000fe20000000f00 */
[C---:B--2---:R-:W-:Y:S02]  /*e600*/  FMUL.FTZ R114, R3.reuse, R114 ;  /* 0x0000007203727220 */ /* 0x044fe40000410000 */
[C---:B------:R-:W-:Y:S02]  /*e610*/  FMUL.FTZ R42, R3.reuse, R115 ;  /* 0x00000073032a7220 */ /* 0x040fe40000410000 */
[C---:B------:R-:W-:Y:S01]  /*e620*/  FMUL.FTZ R126, R3.reuse, R126 ;  /* 0x0000007e037e7220 */ /* 0x040fe20000410000 */
[----:B------:R-:W-:Y:S01]  /*e630*/  @P0 MUFU.RCP R0, R7 ;  /* 0x0000000700000308 */ /* 0x000fe20000001000 */
        /* <DEDUP_REMOVED lines=22> */
[C---:B---3--:R-:W-:Y:S02]  /*e7a0*/  FMUL.FTZ R116, R2.reuse, R116 ;  /* 0x0000007402747220 */ /* 0x048fe40000410000 */
        /* <DEDUP_REMOVED lines=22> */
[----:B------:R-:W-:Y:S02]  /*e910*/  FMUL.FTZ R93, R2, R93 ;  /* 0x0000005d025d7220 */ /* 0x000fe40000410000 */
[----:B------:R-:W2:Y:S01]  /*e920*/  @P0 MUFU.LG2 R2, R7 ;  /* 0x0000000700020308 */ /* 0x000ea20000000c00 */
[----:B-1----:R-:W-:Y:S02]  /*e930*/  @P3 FMUL.FTZ R9, R8, 0.69314718246459960938 ;  /* 0x3f31721808093820 */ /* 0x002fe40000410000 */
[----:B-----5:R-:W-:Y:S02]  /*e940*/  @P2 FMUL.FTZ R8, R4, 0.69314718246459960938 ;  /* 0x3f31721804082820 */ /* 0x020fe40000410000 */
[----:B------:R-:W-:Y:S02]  /*e950*/  @P2 FMUL.FTZ R4, R3, c[0x0][0x2d0] ;  /* 0x0000b40003042a20 */ /* 0x000fe40000410000 */
[----:B------:R-:W-:-:S02]  /*e960*/  @P1 FMUL.FTZ R6, R6, 0.69314718246459960938 ;  /* 0x3f31721806061820 */ /* 0x000fc40000410000 */
[----:B------:R-:W-:Y:S02]  /*e970*/  @P1 FMUL.FTZ R3, R13, c[0x0][0x2d0] ;  /* 0x0000b4000d031a20 */ /* 0x000fe40000410000 */
[----:B------:R-:W-:Y:S02]  /*e980*/  @P3 FMUL.FTZ R5, R5, c[0x0][0x2d0] ;  /* 0x0000b40005053a20 */ /* 0x000fe40000410000 */
[----:B------:R-:W-:Y:S01]  /*e990*/  @P1 FFMA.FTZ R47, R3, R103, R6 ;  /* 0x00000067032f1223 */ /* 0x000fe20000010006 */
[----:B------:R-:W-:Y:S01]  /*e9a0*/  @P0 MOV R3, 0x3f317218 ;  /* 0x3f31721800030802 */ /* 0x000fe20000000f00 */
[----:B------:R-:W-:Y:S01]  /*e9b0*/  @P2 FFMA.FTZ R46, R4, R104, R8 ;  /* 0x00000068042e2223 */ /* 0x000fe20000010008 */
[----:B------:R-:W-:Y:S01]  /*e9c0*/  MOV R4, 0x1 ;  /* 0x0000000100047802 */ /* 0x000fe20000000f00 */
[----:B--2---:R-:W-:Y:S02]  /*e9d0*/  @P0 FMUL.FTZ R2, R2, 0.69314718246459960938 ;  /* 0x3f31721802020820 */ /* 0x004fe40000410000 */
[----:B------:R-:W-:-:S02]  /*e9e0*/  @P0 FMUL.FTZ R3, R3, c[0x0][0x2d0] ;  /* 0x0000b40003030a20 */ /* 0x000fc40000410000 */
[----:B------:R-:W-:Y:S02]  /*e9f0*/  @P3 FFMA.FTZ R45, R5, R105, R9 ;  /* 0x00000069052d3223 */ /* 0x000fe40000010009 */
        /* <DEDUP_REMOVED lines=23> */
[----:B------:R-:W-:Y:S01]  /*eb70*/  FMUL.FTZ R95, R0, R95 ;  /* 0x0000005f005f7220 */ /* 0x000fe20000410000 */
[----:B------:R-:W-:Y:S01]  /*eb80*/  PRMT R0, R4, 0x7610, R0 ;  /* 0x0000761004007816 */ /* 0x000fe20000000000 */
[----:B------:R-:W-:Y:S02]  /*eb90*/  @P0 FFMA.FTZ R44, R3, R102, R2 ;  /* 0x00000066032c0223 */ /* 0x000fe40000010002 */
.L_x_537:
[----:B-1----:R1:W5:Y:S01]  /*eba0*/  LDL R8, [R1+0x74] ;  /* 0x0000740001087983 */ /* 0x0023620000100800 */
[----:B------:R-:W-:Y:S03]  /*ebb0*/  BSSY B0, `(.L_x_558) ;  /* 0x0000012000007945 */ /* 0x000fe60003800000 */
[----:B------:R-:W2:Y:S02]  /*ebc0*/  S2R R48, SR_TID.X ;  /* 0x0000000000307919 */ /* 0x000ea40000002100 */
[----:B--2---:R-:W-:-:S13]  /*ebd0*/  LOP3.LUT P6, RZ, R48, 0x7f, RZ, 0xc0, !PT ;  /* 0x0000007f30ff7812 */ /* 0x004fda00078cc0ff */
[----:B------:R-:W-:Y:S05]  /*ebe0*/  @P6 BRA `(.L_x_559) ;  /* 0x000000e000006947 */ /* 0x000fea0003800000 */
[----:B-1----:R-:W1:Y:S01]  /*ebf0*/  S2R R4, SR_LANEID ;  /* 0x0000000000047919 */ /* 0x002e620000000000 */
[----:B------:R-:W-:Y:S01]  /*ec00*/  VOTEU.ANY UR4, UPT, PT ;  /* 0x0000000000047886 */ /* 0x000fe200038e0100 */
[----:B------:R-:W-:Y:S01]  /*ec10*/  IMAD.MOV.U32 R6, RZ, RZ, c[0x0][0x580] ;  /* 0x00016000ff067624 */ /* 0x000fe200078e00ff */
[----:B------:R-:W1:Y:S01]  /*ec20*/  FLO.U32 R3, UR4 ;  /* 0x0000000400037d00 */ /* 0x000e6200080e0000 */
[----:B------:R-:W-:-:S07]  /*ec30*/  IMAD.MOV.U32 R7, RZ, RZ, c[0x0][0x584] ;  /* 0x00016100ff077624 */ /* 0x000fce00078e00ff */
[----:B------:R-:W2:Y:S01]  /*ec40*/  POPC R2, UR4 ;  /* 0x0000000400027d09 */ /* 0x000ea20008000000 */
[----:B-1----:R-:W-:-:S13]  /*ec50*/  ISETP.EQ.U32.AND P0, PT, R3, R4, PT ;  /* 0x000000040300720c */ /* 0x002fda0003f02070 */
[----:B--2---:R-:W2:Y:S04]  /*ec60*/  @P0 ATOMG.E.ADD.STRONG.GPU PT, R2, [R6.64], R2 ;  /* 0x00000002060209a8 */ /* 0x004ea800081ee1c6 */
[----:B------:R-:W1:Y:S04]  /*ec70*/  S2R R4, SR_LTMASK ;  /* 0x0000000000047919 */ /* 0x000e680000003900 */
[----:B--2---:R1:W2:Y:S02]  /*ec80*/  SHFL.IDX PT, R3, R2, R3, 0x1f ;  /* 0x00001f0302037589 */ /* 0x0042a400000e0000 */
[----:B-1----:R-:W-:-:S06]  /*ec90*/  LOP3.LUT R2, R4, UR4, RZ, 0xc0, !PT ;  /* 0x0000000404027c12 */ /* 0x002fcc000f8ec0ff */
[----:B------:R-:W2:Y:S02]  /*eca0*/  POPC R2, R2 ;  /* 0x0000000200027309 */ /* 0x000ea40000000000 */
[----:B--2--5:R-:W-:-:S05]  /*ecb0*/  IADD3 R8, R3, c[0x0][0xc], R2 ;  /* 0x0000030003087a10 */ /* 0x024fca0007ffe002 */
[----:B------:R1:W-:Y:S02]  /*ecc0*/  STL [R1+0x74], R8 ;  /* 0x0000740801007387 */ /* 0x0003e40000100800 */
.L_x_559:
[----:B-1----:R-:W-:Y:S05]  /*ecd0*/  BSYNC B0 ;  /* 0x0000000000007941 */ /* 0x002fea0003800000 */
.L_x_558:
[----:B------:R-:W-:Y:S01]  /*ece0*/  PRMT R0, R0, 0x9910, RZ ;  /* 0x0000991000007816 */ /* 0x000fe200000000ff */
[----:B------:R-:W-:Y:S01]  /*ecf0*/  BSSY B1, `(.L_x_560) ;  /* 0x00001e0000017945 */ /* 0x000fe20003800000 */
[----:B-----5:R-:W-:Y:S02]  /*ed00*/  IMAD.MOV.U32 R60, RZ, RZ, R8 ;  /* 0x000000ffff3c7224 */ /* 0x020fe400078e0008 */
[----:B------:R-:W-:-:S13]  /*ed10*/  ISETP.NE.AND P0, PT, R0, RZ, PT ;  /* 0x000000ff0000720c */ /* 0x000fda0003f05270 */
[----:B------:R-:W-:Y:S05]  /*ed20*/  @!P0 BRA `(.L_x_561) ;  /* 0x000012d000008947 */ /* 0x000fea0003800000 */
[----:B------:R-:W2:Y:S04]  /*ed30*/  LDL R52, [R1+0x5c] ;  /* 0x00005c0001347983 */ /* 0x000ea80000100800 */
[----:B------:R-:W3:Y:S04]  /*ed40*/  LDL R51, [R1+0x60] ;  /* 0x0000600001337983 */ /* 0x000ee80000100800 */
[----:B------:R-:W4:Y:S04]  /*ed50*/  LDL R50, [R1+0x68] ;  /* 0x0000680001327983 */ /* 0x000f280000100800 */
[----:B------:R-:W5:Y:S01]  /*ed60*/  LDL R49, [R1+0x64] ;  /* 0x0000640001317983 */ /* 0x000f620000100800 */
[----:B------:R-:W-:Y:S01]  /*ed70*/  WARPSYNC 0xffffffff ;  /* 0xffffffff00007948 */ /* 0x000fe20003800000 */
[----:B------:R-:W-:-:S02]  /*ed80*/  F2FP.PACK_AB R43, R43, R112 ;  /* 0x000000702b2b723e */ /* 0x000fc400000000ff */
[----:B------:R-:W-:Y:S01]  /*ed90*/  BAR.SYNC.DEFER_BLOCKING 0x1, 0x80 ;  /* 0x0042000000007b1d */ /* 0x000fe20000010000 */
        /* <DEDUP_REMOVED lines=46> */
[----:B------:R-:W-:Y:S01]  /*f080*/  F2FP.PACK_AB R0, R95, R94 ;  /* 0x0000005e5f00723e */ /* 0x000fe200000000ff */
[----:B--2---:R1:W-:Y:S04]  /*f090*/  STS [R52+0x80], R43 ;  /* 0x0000802b34007388 */ /* 0x0043e80000000800 */
[----:B------:R1:W-:Y:S04]  /*f0a0*/  STS [R52+0x280], R42 ;  /* 0x0002802a34007388 */ /* 0x0003e80000000800 */
[----:B---3--:R1:W-:Y:S04]  /*f0b0*/  STS [R51], R40 ;  /* 0x0000002833007388 */ /* 0x0083e80000000800 */
[----:B------:R1:W-:Y:S04]  /*f0c0*/  STS [R51+0x200], R39 ;  /* 0x0002002733007388 */ /* 0x0003e80000000800 */
[----:B------:R1:W-:Y:S04]  /*f0d0*/  STS [R52+0x1080], R41 ;  /* 0x0010802934007388 */ /* 0x0003e80000000800 */
[----:B------:R1:W-:Y:S04]  /*f0e0*/  STS [R52+0x1280], R118 ;  /* 0x0012807634007388 */ /* 0x0003e80000000800 */
[----:B------:R1:W-:Y:S04]  /*f0f0*/  STS [R51+0x1000], R38 ;  /* 0x0010002633007388 */ /* 0x0003e80000000800 */
[----:B------:R1:W-:Y:S04]  /*f100*/  STS [R51+0x1200], R122 ;  /* 0x0012007a33007388 */ /* 0x0003e80000000800 */
[----:B----4-:R1:W-:Y:S04]  /*f110*/  STS [R50+0x80], R37 ;  /* 0x0000802532007388 */ /* 0x0103e80000000800 */
[----:B------:R1:W-:Y:S04]  /*f120*/  STS [R50+0x280], R36 ;  /* 0x0002802432007388 */ /* 0x0003e80000000800 */
[----:B-----5:R1:W-:Y:S04]  /*f130*/  STS [R49], R34 ;  /* 0x0000002231007388 */ /* 0x0203e80000000800 */
[----:B------:R1:W-:Y:S04]  /*f140*/  STS [R49+0x200], R33 ;  /* 0x0002002131007388 */ /* 0x0003e80000000800 */
        /* <DEDUP_REMOVED lines=36> */
[----:B------:R-:W-:Y:S06]  /*f390*/  BAR.SYNC.DEFER_BLOCKING 0x1, 0x80 ;  /* 0x0042000000007b1d */ /* 0x000fec0000010000 */
[----:B------:R-:W-:Y:S05]  /*f3a0*/  BRA.CONV ~URZ, `(.L_x_562) ;  /* 0x000000737f007947 */ /* 0x000fea000b800000 */
[----:B-1----:R-:W-:Y:S01]  /*f3b0*/  SHF.R.S32.HI R7, RZ, 0x1f, R48 ;  /* 0x0000001fff077819 */ /* 0x002fe20000011430 */
[----:B------:R-:W-:Y:S01]  /*f3c0*/  IMAD.MOV.U32 R4, RZ, RZ, RZ ;  /* 0x000000ffff047224 */ /* 0x000fe200078e00ff */
[----:B------:R-:W-:Y:S01]  /*f3d0*/  MOV R5, 0xf420 ;  /* 0x0000f42000057802 */ /* 0x000fe20000000f00 */
[----:B------:R-:W-:Y:S01]  /*f3e0*/  IMAD.MOV.U32 R0, RZ, RZ, 0x1f ;  /* 0x0000001fff007424 */ /* 0x000fe200078e00ff */
[----:B------:R-:W-:-:S04]  /*f3f0*/  LEA.HI R7, R7, R48, RZ, 0x7 ;  /* 0x0000003007077211 */ /* 0x000fc800078f38ff */
[----:B------:R-:W-:Y:S02]  /*f400*/  SHF.R.S32.HI R7, RZ, 0x7, R7 ;  /* 0x00000007ff077819 */ /* 0x000fe40000011407 */
[----:B------:R-:W-:Y:S05]  /*f410*/  CALL.REL.NOINC `($__internal_1_$__cuda_sm70_shflsync_idx_p) ;  /* 0x000021c000007944 */ /* 0x000fea0003c00000 */
.L_x_562:
[----:B-1----:R-:W2:Y:S04]  /*f420*/  LDL R2, [R1+0x58] ;  /* 0x0000580001027983 */ /* 0x002ea80000100800 */
[----:B------:R-:W3:Y:S04]  /*f430*/  LDL.LU R8, [R1+0x4c] ;  /* 0x00004c0001087983 */ /* 0x000ee80000300800 */
[----:B------:R-:W4:Y:S04]  /*f440*/  LDL.LU R15, [R1+0x50] ;  /* 0x00005000010f7983 */ /* 0x000f280000300800 */
[----:B------:R-:W2:Y:S04]  /*f450*/  LDL R14, [R1+0x78] ;  /* 0x00007800010e7983 */ /* 0x000ea80000100800 */
[----:B------:R-:W2:Y:S01]  /*f460*/  LDL.LU R18, [R1+0x48] ;  /* 0x0000480001127983 */ /* 0x000ea20000300800 */
[----:B------:R-:W-:-:S03]  /*f470*/  IMAD.MOV.U32 R0, RZ, RZ, 0x1 ;  /* 0x00000001ff007424 */ /* 0x000fc600078e00ff */
[----:B------:R-:W4:Y:S02]  /*f480*/  LDL R13, [R1+0x80] ;  /* 0x00008000010d7983 */ /* 0x000f240000100800 */
[----:B------:R-:W-:Y:S02]  /*f490*/  ISETP.NE.AND P1, PT, R0, c[0x0][0x4e8], PT ;  /* 0x00013a0000007a0c */ /* 0x000fe40003f25270 */
[----:B------:R-:W4:Y:S04]  /*f4a0*/  LDL R17, [R1+0x30] ;  /* 0x0000300001117983 */ /* 0x000f280000100800 */
[----:B------:R1:W5:Y:S04]  /*f4b0*/  LDL.64 R66, [R1+0x38] ;  /* 0x0000380001427983 */ /* 0x0003680000100a00 */
[----:B------:R1:W5:Y:S04]  /*f4c0*/  LDL R63, [R1+0x40] ;  /* 0x00004000013f7983 */ /* 0x0003680000100800 */
[----:B------:R1:W5:Y:S04]  /*f4d0*/  LDL R61, [R1+0x44] ;  /* 0x00004400013d7983 */ /* 0x0003680000100800 */
[----:B------:R1:W5:Y:S04]  /*f4e0*/  LDL R64, [R1+0x70] ;  /* 0x0000700001407983 */ /* 0x0003680000100800 */
[----:B------:R1:W5:Y:S04]  /*f4f0*/  LDL R62, [R1+0x6c] ;  /* 0x00006c00013e7983 */ /* 0x0003680000100800 */
[----:B------:R-:W1:Y:S01]  /*f500*/  S2R R16, SR_TID.X ;  /* 0x0000000000107919 */ /* 0x000e620000002100 */
[----:B------:R-:W-:-:S02]  /*f510*/  ULDC UR5, c[0x0][0x4e8] ;  /* 0x00013a0000057ab9 */ /* 0x000fc40000000800 */
[----:B------:R-:W-:Y:S02]  /*f520*/  ULDC UR4, c[0x0][0x388] ;  /* 0x0000e20000047ab9 */ /* 0x000fe40000000800 */
[----:B------:R-:W-:Y:S01]  /*f530*/  UIMAD UR4, UR5, UR4, URZ ;  /* 0x00000004050472a4 */ /* 0x000fe2000f8e023f */
[----:B------:R-:W1:Y:S01]  /*f540*/  S2R R19, SR_TID.X ;  /* 0x0000000000137919 */ /* 0x000e620000002100 */
[----:B------:R-:W-:Y:S01]  /*f550*/  BSSY B0, `(.L_x_563) ;  /* 0x0000071000007945 */ /* 0x000fe20003800000 */
[----:B---3--:R-:W-:-:S05]  /*f560*/  SHF.R.S32.HI R5, RZ, 0x1f, R8 ;  /* 0x0000001fff057819 */ /* 0x008fca0000011408 */
[----:B------:R-:W-:Y:S02]  /*f570*/  IMAD R6, R5, c[0x0][0x490], RZ ;  /* 0x0001240005067a24 */ /* 0x000fe400078e02ff */
[----:B--2---:R-:W-:-:S04]  /*f580*/  IMAD.IADD R4, R2, 0x1, R18 ;  /* 0x0000000102047824 */ /* 0x004fc800078e0212 */
[----:B------:R-:W-:Y:S01]  /*f590*/  @P1 IMAD.HI.U32 R7, R4, c[0x0][0x4ec], RZ ;  /* 0x00013b0004071a27 */ /* 0x000fe200078e00ff */
[----:B------:R-:W-:-:S03]  /*f5a0*/  MOV R0, R4 ;  /* 0x0000000400007202 */ /* 0x000fc60000000f00 */
[----:B------:R-:W-:Y:S01]  /*f5b0*/  IMAD.WIDE.U32 R2, R8, c[0x0][0x490], RZ ;  /* 0x0001240008027a25 */ /* 0x000fe200078e00ff */
[----:B------:R-:W-:-:S03]  /*f5c0*/  @P1 SHF.R.U32.HI R0, RZ, c[0x0][0x4f0], R7 ;  /* 0x00013c00ff001a19 */ /* 0x000fc60000011607 */
[C---:B------:R-:W-:Y:S02]  /*f5d0*/  IMAD R6, R8.reuse, c[0x0][0x494], R6 ;  /* 0x0001250008067a24 */ /* 0x040fe400078e0206 */
[----:B------:R-:W-:Y:S02]  /*f5e0*/  IMAD.MOV R7, RZ, RZ, -R0 ;  /* 0x000000ffff077224 */ /* 0x000fe400078e0a00 */
[----:B------:R-:W-:Y:S02]  /*f5f0*/  IMAD.IADD R3, R3, 0x1, R6 ;  /* 0x0000000103037824 */ /* 0x000fe400078e0206 */
[----:B------:R-:W-:Y:S01]  /*f600*/  IMAD R6, R5, c[0x0][0x3e8], RZ ;  /* 0x0000fa0005067a24 */ /* 0x000fe200078e02ff */
[----:B----4-:R-:W-:Y:S01]  /*f610*/  SHF.R.S32.HI R5, RZ, 0x1f, R15 ;  /* 0x0000001fff057819 */ /* 0x010fe2000001140f */
[----:B------:R-:W-:Y:S02]  /*f620*/  IMAD R4, R7, c[0x0][0x4e8], R4 ;  /* 0x00013a0007047a24 */ /* 0x000fe400078e0204 */
[----:B------:R-:W-:-:S02]  /*f630*/  IMAD R10, R8, c[0x0][0x3ec], R6 ;  /* 0x0000fb00080a7a24 */ /* 0x000fc400078e0206 */
[----:B------:R-:W-:-:S04]  /*f640*/  IMAD.WIDE.U32 R6, R15, c[0x0][0x498], R2 ;  /* 0x000126000f067a25 */ /* 0x000fc800078e0002 */
[----:B------:R-:W-:-:S04]  /*f650*/  IMAD.WIDE.U32 R8, R8, c[0x0][0x3e8], RZ ;  /* 0x0000fa0008087a25 */ /* 0x000fc800078e00ff */
[C---:B------:R-:W-:Y:S01]  /*f660*/  IMAD R11, R5.reuse, c[0x0][0x498], RZ ;  /* 0x00012600050b7a24 */ /* 0x040fe200078e02ff */
[----:B------:R-:W-:Y:S01]  /*f670*/  IADD3 R6, P0, R0, R6, RZ ;  /* 0x0000000600067210 */ /* 0x000fe20007f1e0ff */
[----:B------:R-:W-:Y:S01]  /*f680*/  IMAD R12, R5, c[0x0][0x3f0], RZ ;  /* 0x0000fc00050c7a24 */ /* 0x000fe200078e02ff */
[----:B------:R-:W-:Y:S01]  /*f690*/  SHF.R.S32.HI R5, RZ, 0x1f, R0 ;  /* 0x0000001fff057819 */ /* 0x000fe20000011400 */
[----:B------:R-:W-:Y:S01]  /*f6a0*/  IMAD R11, R15, c[0x0][0x49c], R11 ;  /* 0x000127000f0b7a24 */ /* 0x000fe200078e020b */
[----:B------:R-:W-:Y:S01]  /*f6b0*/  IADD3 R3, R9, R10, RZ ;  /* 0x0000000a09037210 */ /* 0x000fe20007ffe0ff */
[----:B------:R-:W-:Y:S01]  /*f6c0*/  IMAD.MOV.U32 R2, RZ, RZ, R8 ;  /* 0x000000ffff027224 */ /* 0x000fe200078e0008 */
[----:B------:R-:W-:Y:S02]  /*f6d0*/  SHF.R.S32.HI R0, RZ, 0x1f, R4 ;  /* 0x0000001fff007819 */ /* 0x000fe40000011404 */
[----:B------:R-:W-:Y:S01]  /*f6e0*/  IADD3.X R7, R5, R7, R11, P0, !PT ;  /* 0x0000000705077210 */ /* 0x000fe200007fe40b */
[----:B------:R-:W-:Y:S01]  /*f6f0*/  IMAD R11, R15, c[0x0][0x3f4], R12 ;  /* 0x0000fd000f0b7a24 */ /* 0x000fe200078e020c */
[----:B------:R-:W-:Y:S01]  /*f700*/  IADD3 R14, R14, R18, RZ ;  /* 0x000000120e0e7210 */ /* 0x000fe20007ffe0ff */
[----:B------:R-:W-:-:S02]  /*f710*/  IMAD R0, R0, c[0x0][0x488], RZ ;  /* 0x0001220000007a24 */ /* 0x000fc400078e02ff */
[----:B------:R-:W-:Y:S01]  /*f720*/  IMAD.WIDE.U32 R8, R15, c[0x0][0x3f0], R2 ;  /* 0x0000fc000f087a25 */ /* 0x000fe200078e0002 */
[----:B-1----:R-:W-:-:S03]  /*f730*/  SHF.R.S32.HI R15, RZ, 0x1f, R16 ;  /* 0x0000001fff0f7819 */ /* 0x002fc60000011410 */
[C---:B------:R-:W-:Y:S01]  /*f740*/  IMAD R10, R4.reuse, c[0x0][0x48c], R0 ;  /* 0x00012300040a7a24 */ /* 0x040fe200078e0200 */
[----:B------:R-:W-:Y:S01]  /*f750*/  LEA.HI R15, R15, R16, RZ, 0x5 ;  /* 0x000000100f0f7211 */ /* 0x000fe200078f28ff */
[----:B------:R-:W-:-:S04]  /*f760*/  IMAD.WIDE.U32 R2, R4, c[0x0][0x488], R6 ;  /* 0x0001220004027a25 */ /* 0x000fc800078e0006 */
[----:B------:R-:W-:Y:S01]  /*f770*/  @P1 IMAD.HI.U32 R5, R14, c[0x0][0x4ec], RZ ;  /* 0x00013b000e051a27 */ /* 0x000fe200078e00ff */
[----:B------:R-:W-:Y:S02]  /*f780*/  LEA R4, P0, R2, c[0x0][0x450], 0x2 ;  /* 0x0001140002047a11 */ /* 0x000fe400078010ff */
[----:B------:R-:W-:Y:S01]  /*f790*/  LOP3.LUT R15, R15, 0xffffffe0, RZ, 0xc0, !PT ;  /* 0xffffffe00f0f7812 */ /* 0x000fe200078ec0ff */
[----:B------:R-:W-:Y:S02]  /*f7a0*/  IMAD.IADD R3, R3, 0x1, R10 ;  /* 0x0000000103037824 */ /* 0x000fe400078e020a */
[----:B------:R-:W-:Y:S01]  /*f7b0*/  IMAD.MOV.U32 R0, RZ, RZ, R14 ;  /* 0x000000ffff007224 */ /* 0x000fe200078e000e */
[----:B------:R-:W-:Y:S01]  /*f7c0*/  @P1 SHF.R.U32.HI R0, RZ, c[0x0][0x4f0], R5 ;  /* 0x00013c00ff001a19 */ /* 0x000fe20000011605 */
[----:B------:R-:W-:Y:S01]  /*f7d0*/  IMAD.IADD R15, R16, 0x1, -R15 ;  /* 0x00000001100f7824 */ /* 0x000fe200078e0a0f */
[----:B------:R-:W-:Y:S02]  /*f7e0*/  LEA.HI.X R3, R2, c[0x0][0x454], R3, 0x2, P0 ;  /* 0x0001150002037a11 */ /* 0x000fe400000f1403 */
[----:B------:R-:W-:Y:S01]  /*f7f0*/  SHF.R.S32.HI R5, RZ, 0x1f, R0 ;  /* 0x0000001fff057819 */ /* 0x000fe20000011400 */
[----:B------:R-:W-:Y:S01]  /*f800*/  SHFL.IDX PT, R12, R4, RZ, 0x1c1f ;  /* 0x001c1fff040c7589 */ /* 0x000fe200000e0000 */
[----:B------:R-:W-:-:S02]  /*f810*/  IADD3 R2, R13, R18, RZ ;  /* 0x000000120d027210 */ /* 0x000fc40007ffe0ff */
[----:B------:R-:W-:Y:S01]  /*f820*/  IADD3 R7, R9, R11, RZ ;  /* 0x0000000b09077210 */ /* 0x000fe20007ffe0ff */
[----:B------:R-:W1:Y:S01]  /*f830*/  SHFL.IDX PT, R13, R3, RZ, 0x1c1f ;  /* 0x001c1fff030d7589 */ /* 0x000e6200000e0000 */
[----:B------:R-:W-:Y:S02]  /*f840*/  MOV R6, R8 ;  /* 0x0000000800067202 */ /* 0x000fe40000000f00 */
[----:B------:R-:W-:Y:S01]  /*f850*/  LOP3.LUT P0, RZ, R15, 0x3, RZ, 0xc0, !PT ;  /* 0x000000030fff7812 */ /* 0x000fe2000780c0ff */
[----:B------:R-:W-:Y:S01]  /*f860*/  SHFL.IDX PT, R10, R4, 0x1, 0x1c1f ;  /* 0x003c1f00040a7f89 */ /* 0x000fe200000e0000 */
[----:B------:R-:W-:-:S03]  /*f870*/  IMAD R15, R5, c[0x0][0x3e0], RZ ;  /* 0x0000f800050f7a24 */ /* 0x000fc600078e02ff */
[----:B------:R-:W2:Y:S04]  /*f880*/  SHFL.IDX PT, R11, R3, 0x1, 0x1c1f ;  /* 0x003c1f00030b7f89 */ /* 0x000ea800000e0000 */
[----:B------:R-:W-:Y:S04]  /*f890*/  SHFL.IDX PT, R8, R4, 0x2, 0x1c1f ;  /* 0x005c1f0004087f89 */ /* 0x000fe800000e0000 */
[----:B------:R-:W3:Y:S04]  /*f8a0*/  SHFL.IDX PT, R9, R3, 0x2, 0x1c1f ;  /* 0x005c1f0003097f89 */ /* 0x000ee800000e0000 */
[----:B------:R-:W-:Y:S04]  /*f8b0*/  SHFL.IDX PT, R4, R4, 0x3, 0x1c1f ;  /* 0x007c1f0004047f89 */ /* 0x000fe800000e0000 */
[----:B------:R4:W1:Y:S01]  /*f8c0*/  SHFL.IDX PT, R5, R3, 0x3, 0x1c1f ;  /* 0x007c1f0003057f89 */ /* 0x00086200000e0000 */
[----:B------:R-:W-:-:S02]  /*f8d0*/  IADD3 R16, R2, 0x8, RZ ;  /* 0x0000000802107810 */ /* 0x000fc40007ffe0ff */
[----:B------:R-:W-:Y:S02]  /*f8e0*/  ISETP.GE.OR P3, PT, R2, UR4, P0 ;  /* 0x0000000402007c0c */ /* 0x000fe40008766670 */
[----:B------:R-:W-:Y:S01]  /*f8f0*/  ISETP.GE.OR P2, PT, R16, UR4, P0 ;  /* 0x0000000410007c0c */ /* 0x000fe20008746670 */
[C---:B------:R-:W-:Y:S02]  /*f900*/  IMAD R15, R0.reuse, c[0x0][0x3e4], R15 ;  /* 0x0000f900000f7a24 */ /* 0x040fe400078e020f */
[----:B------:R-:W-:Y:S01]  /*f910*/  IMAD.WIDE.U32 R6, R0, c[0x0][0x3e0], R6 ;  /* 0x0000f80000067a25 */ /* 0x000fe200078e0006 */
[C---:B----4-:R-:W-:Y:S02]  /*f920*/  IADD3 R3, R2.reuse, 0x40, RZ ;  /* 0x0000004002037810 */ /* 0x050fe40007ffe0ff */
[----:B------:R-:W-:Y:S02]  /*f930*/  IADD3 R2, R2, 0x48, RZ ;  /* 0x0000004802027810 */ /* 0x000fe40007ffe0ff */
[----:B------:R-:W-:-:S02]  /*f940*/  ISETP.GE.OR P1, PT, R3, UR4, P0 ;  /* 0x0000000403007c0c */ /* 0x000fc40008726670 */
[----:B------:R-:W-:Y:S01]  /*f950*/  ISETP.GE.OR P0, PT, R2, UR4, P0 ;  /* 0x0000000402007c0c */ /* 0x000fe20008706670 */
[----:B------:R-:W-:Y:S01]  /*f960*/  IMAD.MOV R0, RZ, RZ, -R0 ;  /* 0x000000ffff007224 */ /* 0x000fe200078e0a00 */
[----:B------:R-:W-:Y:S01]  /*f970*/  IADD3 R3, R7, R15, RZ ;  /* 0x0000000f07037210 */ /* 0x000fe20007ffe0ff */
[----:B-1----:R-:W-:Y:S01]  /*f980*/  @!P3 ST.E [R12.64], R45 ;  /* 0x0000002d0c00b985 */ /* 0x002fe2000c101906 */
[----:B------:R-:W-:Y:S01]  /*f990*/  SHF.L.U32 R7, R17, 0x1, RZ ;  /* 0x0000000111077819 */ /* 0x000fe200000006ff */
[----:B------:R-:W-:Y:S02]  /*f9a0*/  IMAD R0, R0, c[0x0][0x4e8], R14 ;  /* 0x00013a0000007a24 */ /* 0x000fe400078e020e */
[----:B--2---:R-:W-:Y:S01]  /*f9b0*/  @!P2 ST.E [R10.64], R46 ;  /* 0x0000002e0a00a985 */ /* 0x004fe2000c101906 */
[----:B------:R-:W-:-:S03]  /*f9c0*/  IMAD.MOV.U32 R2, RZ, RZ, R6 ;  /* 0x000000ffff027224 */ /* 0x000fc600078e0006 */
[----:B---3--:R-:W-:Y:S01]  /*f9d0*/  @!P1 ST.E [R8.64], R47 ;  /* 0x0000002f08009985 */ /* 0x008fe2000c101906 */
[----:B------:R-:W-:-:S03]  /*f9e0*/  SHF.R.S32.HI R6, RZ, 0x1f, R0 ;  /* 0x0000001fff067819 */ /* 0x000fc60000011400 */
[----:B------:R1:W-:Y:S04]  /*f9f0*/  @!P0 ST.E [R4.64], R44 ;  /* 0x0000002c04008985 */ /* 0x0003e8000c101906 */
[----:B------:R2:W3:Y:S04]  /*fa00*/  LDS.128 R32, [R7+0x880] ;  /* 0x0008800007207984 */ /* 0x0004e80000000c00 */
[----:B------:R2:W4:Y:S04]  /*fa10*/  LDS.128 R44, [R7+0x1080] ;  /* 0x00108000072c7984 */ /* 0x0005280000000c00 */
[----:B------:R2:W2:Y:S04]  /*fa20*/  LDS.128 R52, [R7+0x1880] ;  /* 0x0018800007347984 */ /* 0x0004a80000000c00 */
[----:B------:R1:W2:Y:S04]  /*fa30*/  LDS.128 R28, [R7+0x2880] ;  /* 0x00288000071c7984 */ /* 0x0002a80000000c00 */
[----:B------:R2:W2:Y:S04]  /*fa40*/  LDS.128 R40, [R7+0x3080] ;  /* 0x0030800007287984 */ /* 0x0004a80000000c00 */
[----:B------:R2:W2:Y:S04]  /*fa50*/  LDS.128 R48, [R7+0x3880] ;  /* 0x0038800007307984 */ /* 0x0004a80000000c00 */
[----:B------:R2:W2:Y:S04]  /*fa60*/  LDS.128 R24, [R7+0x4880] ;  /* 0x0048800007187984 */ /* 0x0004a80000000c00 */
[----:B------:R2:W2:Y:S04]  /*fa70*/  LDS.128 R36, [R7+0x5080] ;  /* 0x0050800007247984 */ /* 0x0004a80000000c00 */
[----:B------:R2:W2:Y:S01]  /*fa80*/  LDS.128 R56, [R7+0x5880] ;  /* 0x0058800007387984 */ /* 0x0004a20000000c00 */
[----:B------:R-:W-:Y:S01]  /*fa90*/  SHF.R.S32.HI R17, RZ, 0x1f, R19 ;  /* 0x0000001fff117819 */ /* 0x000fe20000011413 */
[----:B------:R-:W-:-:S03]  /*faa0*/  IMAD R6, R6, c[0x0][0x3d8], RZ ;  /* 0x0000f60006067a24 */ /* 0x000fc600078e02ff */
[----:B------:R-:W-:Y:S01]  /*fab0*/  LEA.HI R17, R17, R19, RZ, 0x2 ;  /* 0x0000001311117211 */ /* 0x000fe200078f10ff */
[C---:B-1----:R-:W-:Y:S02]  /*fac0*/  IMAD R4, R0.reuse, c[0x0][0x3dc], R6 ;  /* 0x0000f70000047a24 */ /* 0x042fe400078e0206 */
[----:B------:R-:W-:Y:S01]  /*fad0*/  IMAD.WIDE.U32 R2, R0, c[0x0][0x3d8], R2 ;  /* 0x0000f60000027a25 */ /* 0x000fe200078e0002 */
[----:B------:R-:W-:-:S03]  /*fae0*/  SHF.R.S32.HI R17, RZ, 0x2, R17 ;  /* 0x00000002ff117819 */ /* 0x000fc60000011411 */
[----:B------:R-:W-:Y:S01]  /*faf0*/  IMAD.IADD R3, R3, 0x1, R4 ;  /* 0x0000000103037824 */ /* 0x000fe200078e0204 */
[C---:B------:R-:W-:Y:S02]  /*fb00*/  LEA R11, P0, R2.reuse, c[0x0][0x380], 0x1 ;  /* 0x0000e000020b7a11 */ /* 0x040fe400078008ff */
[----:B------:R-:W-:Y:S02]  /*fb10*/  IADD3 R10, R17, R18, RZ ;  /* 0x00000012110a7210 */ /* 0x000fe40007ffe0ff */
[----:B------:R-:W-:Y:S02]  /*fb20*/  LEA.HI.X R3, R2, c[0x0][0x384], R3, 0x1, P0 ;  /* 0x0000e10002037a11 */ /* 0x000fe400000f0c03 */
[----:B------:R-:W-:Y:S01]  /*fb30*/  ISETP.GE.AND P0, PT, R10, UR4, PT ;  /* 0x000000040a007c0c */ /* 0x000fe2000bf06270 */
[----:B------:R1:W1:Y:S04]  /*fb40*/  SHFL.IDX PT, R0, R11, RZ, 0x1c1f ;  /* 0x001c1fff0b007589 */ /* 0x00026800000e0000 */
[----:B------:R1:W1:Y:S08]  /*fb50*/  SHFL.IDX PT, R2, R3, RZ, 0x1c1f ;  /* 0x001c1fff03027589 */ /* 0x00027000000e0000 */
[----:B------:R-:W-:Y:S05]  /*fb60*/  @P0 BRA `(.L_x_564) ;  /* 0x000000f000000947 */ /* 0x000fea0003800000 */
[----:B---34-:R-:W3:Y:S01]  /*fb70*/  LDS.128 R20, [R7+0x80] ;  /* 0x0000800007147984 */ /* 0x018ee20000000c00 */
[----:B-----5:R-:W-:-:S02]  /*fb80*/  ISETP.GE.AND P5, PT, R66, c[0x0][0x3c8], PT ;  /* 0x0000f20042007a0c */ /* 0x020fc40003fa6270 */
[----:B------:R-:W-:Y:S01]  /*fb90*/  ISETP.GE.AND P4, PT, R63, c[0x0][0x3c8], PT ;  /* 0x0000f2003f007a0c */ /* 0x000fe20003f86270 */
[----:B------:R-:W4:Y:S01]  /*fba0*/  LDS.128 R16, [R7+0x2080] ;  /* 0x0020800007107984 */ /* 0x000f220000000c00 */
[----:B------:R-:W-:-:S03]  /*fbb0*/  ISETP.GE.AND P3, PT, R61, c[0x0][0x3c8], PT ;  /* 0x0000f2003d007a0c */ /* 0x000fc60003f66270 */
[----:B------:R2:W1:Y:S06]  /*fbc0*/  LDS.128 R12, [R7+0x4080] ;  /* 0x00408000070c7984 */ /* 0x00046c0000000c00 */
[-C--:B-1----:R-:W-:Y:S02]  /*fbd0*/  @!P5 LEA R8, P2, R66, R0.reuse, 0x1 ;  /* 0x000000004208d211 */ /* 0x082fe400078408ff */
[-C--:B------:R-:W-:Y:S02]  /*fbe0*/  @!P4 LEA R6, P1, R63, R0.reuse, 0x1 ;  /* 0x000000003f06c211 */ /* 0x080fe400078208ff */
[----:B------:R-:W-:-:S02]  /*fbf0*/  @!P3 LEA R4, P0, R61, R0, 0x1 ;  /* 0x000000003d04b211 */ /* 0x000fc400078008ff */
[-C--:B------:R-:W-:Y:S02]  /*fc00*/  @!P5 LEA.HI.X R9, R66, R2.reuse, R67, 0x1, P2 ;  /* 0x000000024209d211 */ /* 0x080fe400010f0c43 */
[-C--:B------:R-:W-:Y:S02]  /*fc10*/  @!P3 LEA.HI.X R5, R61, R2.reuse, R62, 0x1, P0 ;  /* 0x000000023d05b211 */ /* 0x080fe400000f0c3e */
[----:B--2---:R-:W-:Y:S01]  /*fc20*/  @!P4 LEA.HI.X R7, R63, R2, R64, 0x1, P1 ;  /* 0x000000023f07c211 */ /* 0x004fe200008f0c40 */
[----:B---3--:R1:W-:Y:S04]  /*fc30*/  @!P5 ST.E.128 [R8.64], R20 ;  /* 0x000000140800d985 */ /* 0x0083e8000c101d06 */
[----:B----4-:R1:W-:Y:S04]  /*fc40*/  @!P4 ST.E.128 [R6.64], R16 ;  /* 0x000000100600c985 */ /* 0x0103e8000c101d06 */
[----:B------:R1:W-:Y:S02]  /*fc50*/  @!P3 ST.E.128 [R4.64], R12 ;  /* 0x0000000c0400b985 */ /* 0x0003e4000c101d06 */
.L_x_564:
[----:B---34-:R-:W-:Y:S05]  /*fc60*/  BSYNC B0 ;  /* 0x0000000000007941 */ /* 0x018fea0003800000 */
.L_x_563:
[----:B-1----:R-:W-:Y:S01]  /*fc70*/  IADD3 R4, R10, 0x20, RZ ;  /* 0x000000200a047810 */ /* 0x002fe20007ffe0ff */
[----:B------:R1:W3:Y:S01]  /*fc80*/  SHFL.IDX PT, R2, R3, 0x1, 0x1c1f ;  /* 0x003c1f0003027f89 */ /* 0x0002e200000e0000 */
[----:B------:R-:W-:Y:S02]  /*fc90*/  BSSY B0, `(.L_x_565) ;  /* 0x0000010000007945 */ /* 0x000fe40003800000 */
[----:B------:R-:W-:Y:S01]  /*fca0*/  ISETP.GE.AND P0, PT, R4, UR4, PT ;  /* 0x0000000404007c0c */ /* 0x000fe2000bf06270 */
[----:B------:R1:W4:-:S12]  /*fcb0*/  SHFL.IDX PT, R0, R11, 0x1, 0x1c1f ;  /* 0x003c1f000b007f89 */ /* 0x00031800000e0000 */
[----:B------:R-:W-:Y:S05]  /*fcc0*/  @P0 BRA `(.L_x_566) ;  /* 0x000000c000000947 */ /* 0x000fea0003800000 */
[----:B-----5:R-:W-:Y:S02]  /*fcd0*/  ISETP.GE.AND P2, PT, R66, c[0x0][0x3c8], PT ;  /* 0x0000f20042007a0c */ /* 0x020fe40003f46270 */
[----:B------:R-:W-:Y:S02]  /*fce0*/  ISETP.GE.AND P1, PT, R63, c[0x0][0x3c8], PT ;  /* 0x0000f2003f007a0c */ /* 0x000fe40003f26270 */
[----:B------:R-:W-:-:S09]  /*fcf0*/  ISETP.GE.AND P0, PT, R61, c[0x0][0x3c8], PT ;  /* 0x0000f2003d007a0c */ /* 0x000fd20003f06270 */
[CC--:B----4-:R-:W-:Y:S02]  /*fd00*/  @!P2 LEA R8, P5, R66.reuse, R0.reuse, 0x1 ;  /* 0x000000004208a211 */ /* 0x0d0fe400078a08ff */
[-C--:B------:R-:W-:Y:S02]  /*fd10*/  @!P1 LEA R6, P4, R63, R0.reuse, 0x1 ;  /* 0x000000003f069211 */ /* 0x080fe400078808ff */
[----:B------:R-:W-:Y:S02]  /*fd20*/  @!P0 LEA R4, P3, R61, R0, 0x1 ;  /* 0x000000003d048211 */ /* 0x000fe400078608ff */
[-C--:B---3--:R-:W-:Y:S02]  /*fd30*/  @!P2 LEA.HI.X R9, R66, R2.reuse, R67, 0x1, P5 ;  /* 0x000000024209a211 */ /* 0x088fe400028f0c43 */
[-C--:B--2---:R-:W-:Y:S02]  /*fd40*/  @!P1 LEA.HI.X R7, R63, R2.reuse, R64, 0x1, P4 ;  /* 0x000000023f079211 */ /* 0x084fe400020f0c40 */
[----:B------:R-:W-:Y:S01]  /*fd50*/  @!P0 LEA.HI.X R5, R61, R2, R62, 0x1, P3 ;  /* 0x000000023d058211 */ /* 0x000fe200018f0c3e */
[----:B------:R2:W-:Y:S04]  /*fd60*/  @!P2 ST.E.128 [R8.64], R32 ;  /* 0x000000200800a985 */ /* 0x0005e8000c101d06 */
[----:B------:R2:W-:Y:S04]  /*fd70*/  @!P1 ST.E.128 [R6.64], R28 ;  /* 0x0000001c06009985 */ /* 0x0005e8000c101d06 */
[----:B------:R2:W-:Y:S02]  /*fd80*/  @!P0 ST.E.128 [R4.64], R24 ;  /* 0x0000001804008985 */ /* 0x0005e4000c101d06 */
.L_x_566:
[----:B------:R-:W-:Y:S05]  /*fd90*/  BSYNC B0 ;  /* 0x0000000000007941 */ /* 0x000fea0003800000 */
.L_x_565:
[----:B--2---:R-:W-:Y:S01]  /*fda0*/  IADD3 R4, R10, 0x40, RZ ;  /* 0x000000400a047810 */ /* 0x004fe20007ffe0ff */
[----:B---3--:R2:W3:Y:S01]  /*fdb0*/  SHFL.IDX PT, R2, R3, 0x2, 0x1c1f ;  /* 0x005c1f0003027f89 */ /* 0x0084e200000e0000 */
[----:B------:R-:W-:Y:S02]  /*fdc0*/  BSSY B0, `(.L_x_567) ;  /* 0x0000010000007945 */ /* 0x000fe40003800000 */
[----:B------:R-:W-:Y:S01]  /*fdd0*/  ISETP.GE.AND P0, PT, R4, UR4, PT ;  /* 0x0000000404007c0c */ /* 0x000fe2000bf06270 */
[----:B----4-:R2:W4:-:S12]  /*fde0*/  SHFL.IDX PT, R0, R11, 0x2, 0x1c1f ;  /* 0x005c1f000b007f89 */ /* 0x01051800000e0000 */
        /* <DEDUP_REMOVED lines=8> */
[-C--:B------:R-:W-:Y:S02]  /*fe70*/  @!P1 LEA.HI.X R7, R63, R2.reuse, R64, 0x1, P4 ;  /* 0x000000023f079211 */ /* 0x080fe400020f0c40 */
[----:B------:R-:W-:Y:S01]  /*fe80*/  @!P0 LEA.HI.X R5, R61, R2, R62, 0x1, P3 ;  /* 0x000000023d058211 */ /* 0x000fe200018f0c3e */
[----:B------:R3:W-:Y:S04]  /*fe90*/  @!P2 ST.E.128 [R8.64], R44 ;  /* 0x0000002c0800a985 */ /* 0x0007e8000c101d06 */
[----:B------:R3:W-:Y:S04]  /*fea0*/  @!P1 ST.E.128 [R6.64], R40 ;  /* 0x0000002806009985 */ /* 0x0007e8000c101d06 */
[----:B------:R3:W-:Y:S02]  /*feb0*/  @!P0 ST.E.128 [R4.64], R36 ;  /* 0x0000002404008985 */ /* 0x0007e4000c101d06 */
.L_x_568:
[----:B------:R-:W-:Y:S05]  /*fec0*/  BSYNC B0 ;  /* 0x0000000000007941 */ /* 0x000fea0003800000 */
.L_x_567:
[----:B---3--:R3:W1:Y:S04]  /*fed0*/  SHFL.IDX PT, R2, R3, 0x3, 0x1c1f ;  /* 0x007c1f0003027f89 */ /* 0x00866800000e0000 */
[----:B----4-:R4:W2:Y:S02]  /*fee0*/  SHFL.IDX PT, R0, R11, 0x3, 0x1c1f ;  /* 0x007c1f000b007f89 */ /* 0x0108a400000e0000 */
[----:B-123--:R-:W-:-:S04]  /*fef0*/  IADD3 R3, R10, 0x60, RZ ;  /* 0x000000600a037810 */ /* 0x00efc80007ffe0ff */
[----:B------:R-:W-:-:S13]  /*ff00*/  ISETP.GE.AND P0, PT, R3, UR4, PT ;  /* 0x0000000403007c0c */ /* 0x000fda000bf06270 */
[----:B------:R-:W-:Y:S05]  /*ff10*/  @P0 BRA `(.L_x_569) ;  /* 0x00000bd000000947 */ /* 0x000fea0003800000 */
[----:B----45:R-:W-:Y:S02]  /*ff20*/  ISETP.GE.AND P1, PT, R66, c[0x0][0x3c8], PT ;  /* 0x0000f20042007a0c */ /* 0x030fe40003f26270 */
[----:B------:R-:W-:-:S11]  /*ff30*/  ISETP.GE.AND P0, PT, R63, c[0x0][0x3c8], PT ;  /* 0x0000f2003f007a0c */ /* 0x000fd60003f06270 */
[CC--:B------:R-:W-:Y:S02]  /*ff40*/  @!P1 LEA R6, P3, R66.reuse, R0.reuse, 0x1 ;  /* 0x0000000042069211 */ /* 0x0c0fe400078608ff */
[C---:B------:R-:W-:Y:S02]  /*ff50*/  @!P0 LEA R4, P2, R63.reuse, R0, 0x1 ;  /* 0x000000003f048211 */ /* 0x040fe400078408ff */
[-C--:B------:R-:W-:Y:S02]  /*ff60*/  @!P1 LEA.HI.X R7, R66, R2.reuse, R67, 0x1, P3 ;  /* 0x0000000242079211 */ /* 0x080fe400018f0c43 */
[----:B------:R-:W-:-:S03]  /*ff70*/  @!P0 LEA.HI.X R5, R63, R2, R64, 0x1, P2 ;  /* 0x000000023f058211 */ /* 0x000fc600010f0c40 */
[----:B------:R1:W-:Y:S04]  /*ff80*/  @!P1 ST.E.128 [R6.64], R52 ;  /* 0x0000003406009985 */ /* 0x0003e8000c101d06 */
[----:B------:R1:W-:Y:S01]  /*ff90*/  @!P0 ST.E.128 [R4.64], R48 ;  /* 0x0000003004008985 */ /* 0x0003e2000c101d06 */
[----:B------:R-:W-:-:S13]  /*ffa0*/  ISETP.GE.AND P0, PT, R61, c[0x0][0x3c8], PT ;  /* 0x0000f2003d007a0c */ /* 0x000fda0003f06270 */
[----:B------:R-:W-:Y:S05]  /*ffb0*/  @P0 BRA `(.L_x_569) ;  /* 0x00000b3000000947 */ /* 0x000fea0003800000 */
[----:B-1----:R-:W-:-:S04]  /*ffc0*/  LEA R4, P0, R61, R0, 0x1 ;  /* 0x000000003d047211 */ /* 0x002fc800078008ff */
[----:B------:R-:W-:-:S05]  /*ffd0*/  LEA.HI.X R5, R61, R2, R62, 0x1, P0 ;  /* 0x000000023d057211 */ /* 0x000fca00000f0c3e */
[----:B------:R1:W-:Y:S01]  /*ffe0*/  ST.E.128 [R4.64], R56 ;  /* 0x0000003804007985 */ /* 0x0003e2000c101d06 */
[----:B------:R-:W-:Y:S05]  /*fff0*/  BRA `(.L_x_569) ;  /* 0x00000af000007947 */ /* 0x000fea0003800000 */
.L_x_561:
[----:B------:R-:W2:Y:S04]  /*10000*/  LDL R0, [R1+0x48] ;  /* 0x0000480001007983 */ /* 0x000ea80000100800 */
[----:B------:R-:W3:Y:S04]  /*10010*/  LDL R14, [R1+0x4c] ;  /* 0x00004c00010e7983 */ /* 0x000ee80000100800 */
[----:B------:R-:W4:Y:S01]  /*10020*/  LDL R13, [R1+0x50] ;  /* 0x00005000010d7983 */ /* 0x000f220000100800 */
[----:B------:R-:W-:Y:S03]  /*10030*/  BSSY B0, `(.L_x_570) ;  /* 0x0000025000007945 */ /* 0x000fe60003800000 */
[----:B------:R-:W1:Y:S02]  /*10040*/  S2R R11, SR_TID.X ;  /* 0x00000000000b7919 */ /* 0x000e640000002100 */
[----:B-1----:R-:W-:Y:S01]  /*10050*/  ISETP.GE.AND P0, PT, R11, 0x80, PT ;  /* 0x000000800b00780c */ /* 0x002fe20003f06270 */
[----:B--2---:R-:W-:Y:S01]  /*10060*/  IMAD.MOV.U32 R12, RZ, RZ, R0 ;  /* 0x000000ffff0c7224 */ /* 0x004fe200078e0000 */
[----:B---3--:R-:W-:-:S02]  /*10070*/  SHF.R.S32.HI R8, RZ, 0x1f, R14 ;  /* 0x0000001fff087819 */ /* 0x008fc4000001140e */
[----:B----4-:R-:W-:-:S09]  /*10080*/  SHF.R.S32.HI R10, RZ, 0x1f, R13 ;  /* 0x0000001fff0a7819 */ /* 0x010fd2000001140d */
[----:B------:R-:W-:Y:S05]  /*10090*/  @P0 BRA `(.L_x_571) ;  /* 0x000001e000000947 */ /* 0x000fea0003800000 */
[----:B------:R-:W-:Y:S02]  /*100a0*/  MOV R2, c[0x0][0x4e8] ;  /* 0x00013a0000027a02 */ /* 0x000fe40000000f00 */
[----:B------:R-:W-:-:S03]  /*100b0*/  IADD3 R6, R12, R11, RZ ;  /* 0x0000000b0c067210 */ /* 0x000fc60007ffe0ff */
[----:B------:R-:W-:-:S05]  /*100c0*/  IMAD R0, R2, c[0x0][0x388], RZ ;  /* 0x0000e20002007a24 */ /* 0x000fca00078e02ff */
[----:B------:R-:W-:-:S13]  /*100d0*/  ISETP.GE.AND P0, PT, R6, R0, PT ;  /* 0x000000000600720c */ /* 0x000fda0003f06270 */
[----:B------:R-:W-:Y:S05]  /*100e0*/  @P0 BRA `(.L_x_571) ;  /* 0x0000019000000947 */ /* 0x000fea0003800000 */
[----:B------:R-:W-:Y:S01]  /*100f0*/  ISETP.NE.AND P0, PT, R2, 0x1, PT ;  /* 0x000000010200780c */ /* 0x000fe20003f05270 */
[----:B------:R-:W-:Y:S01]  /*10100*/  IMAD R4, R8, c[0x0][0x490], RZ ;  /* 0x0001240008047a24 */ /* 0x000fe200078e02ff */
[----:B------:R-:W-:Y:S01]  /*10110*/  MOV R0, R6 ;  /* 0x0000000600007202 */ /* 0x000fe20000000f00 */
[----:B------:R-:W-:-:S04]  /*10120*/  IMAD.WIDE.U32 R2, R14, c[0x0][0x490], RZ ;  /* 0x000124000e027a25 */ /* 0x000fc800078e00ff */
[----:B------:R-:W-:Y:S02]  /*10130*/  IMAD R4, R14, c[0x0][0x494], R4 ;  /* 0x000125000e047a24 */ /* 0x000fe400078e0204 */
[----:B------:R-:W-:-:S03]  /*10140*/  IMAD R9, R10, c[0x0][0x498], RZ ;  /* 0x000126000a097a24 */ /* 0x000fc600078e02ff */
[----:B------:R-:W-:Y:S01]  /*10150*/  IADD3 R3, R3, R4, RZ ;  /* 0x0000000403037210 */ /* 0x000fe20007ffe0ff */
[----:B------:R-:W-:-:S05]  /*10160*/  @P0 IMAD.HI.U32 R5, R6, c[0x0][0x4ec], RZ ;  /* 0x00013b0006050a27 */ /* 0x000fca00078e00ff */
[----:B------:R-:W-:Y:S01]  /*10170*/  @P0 SHF.R.U32.HI R0, RZ, c[0x0][0x4f0], R5 ;  /* 0x00013c00ff000a19 */ /* 0x000fe20000011605 */
[----:B------:R-:W-:-:S03]  /*10180*/  IMAD.WIDE.U32 R4, R13, c[0x0][0x498], R2 ;  /* 0x000126000d047a25 */ /* 0x000fc600078e0002 */
[C---:B------:R-:W-:Y:S01]  /*10190*/  IADD3 R7, -R0.reuse, RZ, RZ ;  /* 0x000000ff00077210 */ /* 0x040fe20007ffe1ff */
[----:B------:R-:W-:Y:S01]  /*101a0*/  IMAD R3, R13, c[0x0][0x49c], R9 ;  /* 0x000127000d037a24 */ /* 0x000fe200078e0209 */
[----:B------:R-:W-:-:S03]  /*101b0*/  IADD3 R4, P0, R0, R4, RZ ;  /* 0x0000000400047210 */ /* 0x000fc60007f1e0ff */
[----:B------:R-:W-:Y:S01]  /*101c0*/  IMAD R2, R7, c[0x0][0x4e8], R6 ;  /* 0x00013a0007027a24 */ /* 0x000fe200078e0206 */
[----:B------:R-:W-:-:S04]  /*101d0*/  SHF.R.S32.HI R6, RZ, 0x1f, R0 ;  /* 0x0000001fff067819 */ /* 0x000fc80000011400 */
[----:B------:R-:W-:Y:S02]  /*101e0*/  SHF.R.S32.HI R0, RZ, 0x1f, R2 ;  /* 0x0000001fff007819 */ /* 0x000fe40000011402 */
[----:B------:R-:W-:-:S03]  /*101f0*/  IADD3.X R5, R6, R5, R3, P0, !PT ;  /* 0x0000000506057210 */ /* 0x000fc600007fe403 */
[----:B------:R-:W-:-:S04]  /*10200*/  IMAD R0, R0, c[0x0][0x488], RZ ;  /* 0x0001220000007a24 */ /* 0x000fc800078e02ff */
[C---:B------:R-:W-:Y:S02]  /*10210*/  IMAD R0, R2.reuse, c[0x0][0x48c], R0 ;  /* 0x0001230002007a24 */ /* 0x040fe400078e0200 */
[----:B------:R-:W-:-:S05]  /*10220*/  IMAD.WIDE.U32 R2, R2, c[0x0][0x488], R4 ;  /* 0x0001220002027a25 */ /* 0x000fca00078e0004 */
[----:B------:R-:W-:Y:S02]  /*10230*/  IADD3 R0, R3, R0, RZ ;  /* 0x0000000003007210 */ /* 0x000fe40007ffe0ff */
[----:B------:R-:W-:-:S04]  /*10240*/  LEA R4, P0, R2, c[0x0][0x450], 0x2 ;  /* 0x0001140002047a11 */ /* 0x000fc800078010ff */
[----:B------:R-:W-:Y:S02]  /*10250*/  LEA.HI.X R5, R2, c[0x0][0x454], R0, 0x2, P0 ;  /* 0x0001150002057a11 */ /* 0x000fe400000f1400 */
[----:B------:R-:W-:-:S05]  /*10260*/  MOV R0, 0xff800000 ;  /* 0xff80000000007802 */ /* 0x000fca0000000f00 */
[----:B------:R1:W-:Y:S02]  /*10270*/  STG.E [R4.64], R0 ;  /* 0x0000000004007986 */ /* 0x0003e4000c101906 */
.L_x_571:
[----:B------:R-:W-:Y:S05]  /*10280*/  BSYNC B0 ;  /* 0x0000000000007941 */ /* 0x000fea0003800000 */
.L_x_570:
[----:B------:R-:W2:Y:S01]  /*10290*/  LDL R2, [R1+0x78] ;  /* 0x0000780001027983 */ /* 0x000ea20000100800 */
[----:B-1----:R-:W-:Y:S01]  /*102a0*/  MOV R0, c[0x0][0x4e8] ;  /* 0x00013a0000007a02 */ /* 0x002fe20000000f00 */
[----:B------:R-:W-:Y:S01]  /*102b0*/  IMAD R6, R10, c[0x0][0x3f0], RZ ;  /* 0x0000fc000a067a24 */ /* 0x000fe200078e02ff */
[----:B------:R-:W-:Y:S02]  /*102c0*/  SHF.R.S32.HI R9, RZ, 0x1f, R11 ;  /* 0x0000001fff097819 */ /* 0x000fe4000001140b */
[----:B------:R-:W-:Y:S01]  /*102d0*/  ISETP.NE.AND P0, PT, R0, 0x1, PT ;  /* 0x000000010000780c */ /* 0x000fe20003f05270 */
[----:B------:R-:W-:Y:S01]  /*102e0*/  IMAD R0, R8, c[0x0][0x3e8], RZ ;  /* 0x0000fa0008007a24 */ /* 0x000fe200078e02ff */
[----:B------:R-:W-:Y:S01]  /*102f0*/  LEA.HI R9, R9, R11, RZ, 0x2 ;  /* 0x0000000b09097211 */ /* 0x000fe200078f10ff */
[----:B------:R-:W-:Y:S02]  /*10300*/  IMAD R8, R13, c[0x0][0x3f4], R6 ;  /* 0x0000fd000d087a24 */ /* 0x000fe400078e0206 */
[----:B------:R-:W-:Y:S01]  /*10310*/  IMAD R5, R14, c[0x0][0x3ec], R0 ;  /* 0x0000fb000e057a24 */ /* 0x000fe200078e0200 */
[----:B------:R-:W-:-:S04]  /*10320*/  SHF.R.S32.HI R9, RZ, 0x2, R9 ;  /* 0x00000002ff097819 */ /* 0x000fc80000011409 */
[-C--:B------:R-:W-:Y:S02]  /*10330*/  IADD3 R10, R9, R12.reuse, RZ ;  /* 0x0000000c090a7210 */ /* 0x080fe40007ffe0ff */
[----:B--2---:R-:W-:Y:S01]  /*10340*/  IADD3 R4, R2, R12, RZ ;  /* 0x0000000c02047210 */ /* 0x004fe20007ffe0ff */
[----:B------:R-:W-:-:S03]  /*10350*/  IMAD.WIDE.U32 R2, R14, c[0x0][0x3e8], RZ ;  /* 0x0000fa000e027a25 */ /* 0x000fc600078e00ff */
[----:B------:R-:W-:Y:S01]  /*10360*/  MOV R0, R4 ;  /* 0x0000000400007202 */ /* 0x000fe20000000f00 */
[----:B------:R-:W-:-:S04]  /*10370*/  @P0 IMAD.HI.U32 R7, R4, c[0x0][0x4ec], RZ ;  /* 0x00013b0004070a27 */ /* 0x000fc800078e00ff */
[----:B------:R-:W-:Y:S01]  /*10380*/  IMAD.IADD R3, R3, 0x1, R5 ;  /* 0x0000000103037824 */ /* 0x000fe200078e0205 */
[----:B------:R-:W-:-:S03]  /*10390*/  @P0 SHF.R.U32.HI R0, RZ, c[0x0][0x4f0], R7 ;  /* 0x00013c00ff000a19 */ /* 0x000fc60000011607 */
[----:B------:R-:W-:Y:S01]  /*103a0*/  IMAD.WIDE.U32 R2, R13, c[0x0][0x3f0], R2 ;  /* 0x0000fc000d027a25 */ /* 0x000fe200078e0002 */
[----:B------:R-:W-:Y:S02]  /*103b0*/  SHF.R.S32.HI R6, RZ, 0x1f, R0 ;  /* 0x0000001fff067819 */ /* 0x000fe40000011400 */
[----:B------:R-:W-:Y:S02]  /*103c0*/  IADD3 R5, -R0, RZ, RZ ;  /* 0x000000ff00057210 */ /* 0x000fe40007ffe1ff */
[----:B------:R-:W-:Y:S01]  /*103d0*/  IADD3 R3, R3, R8, RZ ;  /* 0x0000000803037210 */ /* 0x000fe20007ffe0ff */
[----:B------:R-:W-:Y:S02]  /*103e0*/  IMAD R6, R6, c[0x0][0x3e0], RZ ;  /* 0x0000f80006067a24 */ /* 0x000fe400078e02ff */
[----:B------:R-:W-:Y:S02]  /*103f0*/  IMAD R4, R5, c[0x0][0x4e8], R4 ;  /* 0x00013a0005047a24 */ /* 0x000fe400078e0204 */
[----:B------:R-:W-:-:S02]  /*10400*/  IMAD R5, R0, c[0x0][0x3e4], R6 ;  /* 0x0000f90000057a24 */ /* 0x000fc400078e0206 */
[----:B------:R-:W-:Y:S01]  /*10410*/  IMAD.WIDE.U32 R2, R0, c[0x0][0x3e0], R2 ;  /* 0x0000f80000027a25 */ /* 0x000fe200078e0002 */
[----:B------:R-:W-:-:S03]  /*10420*/  SHF.R.S32.HI R0, RZ, 0x1f, R4 ;  /* 0x0000001fff007819 */ /* 0x000fc60000011404 */
[----:B------:R-:W-:Y:S02]  /*10430*/  IMAD.IADD R3, R3, 0x1, R5 ;  /* 0x0000000103037824 */ /* 0x000fe400078e0205 */
[----:B------:R-:W-:Y:S02]  /*10440*/  IMAD R0, R0, c[0x0][0x3d8], RZ ;  /* 0x0000f60000007a24 */ /* 0x000fe400078e02ff */
[----:B------:R-:W-:-:S04]  /*10450*/  IMAD.WIDE.U32 R2, R4, c[0x0][0x3d8], R2 ;  /* 0x0000f60004027a25 */ /* 0x000fc800078e0002 */
[----:B------:R-:W-:Y:S01]  /*10460*/  IMAD R4, R4, c[0x0][0x3dc], R0 ;  /* 0x0000f70004047a24 */ /* 0x000fe200078e0200 */
[----:B------:R-:W-:-:S04]  /*10470*/  LEA R11, P0, R2, c[0x0][0x380], 0x1 ;  /* 0x0000e000020b7a11 */ /* 0x000fc800078008ff */
[----:B------:R-:W-:-:S04]  /*10480*/  IADD3 R3, R3, R4, RZ ;  /* 0x0000000403037210 */ /* 0x000fc80007ffe0ff */
[----:B------:R-:W-:Y:S01]  /*10490*/  LEA.HI.X R3, R2, c[0x0][0x384], R3, 0x1, P0 ;  /* 0x0000e10002037a11 */ /* 0x000fe200000f0c03 */
[----:B------:R-:W-:Y:S05]  /*104a0*/  BRA.DIV ~URZ, `(.L_x_572) ;  /* 0x00000d727f007947 */ /* 0x000fea000b800000 */
[----:B------:R1:W2:Y:S02]  /*104b0*/  SHFL.IDX PT, R2, R3, RZ, 0x1c1f ;  /* 0x001c1fff03027589 */ /* 0x0002a400000e0000 */
.L_x_596:
[----:B------:R-:W-:Y:S05]  /*104c0*/  BRA.DIV ~URZ, `(.L_x_573) ;  /* 0x00000dc27f007947 */ /* 0x000fea000b800000 */
[----:B------:R3:W4:Y:S02]  /*104d0*/  SHFL.IDX PT, R0, R11, RZ, 0x1c1f ;  /* 0x001c1fff0b007589 */ /* 0x00072400000e0000 */
.L_x_597:
[----:B------:R-:W-:Y:S01]  /*104e0*/  MOV R12, c[0x0][0x4e8] ;  /* 0x00013a00000c7a02 */ /* 0x000fe20000000f00 */
[----:B------:R-:W-:Y:S04]  /*104f0*/  BSSY B0, `(.L_x_574) ;  /* 0x0000015000007945 */ /* 0x000fe80003800000 */
[----:B------:R-:W-:-:S05]  /*10500*/  IMAD R12, R12, c[0x0][0x388], RZ ;  /* 0x0000e2000c0c7a24 */ /* 0x000fca00078e02ff */
[----:B------:R-:W-:-:S13]  /*10510*/  ISETP.GE.AND P0, PT, R10, R12, PT ;  /* 0x0000000c0a00720c */ /* 0x000fda0003f06270 */
[----:B------:R-:W-:Y:S05]  /*10520*/  @P0 BRA `(.L_x_575) ;  /* 0x0000011000000947 */ /* 0x000fea0003800000 */
[----:B------:R-:W5:Y:S04]  /*10530*/  LDL.64 R18, [R1+0x38] ;  /* 0x0000380001127983 */ /* 0x000f680000100a00 */
[----:B---3--:R-:W3:Y:S04]  /*10540*/  LDL R15, [R1+0x40] ;  /* 0x00004000010f7983 */ /* 0x008ee80000100800 */
[----:B----4-:R-:W4:Y:S04]  /*10550*/  LDL R13, [R1+0x44] ;  /* 0x00004400010d7983 */ /* 0x010f280000100800 */
[----:B--2---:R-:W2:Y:S04]  /*10560*/  LDL R16, [R1+0x70] ;  /* 0x0000700001107983 */ /* 0x004ea80000100800 */
[----:B------:R-:W2:Y:S01]  /*10570*/  LDL R14, [R1+0x6c] ;  /* 0x00006c00010e7983 */ /* 0x000ea20000100800 */
[----:B-----5:R-:W-:-:S02]  /*10580*/  ISETP.GE.AND P2, PT, R18, c[0x0][0x3c8], PT ;  /* 0x0000f20012007a0c */ /* 0x020fc40003f46270 */
[----:B---3--:R-:W-:Y:S02]  /*10590*/  ISETP.GE.AND P1, PT, R15, c[0x0][0x3c8], PT ;  /* 0x0000f2000f007a0c */ /* 0x008fe40003f26270 */
[----:B----4-:R-:W-:-:S09]  /*105a0*/  ISETP.GE.AND P0, PT, R13, c[0x0][0x3c8], PT ;  /* 0x0000f2000d007a0c */ /* 0x010fd20003f06270 */
[CC--:B------:R-:W-:Y:S02]  /*105b0*/  @!P2 LEA R8, P5, R18.reuse, R0.reuse, 0x1 ;  /* 0x000000001208a211 */ /* 0x0c0fe400078a08ff */
[----:B------:R-:W-:Y:S02]  /*105c0*/  @!P1 LEA R6, P4, R15, R0, 0x1 ;  /* 0x000000000f069211 */ /* 0x000fe400078808ff */
[----:B------:R-:W-:Y:S02]  /*105d0*/  @!P2 LEA.HI.X R9, R18, R2, R19, 0x1, P5 ;  /* 0x000000021209a211 */ /* 0x000fe400028f0c13 */
[----:B------:R-:W-:Y:S02]  /*105e0*/  @!P0 LEA R4, P3, R13, R0, 0x1 ;  /* 0x000000000d048211 */ /* 0x000fe400078608ff */
[-C--:B--2---:R-:W-:Y:S02]  /*105f0*/  @!P1 LEA.HI.X R7, R15, R2.reuse, R16, 0x1, P4 ;  /* 0x000000020f079211 */ /* 0x084fe400020f0c10 */
[----:B------:R-:W-:Y:S01]  /*10600*/  @!P0 LEA.HI.X R5, R13, R2, R14, 0x1, P3 ;  /* 0x000000020d058211 */ /* 0x000fe200018f0c0e */
[----:B------:R2:W-:Y:S04]  /*10610*/  @!P2 ST.E.128 [R8.64], RZ ;  /* 0x000000ff0800a985 */ /* 0x0005e8000c101d06 */
[----:B------:R2:W-:Y:S04]  /*10620*/  @!P1 ST.E.128 [R6.64], RZ ;  /* 0x000000ff06009985 */ /* 0x0005e8000c101d06 */
[----:B------:R2:W-:Y:S02]  /*10630*/  @!P0 ST.E.128 [R4.64], RZ ;  /* 0x000000ff04008985 */ /* 0x0005e4000c101d06 */
.L_x_575:
[----:B------:R-:W-:Y:S05]  /*10640*/  BSYNC B0 ;  /* 0x0000000000007941 */ /* 0x000fea0003800000 */
.L_x_574:
[----:B------:R-:W-:Y:S05]  /*10650*/  BRA.DIV ~URZ, `(.L_x_576) ;  /* 0x00000c927f007947 */ /* 0x000fea000b800000 */
[----:B--2---:R2:W1:Y:S04]  /*10660*/  SHFL.IDX PT, R2, R3, 0x1, 0x1c1f ;  /* 0x003c1f0003027f89 */ /* 0x00446800000e0000 */
[----:B----4-:R2:W4:Y:S02]  /*10670*/  SHFL.IDX PT, R0, R11, 0x1, 0x1c1f ;  /* 0x003c1f000b007f89 */ /* 0x01052400000e0000 */
.L_x_598:
        /* <DEDUP_REMOVED lines=8> */
[----:B------:R-:W4:Y:S01]  /*10700*/  LDL R14, [R1+0x6c] ;  /* 0x00006c00010e7983 */ /* 0x000f220000100800 */
[----:B-----5:R-:W-:-:S02]  /*10710*/  ISETP.GE.AND P2, PT, R18, c[0x0][0x3c8], PT ;  /* 0x0000f20012007a0c */ /* 0x020fc40003f46270 */
[----:B--2---:R-:W-:Y:S02]  /*10720*/  ISETP.GE.AND P1, PT, R15, c[0x0][0x3c8], PT ;  /* 0x0000f2000f007a0c */ /* 0x004fe40003f26270 */
[----:B---3--:R-:W-:-:S09]  /*10730*/  ISETP.GE.AND P0, PT, R13, c[0x0][0x3c8], PT ;  /* 0x0000f2000d007a0c */ /* 0x008fd20003f06270 */
[CC--:B------:R-:W-:Y:S02]  /*10740*/  @!P2 LEA R8, P5, R18.reuse, R0.reuse, 0x1 ;  /* 0x000000001208a211 */ /* 0x0c0fe400078a08ff */
[----:B------:R-:W-:Y:S02]  /*10750*/  @!P1 LEA R6, P4, R15, R0, 0x1 ;  /* 0x000000000f069211 */ /* 0x000fe400078808ff */
[----:B-1----:R-:W-:Y:S02]  /*10760*/  @!P2 LEA.HI.X R9, R18, R2, R19, 0x1, P5 ;  /* 0x000000021209a211 */ /* 0x002fe400028f0c13 */
[----:B------:R-:W-:Y:S02]  /*10770*/  @!P0 LEA R4, P3, R13, R0, 0x1 ;  /* 0x000000000d048211 */ /* 0x000fe400078608ff */
[-C--:B----4-:R-:W-:Y:S02]  /*10780*/  @!P1 LEA.HI.X R7, R15, R2.reuse, R16, 0x1, P4 ;  /* 0x000000020f079211 */ /* 0x090fe400020f0c10 */
[----:B------:R-:W-:Y:S01]  /*10790*/  @!P0 LEA.HI.X R5, R13, R2, R14, 0x1, P3 ;  /* 0x000000020d058211 */ /* 0x000fe200018f0c0e */
[----:B------:R1:W-:Y:S04]  /*107a0*/  @!P2 ST.E.128 [R8.64], RZ ;  /* 0x000000ff0800a985 */ /* 0x0003e8000c101d06 */
[----:B------:R1:W-:Y:S04]  /*107b0*/  @!P1 ST.E.128 [R6.64], RZ ;  /* 0x000000ff06009985 */ /* 0x0003e8000c101d06 */
[----:B------:R1:W-:Y:S02]  /*107c0*/  @!P0 ST.E.128 [R4.64], RZ ;  /* 0x000000ff04008985 */ /* 0x0003e4000c101d06 */
.L_x_578:
[----:B------:R-:W-:Y:S05]  /*107d0*/  BSYNC B0 ;  /* 0x0000000000007941 */ /* 0x000fea0003800000 */
.L_x_577:
[----:B------:R-:W-:Y:S05]  /*107e0*/  BRA.DIV ~URZ, `(.L_x_579) ;  /* 0x00000bc27f007947 */ /* 0x000fea000b800000 */
[----:B-1----:R1:W2:Y:S02]  /*107f0*/  SHFL.IDX PT, R2, R3, 0x2, 0x1c1f ;  /* 0x005c1f0003027f89 */ /* 0x0022a400000e0000 */
.L_x_599:
[----:B------:R-:W-:Y:S05]  /*10800*/  BRA.DIV ~URZ, `(.L_x_580) ;  /* 0x00000c127f007947 */ /* 0x000fea000b800000 */
[----:B----4-:R4:W1:Y:S02]  /*10810*/  SHFL.IDX PT, R0, R11, 0x2, 0x1c1f ;  /* 0x005c1f000b007f89 */ /* 0x01086400000e0000 */
.L_x_600:
[----:B------:R-:W-:Y:S01]  /*10820*/  IADD3 R4, R10, 0x40, RZ ;  /* 0x000000400a047810 */ /* 0x000fe20007ffe0ff */
[----:B------:R-:W-:Y:S03]  /*10830*/  BSSY B0, `(.L_x_581) ;  /* 0x0000014000007945 */ /* 0x000fe60003800000 */
        /* <DEDUP_REMOVED lines=10> */
[CC--:B-1----:R-:W-:Y:S02]  /*108e0*/  @!P2 LEA R8, P5, R18.reuse, R0.reuse, 0x1 ;  /* 0x000000001208a211 */ /* 0x0c2fe400078a08ff */
        /* <DEDUP_REMOVED lines=8> */
.L_x_582:
[----:B------:R-:W-:Y:S05]  /*10970*/  BSYNC B0 ;  /* 0x0000000000007941 */ /* 0x000fea0003800000 */
.L_x_581:
[----:B------:R-:W-:Y:S05]  /*10980*/  BRA.DIV ~URZ, `(.L_x_583) ;  /* 0x00000af27f007947 */ /* 0x000fea000b800000 */
[----:B--2---:R2:W3:Y:S04]  /*10990*/  SHFL.IDX PT, R2, R3, 0x3, 0x1c1f ;  /* 0x007c1f0003027f89 */ /* 0x0044e800000e0000 */
[----:B-1----:R2:W1:Y:S02]  /*109a0*/  SHFL.IDX PT, R0, R11, 0x3, 0x1c1f ;  /* 0x007c1f000b007f89 */ /* 0x00246400000e0000 */
.L_x_601:
[----:B------:R-:W-:-:S04]  /*109b0*/  IADD3 R10, R10, 0x60, RZ ;  /* 0x000000600a0a7810 */ /* 0x000fc80007ffe0ff */
[----:B------:R-:W-:-:S13]  /*109c0*/  ISETP.GE.AND P0, PT, R10, R12, PT ;  /* 0x0000000c0a00720c */ /* 0x000fda0003f06270 */
[----:B------:R-:W-:Y:S05]  /*109d0*/  @P0 BRA `(.L_x_569) ;  /* 0x0000011000000947 */ /* 0x000fea0003800000 */
[----:B------:R-:W5:Y:S04]  /*109e0*/  LDL.64 R16, [R1+0x38] ;  /* 0x0000380001107983 */ /* 0x000f680000100a00 */
[----:B--2---:R-:W2:Y:S04]  /*109f0*/  LDL R13, [R1+0x40] ;  /* 0x00004000010d7983 */ /* 0x004ea80000100800 */
[----:B----4-:R-:W4:Y:S04]  /*10a00*/  LDL R3, [R1+0x44] ;  /* 0x0000440001037983 */ /* 0x010f280000100800 */
[----:B---3--:R-:W3:Y:S04]  /*10a10*/  LDL R14, [R1+0x70] ;  /* 0x00007000010e7983 */ /* 0x008ee80000100800 */
[----:B------:R-:W3:Y:S01]  /*10a20*/  LDL R11, [R1+0x6c] ;  /* 0x00006c00010b7983 */ /* 0x000ee20000100800 */
[----:B-----5:R-:W-:-:S02]  /*10a30*/  ISETP.GE.AND P2, PT, R16, c[0x0][0x3c8], PT ;  /* 0x0000f20010007a0c */ /* 0x020fc40003f46270 */
[----:B--2---:R-:W-:Y:S02]  /*10a40*/  ISETP.GE.AND P1, PT, R13, c[0x0][0x3c8], PT ;  /* 0x0000f2000d007a0c */ /* 0x004fe40003f26270 */
[----:B----4-:R-:W-:-:S09]  /*10a50*/  ISETP.GE.AND P0, PT, R3, c[0x0][0x3c8], PT ;  /* 0x0000f20003007a0c */ /* 0x010fd20003f06270 */
[CC--:B-1----:R-:W-:Y:S02]  /*10a60*/  @!P2 LEA R8, P5, R16.reuse, R0.reuse, 0x1 ;  /* 0x000000001008a211 */ /* 0x0c2fe400078a08ff */
[----:B------:R-:W-:Y:S02]  /*10a70*/  @!P1 LEA R6, P4, R13, R0, 0x1 ;  /* 0x000000000d069211 */ /* 0x000fe400078808ff */
[----:B------:R-:W-:Y:S02]  /*10a80*/  @!P2 LEA.HI.X R9, R16, R2, R17, 0x1, P5 ;  /* 0x000000021009a211 */ /* 0x000fe400028f0c11 */
[----:B------:R-:W-:Y:S02]  /*10a90*/  @!P0 LEA R4, P3, R3, R0, 0x1 ;  /* 0x0000000003048211 */ /* 0x000fe400078608ff */
[-C--:B---3--:R-:W-:Y:S02]  /*10aa0*/  @!P1 LEA.HI.X R7, R13, R2.reuse, R14, 0x1, P4 ;  /* 0x000000020d079211 */ /* 0x088fe400020f0c0e */
[----:B------:R-:W-:Y:S01]  /*10ab0*/  @!P0 LEA.HI.X R5, R3, R2, R11, 0x1, P3 ;  /* 0x0000000203058211 */ /* 0x000fe200018f0c0b */
[----:B------:R1:W-:Y:S04]  /*10ac0*/  @!P2 ST.E.128 [R8.64], RZ ;  /* 0x000000ff0800a985 */ /* 0x0003e8000c101d06 */
[----:B------:R1:W-:Y:S04]  /*10ad0*/  @!P1 ST.E.128 [R6.64], RZ ;  /* 0x000000ff06009985 */ /* 0x0003e8000c101d06 */
[----:B------:R1:W-:Y:S02]  /*10ae0*/  @!P0 ST.E.128 [R4.64], RZ ;  /* 0x000000ff04008985 */ /* 0x0003e4000c101d06 */
.L_x_569:
[----:B----4-:R-:W-:Y:S05]  /*10af0*/  BSYNC B1 ;  /* 0x0000000000017941 */ /* 0x010fea0003800000 */
.L_x_560:
[----:B-1----:R-:W4:Y:S02]  /*10b00*/  LDL R0, [R1+0x7c] ;  /* 0x00007c0001007983 */ /* 0x002f240000100800 */
[----:B----4-:R-:W-:-:S13]  /*10b10*/  ISETP.NE.AND P0, PT, R0, RZ, PT ;  /* 0x000000ff0000720c */ /* 0x010fda0003f05270 */
[----:B------:R-:W-:Y:S01]  /*10b20*/  @P0 WARPSYNC 0xffffffff ;  /* 0xffffffff00000948 */ /* 0x000fe20003800000 */
[----:B------:R-:W-:Y:S06]  /*10b30*/  @P0 BAR.SYNC.DEFER_BLOCKING 0x5, 0x80 ;  /* 0x0142000000000b1d */ /* 0x000fec0000010000 */
[----:B------:R-:W1:Y:S04]  /*10b40*/  @P0 LDS R0, [0xc100] ;  /* 0x00c10000ff000984 */ /* 0x000e680000000800 */
[----:B-1----:R1:W-:Y:S04]  /*10b50*/  @P0 STL [R1+0x74], R0 ;  /* 0x0000740001000387 */ /* 0x0023e80000100800 */
[----:B------:R-:W-:Y:S06]  /*10b60*/  @P0 BAR.ARV 0x4, 0x80 ;  /* 0x0102000000000b1d */ /* 0x000fec0000002000 */
[----:B------:R-:W-:Y:S05]  /*10b70*/  @P0 BRA `(.L_x_584) ;  /* 0x0000007000000947 */ /* 0x000fea0003800000 */
[----:B------:R-:W-:Y:S05]  /*10b80*/  BRA.DIV ~URZ, `(.L_x_585) ;  /* 0x000009b27f007947 */ /* 0x000fea000b800000 */
[----:B-1----:R1:W4:Y:S02]  /*10b90*/  SHFL.IDX PT, R0, R60, RZ, 0x1f ;  /* 0x00001fff3c007589 */ /* 0x00232400000e0000 */
.L_x_602:
[----:B------:R-:W-:Y:S01]  /*10ba0*/  WARPSYNC 0xffffffff ;  /* 0xffffffff00007948 */ /* 0x000fe20003800000 */
[----:B------:R-:W-:Y:S06]  /*10bb0*/  BAR.SYNC.DEFER_BLOCKING 0x4, 0x80 ;  /* 0x0102000000007b1d */ /* 0x000fec0000010000 */
[----:B----4-:R4:W-:Y:S04]  /*10bc0*/  STL [R1+0x74], R0 ;  /* 0x0000740001007387 */ /* 0x0109e80000100800 */
[----:B------:R4:W-:Y:S04]  /*10bd0*/  @!P6 STS [0xc100], R60 ;  /* 0x00c1003cff00e388 */ /* 0x0009e80000000800 */
[----:B------:R-:W-:Y:S06]  /*10be0*/  BAR.ARV 0x5, 0x80 ;  /* 0x0142000000007b1d */ /* 0x000fec0000002000 */
.L_x_584:
[----:B-1--4-:R-:W4:Y:S02]  /*10bf0*/  LDL R0, [R1+0x74] ;  /* 0x0000740001007983 */ /* 0x012f240000100800 */
[----:B----4-:R-:W-:-:S13]  /*10c00*/  ISETP.GE.AND P0, PT, R0, c[0x0][0x538], PT ;  /* 0x00014e0000007a0c */ /* 0x010fda0003f06270 */
[----:B--23-5:R-:W-:Y:S01]  /*10c10*/  @P0 CALL.REL.NOINC `(.L_x_586) ;  /* 0x0000001000000944 */ /* 0x02cfe20003c00000 */
[----:B------:R-:W-:Y:S05]  /*10c20*/  BRA `(.L_x_587) ;  /* 0xfffefe0000007947 */ /* 0x000fea000383ffff */
.L_x_586:
[----:B------:R-:W-:Y:S05]  /*10c30*/  EXIT ;  /* 0x000000000000794d */ /* 0x000fea0003800000 */
.L_x_538:
[----:B------:R-:W-:Y:S01]  /*10c40*/  IMAD.MOV.U32 R7, RZ, RZ, R10 ;  /* 0x000000ffff077224 */ /* 0x000fe200078e000a */
[----:B--2---:R-:W-:Y:S01]  /*10c50*/  MOV R4, RZ ;  /* 0x000000ff00047202 */ /* 0x004fe20000000f00 */
[----:B------:R-:W-:Y:S01]  /*10c60*/  IMAD.MOV.U32 R0, RZ, RZ, 0x1c1f ;  /* 0x00001c1fff007424 */ /* 0x000fe200078e00ff */
[----:B------:R-:W-:Y:S02]  /*10c70*/  MOV R5, 0x10c90 ;  /* 0x00010c9000057802 */ /* 0x000fe40000000f00 */
[----:B------:R-:W-:Y:S05]  /*10c80*/  CALL.REL.NOINC `($__internal_1_$__cuda_sm70_shflsync_idx_p) ;  /* 0x0000095000007944 */ /* 0x000fea0003c00000 */
[----:B------:R-:W-:Y:S01]  /*10c90*/  MOV R2, R0 ;  /* 0x0000000000027202 */ /* 0x000fe20000000f00 */
[----:B------:R-:W-:Y:S05]  /*10ca0*/  BRA `(.L_x_588) ;  /* 0xffff0b6000007947 */ /* 0x000fea000383ffff */
.L_x_539:
[----:B------:R-:W-:Y:S01]  /*10cb0*/  IMAD.MOV.U32 R7, RZ, RZ, R12 ;  /* 0x000000ffff077224 */ /* 0x000fe200078e000c */
[----:B--2---:R-:W-:Y:S01]  /*10cc0*/  MOV R4, RZ ;  /* 0x000000ff00047202 */ /* 0x004fe20000000f00 */
[----:B------:R-:W-:Y:S01]  /*10cd0*/  IMAD.MOV.U32 R0, RZ, RZ, 0x1c1f ;  /* 0x00001c1fff007424 */ /* 0x000fe200078e00ff */
[----:B------:R-:W-:Y:S02]  /*10ce0*/  MOV R5, 0x10d00 ;  /* 0x00010d0000057802 */ /* 0x000fe40000000f00 */
[----:B-1-3--:R-:W-:Y:S05]  /*10cf0*/  CALL.REL.NOINC `($__internal_1_$__cuda_sm70_shflsync_idx_p) ;  /* 0x000008e000007944 */ /* 0x00afea0003c00000 */
[----:B------:R-:W-:Y:S05]  /*10d00*/  BRA `(.L_x_589) ;  /* 0xffff0b2000007947 */ /* 0x000fea000383ffff */
.L_x_542:
[----:B--2---:R-:W-:Y:S01]  /*10d10*/  IMAD.MOV.U32 R7, RZ, RZ, R10 ;  /* 0x000000ffff077224 */ /* 0x004fe200078e000a */
[----:B------:R-:W-:Y:S01]  /*10d20*/  MOV R4, 0x1 ;  /* 0x0000000100047802 */ /* 0x000fe20000000f00 */
[----:B----4-:R-:W-:Y:S01]  /*10d30*/  IMAD.MOV.U32 R0, RZ, RZ, 0x1c1f ;  /* 0x00001c1fff007424 */ /* 0x010fe200078e00ff */
[----:B------:R-:W-:-:S02]  /*10d40*/  MOV R5, 0x10d60 ;  /* 0x00010d6000057802 */ /* 0x000fc40000000f00 */
[----:B-1-3--:R-:W-:Y:S05]  /*10d50*/  CALL.REL.NOINC `($__internal_1_$__cuda_sm70_shflsync_idx_p) ;  /* 0x0000088000007944 */ /* 0x00afea0003c00000 */
[----:B------:R-:W-:Y:S01]  /*10d60*/  IMAD.MOV.U32 R2, RZ, RZ, R0 ;  /* 0x000000ffff027224 */ /* 0x000fe200078e0000 */
[----:B------:R-:W-:Y:S01]  /*10d70*/  MOV R4, 0x1 ;  /* 0x0000000100047802 */ /* 0x000fe20000000f00 */
[----:B------:R-:W-:Y:S01]  /*10d80*/  IMAD.MOV.U32 R7, RZ, RZ, R12 ;  /* 0x000000ffff077224 */ /* 0x000fe200078e000c */
[----:B------:R-:W-:-:S02]  /*10d90*/  MOV R0, 0x1c1f ;  /* 0x00001c1f00007802 */ /* 0x000fc40000000f00 */
[----:B------:R-:W-:Y:S02]  /*10da0*/  MOV R5, 0x10dc0 ;  /* 0x00010dc000057802 */ /* 0x000fe40000000f00 */
[----:B------:R-:W-:Y:S05]  /*10db0*/  CALL.REL.NOINC `($__internal_1_$__cuda_sm70_shflsync_idx_p) ;  /* 0x0000082000007944 */ /* 0x000fea0003c00000 */
[----:B------:R-:W-:Y:S05]  /*10dc0*/  BRA `(.L_x_590) ;  /* 0xffff0c4000007947 */ /* 0x000fea000383ffff */
.L_x_545:
[----:B-1----:R-:W-:Y:S01]  /*10dd0*/  IMAD.MOV.U32 R7, RZ, RZ, R10 ;  /* 0x000000ffff077224 */ /* 0x002fe200078e000a */
[----:B------:R-:W-:Y:S01]  /*10de0*/  MOV R4, 0x2 ;  /* 0x0000000200047802 */ /* 0x000fe20000000f00 */
[----:B--2---:R-:W-:Y:S01]  /*10df0*/  IMAD.MOV.U32 R0, RZ, RZ, 0x1c1f ;  /* 0x00001c1fff007424 */ /* 0x004fe200078e00ff */
[----:B------:R-:W-:Y:S02]  /*10e00*/  MOV R5, 0x10e20 ;  /* 0x00010e2000057802 */ /* 0x000fe40000000f00 */
[----:B---3--:R-:W-:Y:S05]  /*10e10*/  CALL.REL.NOINC `($__internal_1_$__cuda_sm70_shflsync_idx_p) ;  /* 0x000007c000007944 */ /* 0x008fea0003c00000 */
[----:B------:R-:W-:Y:S01]  /*10e20*/  MOV R2, R0 ;  /* 0x0000000000027202 */ /* 0x000fe20000000f00 */
[----:B------:R-:W-:Y:S05]  /*10e30*/  BRA `(.L_x_591) ;  /* 0xffff0d9000007947 */ /* 0x000fea000383ffff */
.L_x_546:
[----:B------:R-:W-:Y:S01]  /*10e40*/  IMAD.MOV.U32 R7, RZ, RZ, R12 ;  /* 0x000000ffff077224 */ /* 0x000fe200078e000c */
[----:B------:R-:W-:Y:S01]  /*10e50*/  MOV R4, 0x2 ;  /* 0x0000000200047802 */ /* 0x000fe20000000f00 */
[----:B--2---:R-:W-:Y:S01]  /*10e60*/  IMAD.MOV.U32 R0, RZ, RZ, 0x1c1f ;  /* 0x00001c1fff007424 */ /* 0x004fe200078e00ff */
[----:B------:R-:W-:Y:S02]  /*10e70*/  MOV R5, 0x10e90 ;  /* 0x00010e9000057802 */ /* 0x000fe40000000f00 */
[----:B-1-34-:R-:W-:Y:S05]  /*10e80*/  CALL.REL.NOINC `($__internal_1_$__cuda_sm70_shflsync_idx_p) ;  /* 0x0000075000007944 */ /* 0x01afea0003c00000 */
[----:B------:R-:W-:Y:S05]  /*10e90*/  BRA `(.L_x_592) ;  /* 0xffff0d5000007947 */ /* 0x000fea000383ffff */
.L_x_549:
[----:B-1----:R-:W-:Y:S01]  /*10ea0*/  IMAD.MOV.U32 R7, RZ, RZ, R10 ;  /* 0x000000ffff077224 */ /* 0x002fe200078e000a */
[----:B------:R-:W-:Y:S01]  /*10eb0*/  MOV R4, 0x3 ;  /* 0x0000000300047802 */ /* 0x000fe20000000f00 */
[----:B------:R-:W-:Y:S01]  /*10ec0*/  IMAD.MOV.U32 R0, RZ, RZ, 0x1c1f ;  /* 0x00001c1fff007424 */ /* 0x000fe200078e00ff */
[----:B------:R-:W-:-:S02]  /*10ed0*/  MOV R5, 0x10ef0 ;  /* 0x00010ef000057802 */ /* 0x000fc40000000f00 */
[----:B--234-:R-:W-:Y:S05]  /*10ee0*/  CALL.REL.NOINC `($__internal_1_$__cuda_sm70_shflsync_idx_p) ;  /* 0x000006f000007944 */ /* 0x01cfea0003c00000 */
[----:B------:R-:W-:Y:S01]  /*10ef0*/  IMAD.MOV.U32 R2, RZ, RZ, R0 ;  /* 0x000000ffff027224 */ /* 0x000fe200078e0000 */
[----:B------:R-:W-:Y:S01]  /*10f00*/  MOV R4, 0x3 ;  /* 0x0000000300047802 */ /* 0x000fe20000000f00 */
[----:B------:R-:W-:Y:S01]  /*10f10*/  IMAD.MOV.U32 R7, RZ, RZ, R12 ;  /* 0x000000ffff077224 */ /* 0x000fe200078e000c */
[----:B------:R-:W-:-:S02]  /*10f20*/  MOV R0, 0x1c1f ;  /* 0x00001c1f00007802 */ /* 0x000fc40000000f00 */
[----:B------:R-:W-:Y:S02]  /*10f30*/  MOV R5, 0x10f50 ;  /* 0x00010f5000057802 */ /* 0x000fe40000000f00 */
[----:B------:R-:W-:Y:S05]  /*10f40*/  CALL.REL.NOINC `($__internal_1_$__cuda_sm70_shflsync_idx_p) ;  /* 0x0000069000007944 */ /* 0x000fea0003c00000 */
[----:B------:R-:W-:Y:S05]  /*10f50*/  BRA `(.L_x_593) ;  /* 0xffff0e6000007947 */ /* 0x000fea000383ffff */
.L_x_556:
[----:B---3--:R1:W5:Y:S01]  /*10f60*/  LDL R0, [R1+0x20] ;  /* 0x0000200001007983 */ /* 0x0083620000100800 */
[----:B------:R-:W-:Y:S02]  /*10f70*/  MOV R3, 0x2 ;  /* 0x0000000200037802 */ /* 0x000fe40000000f00 */
[----:B------:R-:W-:Y:S02]  /*10f80*/  MOV R2, 0x10fa0 ;  /* 0x00010fa000027802 */ /* 0x000fe40000000f00 */
[----:B-1---5:R-:W-:Y:S05]  /*10f90*/  CALL.REL.NOINC `($__internal_0_$__cuda_sm70_shflsync_bfly_p) ;  /* 0x0000060000007944 */ /* 0x022fea0003c00000 */
[----:B------:R-:W-:Y:S01]  /*10fa0*/  MOV R4, R8 ;  /* 0x0000000800047202 */ /* 0x000fe20000000f00 */
[----:B------:R-:W-:Y:S05]  /*10fb0*/  BRA `(.L_x_594) ;  /* 0xffffd25000007947 */ /* 0x000fea000383ffff */
.L_x_557:
[----:B------:R-:W-:Y:S01]  /*10fc0*/  IMAD.MOV.U32 R0, RZ, RZ, R4 ;  /* 0x000000ffff007224 */ /* 0x000fe200078e0004 */
[----:B------:R-:W-:Y:S02]  /*10fd0*/  MOV R3, 0x1 ;  /* 0x0000000100037802 */ /* 0x000fe40000000f00 */
[----:B------:R-:W-:Y:S02]  /*10fe0*/  MOV R2, 0x11000 ;  /* 0x0001100000027802 */ /* 0x000fe40000000f00 */
[----:B------:R-:W-:Y:S05]  /*10ff0*/  CALL.REL.NOINC `($__internal_0_$__cuda_sm70_shflsync_bfly_p) ;  /* 0x000005a000007944 */ /* 0x000fea0003c00000 */
[----:B------:R1:W5:Y:S01]  /*11000*/  LDL R0, [R1+0x24] ;  /* 0x0000240001007983 */ /* 0x0003620000100800 */
[----:B------:R-:W-:Y:S01]  /*11010*/  FADD.FTZ R4, R4, R8 ;  /* 0x0000000804047221 */ /* 0x000fe20000010000 */
[----:B------:R-:W-:Y:S02]  /*11020*/  MOV R3, 0x2 ;  /* 0x0000000200037802 */ /* 0x000fe40000000f00 */
[----:B------:R-:W-:-:S02]  /*11030*/  MOV R2, 0x11050 ;  /* 0x0001105000027802 */ /* 0x000fc40000000f00 */
[----:B-1---5:R-:W-:Y:S05]  /*11040*/  CALL.REL.NOINC `($__internal_0_$__cuda_sm70_shflsync_bfly_p) ;  /* 0x0000055000007944 */ /* 0x022fea0003c00000 */
[----:B------:R-:W2:Y:S01]  /*11050*/  LDL.LU R0, [R1+0x24] ;  /* 0x0000240001007983 */ /* 0x000ea20000300800 */
[----:B------:R-:W-:-:S02]  /*11060*/  MOV R3, 0x1 ;  /* 0x0000000100037802 */ /* 0x000fc40000000f00 */
[----:B------:R-:W-:Y:S01]  /*11070*/  MOV R2, 0x110b0 ;  /* 0x000110b000027802 */ /* 0x000fe20000000f00 */
[----:B--2---:R-:W-:-:S05]  /*11080*/  FADD.FTZ R5, R0, R8 ;  /* 0x0000000800057221 */ /* 0x004fca0000010000 */
[----:B------:R-:W-:Y:S02]  /*11090*/  MOV R0, R5 ;  /* 0x0000000500007202 */ /* 0x000fe40000000f00 */
[----:B------:R-:W-:Y:S05]  /*110a0*/  CALL.REL.NOINC `($__internal_0_$__cuda_sm70_shflsync_bfly_p) ;  /* 0x000004f000007944 */ /* 0x000fea0003c00000 */
[----:B------:R1:W5:Y:S01]  /*110b0*/  LDL R0, [R1+0x28] ;  /* 0x0000280001007983 */ /* 0x0003620000100800 */
[----:B------:R-:W-:Y:S01]  /*110c0*/  FADD.FTZ R5, R5, R8 ;  /* 0x0000000805057221 */ /* 0x000fe20000010000 */
[----:B------:R-:W-:Y:S02]  /*110d0*/  MOV R3, 0x2 ;  /* 0x0000000200037802 */ /* 0x000fe40000000f00 */
[----:B------:R-:W-:Y:S02]  /*110e0*/  MOV R2, 0x11100 ;  /* 0x0001110000027802 */ /* 0x000fe40000000f00 */
[----:B-1---5:R-:W-:Y:S05]  /*110f0*/  CALL.REL.NOINC `($__internal_0_$__cuda_sm70_shflsync_bfly_p) ;  /* 0x000004a000007944 */ /* 0x022fea0003c00000 */
[----:B------:R-:W2:Y:S01]  /*11100*/  LDL.LU R0, [R1+0x28] ;  /* 0x0000280001007983 */ /* 0x000ea20000300800 */
[----:B------:R-:W-:Y:S02]  /*11110*/  MOV R3, 0x1 ;  /* 0x0000000100037802 */ /* 0x000fe40000000f00 */
        /* <DEDUP_REMOVED lines=15> */
[----:B------:R-:W-:Y:S05]  /*11210*/  BRA `(.L_x_595) ;  /* 0xffffd12000007947 */ /* 0x000fea000383ffff */
.L_x_572:
[----:B------:R-:W-:Y:S01]  /*11220*/  IMAD.MOV.U32 R7, RZ, RZ, R3 ;  /* 0x000000ffff077224 */ /* 0x000fe200078e0003 */
[----:B------:R-:W-:Y:S01]  /*11230*/  MOV R4, RZ ;  /* 0x000000ff00047202 */ /* 0x000fe20000000f00 */
[----:B------:R-:W-:Y:S01]  /*11240*/  IMAD.MOV.U32 R0, RZ, RZ, 0x1c1f ;  /* 0x00001c1fff007424 */ /* 0x000fe200078e00ff */
[----:B------:R-:W-:Y:S02]  /*11250*/  MOV R5, 0x11270 ;  /* 0x0001127000057802 */ /* 0x000fe40000000f00 */
[----:B------:R-:W-:Y:S05]  /*11260*/  CALL.REL.NOINC `($__internal_1_$__cuda_sm70_shflsync_idx_p) ;  /* 0x0000037000007944 */ /* 0x000fea0003c00000 */
[----:B------:R-:W-:Y:S01]  /*11270*/  MOV R2, R0 ;  /* 0x0000000000027202 */ /* 0x000fe20000000f00 */
[----:B------:R-:W-:Y:S05]  /*11280*/  BRA `(.L_x_596) ;  /* 0xfffff23000007947 */ /* 0x000fea000383ffff */
.L_x_573:
[----:B------:R-:W-:Y:S01]  /*11290*/  IMAD.MOV.U32 R7, RZ, RZ, R11 ;  /* 0x000000ffff077224 */ /* 0x000fe200078e000b */
[----:B------:R-:W-:Y:S01]  /*112a0*/  MOV R4, RZ ;  /* 0x000000ff00047202 */ /* 0x000fe20000000f00 */
[----:B------:R-:W-:Y:S01]  /*112b0*/  IMAD.MOV.U32 R0, RZ, RZ, 0x1c1f ;  /* 0x00001c1fff007424 */ /* 0x000fe200078e00ff */
[----:B------:R-:W-:Y:S02]  /*112c0*/  MOV R5, 0x112e0 ;  /* 0x000112e000057802 */ /* 0x000fe40000000f00 */
[----:B-12---:R-:W-:Y:S05]  /*112d0*/  CALL.REL.NOINC `($__internal_1_$__cuda_sm70_shflsync_idx_p) ;  /* 0x0000030000007944 */ /* 0x006fea0003c00000 */
[----:B------:R-:W-:Y:S05]  /*112e0*/  BRA `(.L_x_597) ;  /* 0xfffff1f000007947 */ /* 0x000fea000383ffff */
.L_x_576:
        /* <DEDUP_REMOVED lines=12> */
.L_x_579:
[----:B-1----:R-:W-:Y:S01]  /*113b0*/  IMAD.MOV.U32 R7, RZ, RZ, R3 ;  /* 0x000000ffff077224 */ /* 0x002fe200078e0003 */
[----:B------:R-:W-:Y:S01]  /*113c0*/  MOV R4, 0x2 ;  /* 0x0000000200047802 */ /* 0x000fe20000000f00 */
[----:B----4-:R-:W-:Y:S01]  /*113d0*/  IMAD.MOV.U32 R0, RZ, RZ, 0x1c1f ;  /* 0x00001c1fff007424 */ /* 0x010fe200078e00ff */
[----:B------:R-:W-:Y:S02]  /*113e0*/  MOV R5, 0x11400 ;  /* 0x0001140000057802 */ /* 0x000fe40000000f00 */
[----:B--23--:R-:W-:Y:S05]  /*113f0*/  CALL.REL.NOINC `($__internal_1_$__cuda_sm70_shflsync_idx_p) ;  /* 0x000001e000007944 */ /* 0x00cfea0003c00000 */
[----:B------:R-:W-:Y:S01]  /*11400*/  MOV R2, R0 ;  /* 0x0000000000027202 */ /* 0x000fe20000000f00 */
[----:B------:R-:W-:Y:S05]  /*11410*/  BRA `(.L_x_599) ;  /* 0xfffff3e000007947 */ /* 0x000fea000383ffff */
.L_x_580:
[----:B------:R-:W-:Y:S01]  /*11420*/  IMAD.MOV.U32 R7, RZ, RZ, R11 ;  /* 0x000000ffff077224 */ /* 0x000fe200078e000b */
[----:B------:R-:W-:Y:S01]  /*11430*/  MOV R4, 0x2 ;  /* 0x0000000200047802 */ /* 0x000fe20000000f00 */
[----:B----4-:R-:W-:Y:S01]  /*11440*/  IMAD.MOV.U32 R0, RZ, RZ, 0x1c1f ;  /* 0x00001c1fff007424 */ /* 0x010fe200078e00ff */
[----:B------:R-:W-:Y:S02]  /*11450*/  MOV R5, 0x11470 ;  /* 0x0001147000057802 */ /* 0x000fe40000000f00 */
[----:B-123--:R-:W-:Y:S05]  /*11460*/  CALL.REL.NOINC `($__internal_1_$__cuda_sm70_shflsync_idx_p) ;  /* 0x0000017000007944 */ /* 0x00efea0003c00000 */
[----:B------:R-:W-:Y:S05]  /*11470*/  BRA `(.L_x_600) ;  /* 0xfffff3a000007947 */ /* 0x000fea000383ffff */
.L_x_583:
        /* <DEDUP_REMOVED lines=12> */
.L_x_585:
[----:B------:R-:W-:Y:S01]  /*11540*/  IMAD.MOV.U32 R7, RZ, RZ, R60 ;  /* 0x000000ffff077224 */ /* 0x000fe200078e003c */
[----:B------:R-:W-:Y:S01]  /*11550*/  MOV R4, RZ ;  /* 0x000000ff00047202 */ /* 0x000fe20000000f00 */
[----:B-1----:R-:W-:Y:S01]  /*11560*/  IMAD.MOV.U32 R0, RZ, RZ, 0x1f ;  /* 0x0000001fff007424 */ /* 0x002fe200078e00ff */
[----:B------:R-:W-:Y:S02]  /*11570*/  MOV R5, 0x11590 ;  /* 0x0001159000057802 */ /* 0x000fe40000000f00 */
[----:B--23-5:R-:W-:Y:S05]  /*11580*/  CALL.REL.NOINC `($__internal_1_$__cuda_sm70_shflsync_idx_p) ;  /* 0x0000005000007944 */ /* 0x02cfea0003c00000 */
[----:B------:R-:W-:Y:S05]  /*11590*/  BRA `(.L_x_602) ;  /* 0xfffff60000007947 */ /* 0x000fea000383ffff */
        .weak           $__internal_0_$__cuda_sm70_shflsync_bfly_p
        .type           $__internal_0_$__cuda_sm70_shflsync_bfly_p,@function
        .size           $__internal_0_$__cuda_sm70_shflsync_bfly_p,($__internal_1_$__cuda_sm70_shflsync_idx_p - $__internal_0_$__cuda_sm70_shflsync_bfly_p)
$__internal_0_$__cuda_sm70_shflsync_bfly_p:
[----:B------:R-:W-:Y:S04]  /*115a0*/  WARPSYNC R9 ;  /* 0x0000000900007348 */ /* 0x000fe80003800000 */
[----:B------:R1:W2:Y:S02]  /*115b0*/  SHFL.BFLY PT, R8, R0, R3, R10 ;  /* 0x0c00000300087389 */ /* 0x0002a400000e000a */
[----:B-1----:R-:W-:-:S04]  /*115c0*/  MOV R3, 0x0 ;  /* 0x0000000000037802 */ /* 0x002fc80000000f00 */
[----:B--2---:R-:W-:Y:S05]  /*115d0*/  RET.REL.NODEC R2 `(_ZN7cutlass13device_kernelIN5flash19enable_sm80_to_sm89INS1_16FlashAttnFwdSm80INS1_25CollectiveMainloopFwdSm80ILi4ELi1ELb0EN4cute5tupleIJNS5_1CILi128EEENS7_ILi64EEENS7_ILi96EEEEEELi96ENS_6half_tEfNS_4arch4Sm80ELb1ELb0ELb1ELb0ELb0ELb0ELb1ELb0EEENS1_21CollectiveEpilogueFwdINS6_IJS8_SA_S9_EEENS6_IJNS7_ILi1EEESI_SI_EEESC_SE_Li128ELb0ELb1ELb0ELb0EEENS1_30DynamicPersistentTileSchedulerILi128ELi128ELb0ELb1ELb0EEEEEEEEEvNT_6ParamsE) ;  /* 0xfffeea2002007950 */ /* 0x004fea0003c3ffff */
        .weak           $__internal_1_$__cuda_sm70_shflsync_idx_p
        .type           $__internal_1_$__cuda_sm70_shflsync_idx_p,@function
        .size           $__internal_1_$__cuda_sm70_shflsync_idx_p,(.L_x_760 - $__internal_1_$__cuda_sm70_shflsync_idx_p)
$__internal_1_$__cuda_sm70_shflsync_idx_p:
[----:B------:R-:W-:-:S04]  /*115e0*/  MOV R6, 0xffffffff ;  /* 0xffffffff00067802 */ /* 0x000fc80000000f00 */
[----:B------:R-:W-:Y:S04]  /*115f0*/  WARPSYNC R6 ;  /* 0x0000000600007348 */ /* 0x000fe80003800000 */
[----:B------:R1:W2:Y:S02]  /*11600*/  SHFL.IDX PT, R0, R7, R4, R0 ;  /* 0x0000000407007389 */ /* 0x0002a400000e0000 */
[----:B-1----:R-:W-:Y:S02]  /*11610*/  MOV R4, R5 ;  /* 0x0000000500047202 */ /* 0x002fe40000000f00 */
[----:B------:R-:W-:-:S04]  /*11620*/  MOV R5, 0x0 ;  /* 0x0000000000057802 */ /* 0x000fc80000000f00 */
[----:B--2---:R-:W-:Y:S05]  /*11630*/  RET.REL.NODEC R4 `(_ZN7cutlass13device_kernelIN5flash19enable_sm80_to_sm89INS1_16FlashAttnFwdSm80INS1_25CollectiveMainloopFwdSm80ILi4ELi1ELb0EN4cute5tupleIJNS5_1CILi128EEENS7_ILi64EEENS7_ILi96EEEEEELi96ENS_6half_tEfNS_4arch4Sm80ELb1ELb0ELb1ELb0ELb0ELb0ELb1ELb0EEENS1_21CollectiveEpilogueFwdINS6_IJS8_SA_S9_EEENS6_IJNS7_ILi1EEESI_SI_EEESC_SE_Li128ELb0ELb1ELb0ELb0EEENS1_30DynamicPersistentTileSchedulerILi128ELi128ELb0ELb1ELb0EEEEEEEEEvNT_6ParamsE) ;  /* 0xfffee9c004007950 */ /* 0x004fea0003c3ffff */
.L_x_603:
        /* <DEDUP_REMOVED lines=12> */
.L_x_760:


//--------------------- .text._ZN7cutlass13device_kernelIN5flash19enable_sm80_to_sm89INS1_16FlashAttnFwdSm80INS1_25CollectiveMainloopFwdSm80ILi4ELi1ELb0EN4cute5tupleIJNS5_1CILi128EEENS7_ILi64EEENS7_ILi96EEEEEELi96ENS_6half_tEfNS_4arch4Sm80ELb1ELb0ELb1ELb1ELb0ELb0ELb1ELb0EEENS1_21CollectiveEpilogueFwdINS6_IJS8_SA_S9_EEENS6_IJNS7_ILi1EEESI_SI_EEESC_SE_Li128ELb1ELb1ELb0ELb0EEENS1_19SingleTileSchedulerILb1ELb0ELb1ELi128EEEEEEEEEvNT_6ParamsE --------------------------
	.section	.text._ZN7cutlass13device_kernelIN5flash19enable_sm80_to_sm89INS1_16FlashAttnFwdSm80INS1_25CollectiveMainloopFwdSm80ILi4ELi1ELb0EN4cute5tupleIJNS5_1CILi128EEENS7_ILi64EEENS7_ILi96EEEEEELi96ENS_6half_tEfNS_4arch4Sm80ELb1ELb0ELb1ELb1ELb0ELb0ELb1ELb0EEENS1_21CollectiveEpilogueFwdINS6_IJS8_SA_S9_EEENS6_IJNS7_ILi1EEESI_SI_EEESC_SE_Li128ELb1ELb1ELb0ELb0EEENS1_19SingleTileSchedulerILb1ELb0ELb1ELi128EEEEEEEEEvNT_6ParamsE,"ax",@progbits
	.sectioninfo	@"SHI_REGISTERS=255"
	.align	128
.text._ZN7cutlass13device_kernelIN5flash19enable_sm80_to_sm89INS1_16FlashAttnFwdSm80INS1_25CollectiveMainloopFwdSm80ILi4ELi1ELb0EN4cute5tupleIJNS5_1CILi128EEENS7_ILi64EEENS7_ILi96EEEEEELi96ENS_6half_tEfNS_4arch4Sm80ELb1ELb0ELb1ELb1ELb0ELb0ELb1ELb0EEENS1_21CollectiveEpilogueFwdINS6_IJS8_SA_S9_EEENS6_IJNS7_ILi1EEESI_SI_EEESC_SE_Li128ELb1ELb1ELb0ELb0EEENS1_19SingleTileSchedulerILb1ELb0ELb1ELi128EEEEEEEEEvNT_6ParamsE:
        .type           _ZN7cutlass13device_kernelIN5flash19enable_sm80_to_sm89INS1_16FlashAttnFwdSm80INS1_25CollectiveMainloopFwdSm80ILi4ELi1ELb0EN4cute5tupleIJNS5_1CILi128EEENS7_ILi64EEENS7_ILi96EEEEEELi96ENS_6half_tEfNS_4arch4Sm80ELb1ELb0ELb1ELb1ELb0ELb0ELb1ELb0EEENS1_21CollectiveEpilogueFwdINS6_IJS8_SA_S9_EEENS6_IJNS7_ILi1EEESI_SI_EEESC_SE_Li128ELb1ELb1ELb0ELb0EEENS1_19SingleTileSchedulerILb1ELb0ELb1ELi128EEEEEEEEEvNT_6ParamsE,@function
        .size           _ZN7cutlass13device_kernelIN5flash19enable_sm80_to_sm89INS1_16FlashAttnFwdSm80INS1_25CollectiveMainloopFwdSm80ILi4ELi1ELb0EN4cute5tupleIJNS5_1CILi128EEENS7_ILi64EEENS7_ILi96EEEEEELi96ENS_6half_tEfNS_4arch4Sm80ELb1ELb0ELb1ELb1ELb0ELb0ELb1ELb0EEENS1_21CollectiveEpilogueFwdINS6_IJS8_SA_S9_EEENS6_IJNS7_ILi1EEESI_SI_EEESC_SE_Li128ELb1ELb1ELb0ELb0EEENS1_19SingleTileSchedulerILb1ELb0ELb1ELi128EEEEEEEEEvNT_6ParamsE,(.L_x_763 - _ZN7cutlass13device_kernelIN5flash19enable_sm80_to_sm89INS1_16FlashAttnFwdSm80INS1_25CollectiveMainloopFwdSm80ILi4ELi1ELb0EN4cute5tupleIJNS5_1CILi128EEENS7_ILi64EEENS7_ILi96EEEEEELi96ENS_6half_tEfNS_4arch4Sm80ELb1ELb0ELb1ELb1ELb0ELb0ELb1ELb0EEENS1_21CollectiveEpilogueFwdINS6_IJS8_SA_S9_EEENS6_IJNS7_ILi1EEESI_SI_EEESC_SE_Li128ELb1ELb1ELb0ELb0EEENS1_19SingleTileSchedulerILb1ELb0ELb1ELi128EEEEEEEEEvNT_6ParamsE)
        .other          _ZN7cutlass13device_kernelIN5flash19enable_sm80_to_sm89INS1_16FlashAttnFwdSm80INS1_25CollectiveMainloopFwdSm80ILi4ELi1ELb0EN4cute5tupleIJNS5_1CILi128EEENS7_ILi64EEENS7_ILi96EEEEEELi96ENS_6half_tEfNS_4arch4Sm80ELb1ELb0ELb1ELb1ELb0ELb0ELb1ELb0EEENS1_21CollectiveEpilogueFwdINS6_IJS8_SA_S9_EEENS6_IJNS7_ILi1EEESI_SI_EEESC_SE_Li128ELb1ELb1ELb0ELb0EEENS1_19SingleTileSchedulerILb1ELb0ELb1ELi128EEEEEEEEEvNT_6ParamsE,@"STO_CUDA_ENTRY STV_DEFAULT"
_ZN7cutlass13device_kernelIN5flash19enable_sm80_to_sm89INS1_16FlashAttnFwdSm80INS1_25CollectiveMainloopFwdSm80ILi4ELi1ELb0EN4cute5tupleIJNS5_1CILi128EEENS7_ILi64EEENS7_ILi96EEEEEELi96ENS_6half_tEfNS_4arch4Sm80ELb1ELb0ELb1ELb1ELb0ELb0ELb1ELb0EEENS1_21CollectiveEpilogueFwdINS6_IJS8_SA_S9_EEENS6_IJNS7_ILi1EEESI_SI_EEESC_SE_Li128ELb1ELb1ELb0ELb0EEENS1_19SingleTileSchedulerILb1ELb0ELb1ELi128EEEEEEEEEvNT_6ParamsE:
        /* <DEDUP_REMOVED lines=17> */
.L_x_605:
        /* <DEDUP_REMOVED lines=8> */
.L_x_607:
[----:B------:R-:W-:-:S04]  /*0190*/  MOV R0, c[0x0][0x54c] ;  /* 0x0001530000007a02 */ /* 0x000fc80000000f00 */
.L_x_606:
[----:B------:R-:W-:Y:S01]  /*01a0*/  USHF.L.U32 UR4, UR4, 0x7, URZ ;  /* 0x0000000704047899 */ /* 0x000fe2000800063f */
[----:B-----5:R-:W-:-:S05]  /*01b0*/  IMAD R0, R0, c[0x0][0x548], RZ ;  /* 0x0001520000007a24 */ /* 0x020fca00078e02ff */
[----:B------:R-:W-:-:S04]  /*01c0*/  MOV R10, UR4 ;  /* 0x00000004000a7c02 */ /* 0x000fc80008000f00 */
[----:B------:R-:W-:-:S04]  /*01d0*/  ISETP.GE.AND P0, PT, R10, R0, PT ;  /* 0x000000000a00720c */ /* 0x000fc80003f06270 */
[----:B------:R-:W-:-:S05]  /*01e0*/  SEL R0, R5, 0xffffffff, !P0 ;  /* 0xffffffff05007807 */ /* 0x000fca0004000000 */
[----:B------:R2:W-:Y:S01]  /*01f0*/  STL [R1+0x78], R0 ;  /* 0x0000780001007387 */ /* 0x0005e20000100800 */
[----:B------:R-:W-:Y:S05]  /*0200*/  BRA `(.L_x_608) ;  /* 0x0000014000007947 */ /* 0x000fea0003800000 */
.L_x_604:
[----:B------:R-:W-:-:S04]  /*0210*/  ISETP.NE.U32.AND P0, PT, RZ, c[0x0][0x568], PT ;  /* 0x00015a00ff007a0c */ /* 0x000fc80003f05070 */
[----:B------:R-:W-:-:S13]  /*0220*/  ISETP.NE.AND.EX P0, PT, RZ, c[0x0][0x56c], PT, P0 ;  /* 0x00015b00ff007a0c */ /* 0x000fda0003f05300 */
[----:B------:R-:W-:Y:S05]  /*0230*/  @!P0 BRA `(.L_x_609) ;  /* 0x0000002000008947 */ /* 0x000fea0003800000 */
[----:B------:R1:W5:Y:S01]  /*0240*/  LDG.E R0, [R2.64] ;  /* 0x0000000602007981 */ /* 0x000362000c1e1900 */
[----:B------:R-:W-:Y:S05]  /*0250*/  BRA `(.L_x_610) ;  /* 0x0000009000007947 */ /* 0x000fea0003800000 */
.L_x_609:
        /* <DEDUP_REMOVED lines=8> */
.L_x_611:
[----:B------:R-:W-:-:S04]  /*02e0*/  MOV R0, c[0x0][0x54c] ;  /* 0x0001530000007a02 */ /* 0x000fc80000000f00 */
.L_x_610:
[----:B------:R-:W-:Y:S01]  /*02f0*/  USHF.L.U32 UR4, UR4, 0x7, URZ ;  /* 0x0000000704047899 */ /* 0x000fe2000800063f */
[----:B-----5:R-:W-:-:S05]  /*0300*/  IMAD R0, R0, c[0x0][0x548], RZ ;  /* 0x0001520000007a24 */ /* 0x020fca00078e02ff */
[----:B------:R-:W-:-:S04]  /*0310*/  MOV R10, UR4 ;  /* 0x00000004000a7c02 */ /* 0x000fc80008000f00 */
[----:B------:R-:W-:-:S04]  /*0320*/  ISETP.GE.AND P0, PT, R10, R0, PT ;  /* 0x000000000a00720c */ /* 0x000fc80003f06270 */
[----:B------:R-:W-:-:S05]  /*0330*/  SEL R0, R5, 0xffffffff, !P0 ;  /* 0xffffffff05007807 */ /* 0x000fca0004000000 */
[----:B------:R2:W-:Y:S04]  /*0340*/  STL [R1+0x78], R0 ;  /* 0x0000780001007387 */ /* 0x0005e80000100800 */
.L_x_608:
        /* <DEDUP_REMOVED lines=10> */
[CC--:B------:R-:W-:Y:S01]  /*03f0*/  IMAD.WIDE R4, R48.reuse, R29.reuse, c[0x0][0x348] ;  /* 0x0000d20030047625 */ /* 0x0c0fe200078e021d */
[----:B------:R-:W-:Y:S02]  /*0400*/  ISETP.NE.U32.AND P3, PT, RZ, c[0x0][0x348], PT ;  /* 0x0000d200ff007a0c */ /* 0x000fe40003f65070 */
[----:B------:R-:W-:Y:S01]  /*0410*/  ISETP.NE.U32.AND P1, PT, RZ, c[0x0][0x350], PT ;  /* 0x0000d400ff007a0c */ /* 0x000fe20003f25070 */
[----:B-1----:R-:W-:Y:S01]  /*0420*/  IMAD.WIDE R2, R48, R29, c[0x0][0x350] ;  /* 0x0000d40030027625 */ /* 0x002fe200078e021d */
[----:B------:R-:W-:-:S02]  /*0430*/  ISETP.NE.AND.EX P3, PT, RZ, c[0x0][0x34c], PT, P3 ;  /* 0x0000d300ff007a0c */ /* 0x000fc40003f65330 */
[----:B------:R-:W-:-:S03]  /*0440*/  ISETP.NE.AND.EX P1, PT, RZ, c[0x0][0x354], PT, P1 ;  /* 0x0000d500ff007a0c */ /* 0x000fc60003f25310 */
[----:B------:R-:W-:-:S04]  /*0450*/  @P0 IMAD.WIDE R6, R48, R29, c[0x0][0x360] ;  /* 0x0000d80030060625 */ /* 0x000fc800078e021d */
[----:B------:R-:W-:Y:S01]  /*0460*/  @P2 IMAD.WIDE R8, R48, R29, c[0x0][0x370] ;  /* 0x0000dc0030082625 */ /* 0x000fe200078e021d */
[----:B------:R1:W2:Y:S04]  /*0470*/  @P0 LDG.E R0, [R6.64] ;  /* 0x0000000606000981 */ /* 0x0002a8000c1e1900 */
[----:B------:R3:W5:Y:S04]  /*0480*/  @P2 LDG.E R12, [R8.64] ;  /* 0x00000006080c2981 */ /* 0x000768000c1e1900 */
[----:B------:R3:W5:Y:S04]  /*0490*/  @P3 LDG.E R11, [R4.64] ;  /* 0x00000006040b3981 */ /* 0x000768000c1e1900 */
[----:B------:R3:W5:Y:S01]  /*04a0*/  @P1 LDG.E R13, [R2.64] ;  /* 0x00000006020d1981 */ /* 0x000762000c1e1900 */
[----:B-1----:R-:W-:-:S03]  /*04b0*/  IMAD.MOV.U32 R6, RZ, RZ, c[0x0][0x1d0] ;  /* 0x00007400ff067624 */ /* 0x002fc600078e00ff */
[----:B--2---:R3:W-:Y:S01]  /*04c0*/  STL [R1+0x74], R0 ;  /* 0x0000740001007387 */ /* 0x0047e20000100800 */
[----:B------:R-:W-:Y:S01]  /*04d0*/  IMAD.MOV.U32 R161, RZ, RZ, R0 ;  /* 0x000000ffffa17224 */ /* 0x000fe200078e0000 */
[----:B------:R-:W-:Y:S05]  /*04e0*/  @P0 BRA `(.L_x_612) ;  /* 0x0000005000000947 */ /* 0x000fea0003800000 */
[----:B------:R-:W-:Y:S05]  /*04f0*/  @!P3 BRA `(.L_x_612) ;  /* 0x000000400000b947 */ /* 0x000fea0003800000 */
[----:B---3--:R1:W2:Y:S04]  /*0500*/  LDG.E R0, [R4.64] ;  /* 0x0000000604007981 */ /* 0x0082a8000c1e1900 */
[----:B-1----:R-:W2:Y:S02]  /*0510*/  LDG.E R4, [R4.64+0x4] ;  /* 0x0000040604047981 */ /* 0x002ea4000c1e1900 */
[----:B--2---:R-:W-:-:S05]  /*0520*/  IADD3 R161, -R0, R4, RZ ;  /* 0x0000000400a17210 */ /* 0x004fca0007ffe1ff */
[----:B------:R1:W-:Y:S02]  /*0530*/  STL [R1+0x74], R161 ;  /* 0x000074a101007387 */ /* 0x0003e40000100800 */
.L_x_612:
[----:B------:R-:W-:-:S04]  /*0540*/  ISETP.NE.U32.AND P0, PT, RZ, c[0x0][0x368], PT ;  /* 0x0000da00ff007a0c */ /* 0x000fc80003f05070 */
[----:B------:R-:W-:-:S13]  /*0550*/  ISETP.NE.AND.EX P0, PT, RZ, c[0x0][0x36c], PT, P0 ;  /* 0x0000db00ff007a0c */ /* 0x000fda0003f05300 */
[----:B------:R-:W-:Y:S05]  /*0560*/  @!P0 BRA `(.L_x_613) ;  /* 0x0000003000008947 */ /* 0x000fea0003800000 */
[----:B---3--:R-:W-:-:S05]  /*0570*/  IMAD.WIDE R2, R48, R29, c[0x0][0x368] ;  /* 0x0000da0030027625 */ /* 0x008fca00078e021d */
[----:B------:R2:W5:Y:S01]  /*0580*/  LDG.E R6, [R2.64] ;  /* 0x0000000602067981 */ /* 0x000562000c1e1900 */
[----:B------:R-:W-:Y:S05]  /*0590*/  BRA `(.L_x_614) ;  /* 0x0000004000007947 */ /* 0x000fea0003800000 */
.L_x_613:
[----:B------:R-:W-:Y:S05]  /*05a0*/  @!P1 BRA `(.L_x_614) ;  /* 0x0000003000009947 */ /* 0x000fea0003800000 */
[----:B------:R2:W4:Y:S04]  /*05b0*/  LDG.E R6, [R2.64] ;  /* 0x0000000602067981 */ /* 0x000528000c1e1900 */
[----:B--23--:R-:W4:Y:S02]  /*05c0*/  LDG.E R2, [R2.64+0x4] ;  /* 0x0000040602027981 */ /* 0x00cf24000c1e1900 */
[----:B----4-:R-:W-:-:S03]  /*05d0*/  IADD3 R6, -R6, R2, RZ ;  /* 0x0000000206067210 */ /* 0x010fc60007ffe1ff */
.L_x_614:
[----:B---3--:R-:W-:Y:S01]  /*05e0*/  IMAD.MOV.U32 R0, RZ, RZ, c[0x0][0x2c4] ;  /* 0x0000b100ff007624 */ /* 0x008fe200078e00ff */
[----:B-----5:R-:W-:Y:S01]  /*05f0*/  IADD3 R159, -R12, R6, RZ ;  /* 0x000000060c9f7210 */ /* 0x020fe20007ffe1ff */
[----:B------:R-:W-:Y:S01]  /*0600*/  IMAD.MOV.U32 R236, RZ, RZ, R10 ;  /* 0x000000ffffec7224 */ /* 0x000fe200078e000a */
[----:B--2---:R-:W-:Y:S01]  /*0610*/  IADD3 R3, R10, 0x7f, RZ ;  /* 0x0000007f0a037810 */ /* 0x004fe20007ffe0ff */
[----:B------:R-:W-:Y:S01]  /*0620*/  CS2R R94, SRZ ;  /* 0x00000000005e7805 */ /* 0x000fe2000001ff00 */
[----:B------:R-:W-:Y:S01]  /*0630*/  ISETP.NE.AND P2, PT, R0, 0x1, PT ;  /* 0x000000010000780c */ /* 0x000fe20003f45270 */
[----:B------:R2:W-:Y:S01]  /*0640*/  STL [R1+0x50], R159 ;  /* 0x0000509f01007387 */ /* 0x0005e20000100800 */
[C---:B------:R-:W-:Y:S01]  /*0650*/  IADD3 R4, R159.reuse, 0x40, -R161 ;  /* 0x000000409f047810 */ /* 0x040fe20007ffe8a1 */
[----:B------:R-:W-:Y:S01]  /*0660*/  CS2R R92, SRZ ;  /* 0x00000000005c7805 */ /* 0x000fe2000001ff00 */
[----:B------:R-:W-:Y:S01]  /*0670*/  IADD3 R2, R159, 0x3f, RZ ;  /* 0x0000003f9f027810 */ /* 0x000fe20007ffe0ff */
[----:B------:R-:W-:Y:S01]  /*0680*/  CS2R R98, SRZ ;  /* 0x0000000000627805 */ /* 0x000fe2000001ff00 */
[----:B------:R-:W-:Y:S01]  /*0690*/  PLOP3.LUT P0, PT, PT, PT, PT, 0x80, 0x0 ;  /* 0x000000000000781c */ /* 0x000fe20003f0f070 */
[----:B------:R-:W-:Y:S01]  /*06a0*/  CS2R R96, SRZ ;  /* 0x0000000000607805 */ /* 0x000fe2000001ff00 */
[----:B------:R-:W-:Y:S01]  /*06b0*/  IMAD.MOV.U32 R90, RZ, RZ, RZ ;  /* 0x000000ffff5a7224 */ /* 0x000fe200078e00ff */
[----:B------:R-:W-:Y:S01]  /*06c0*/  CS2R R88, SRZ ;  /* 0x0000000000587805 */ /* 0x000fe2000001ff00 */
[----:B------:R-:W-:Y:S01]  /*06d0*/  CS2R R86, SRZ ;  /* 0x0000000000567805 */ /* 0x000fe2000001ff00 */
[----:B------:R-:W-:Y:S01]  /*06e0*/  CS2R R84, SRZ ;  /* 0x0000000000547805 */ /* 0x000fe2000001ff00 */
[----:B------:R-:W-:Y:S01]  /*06f0*/  CS2R R14, SRZ ;  /* 0x00000000000e7805 */ /* 0x000fe2000001ff00 */
[----:B------:R-:W-:Y:S01]  /*0700*/  @P2 IADD3 R0, R236, 0x7f, RZ ;  /* 0x0000007fec002810 */ /* 0x000fe20007ffe0ff */
[----:B------:R-:W-:Y:S01]  /*0710*/  IMAD.MOV.U32 R78, RZ, RZ, RZ ;  /* 0x000000ffff4e7224 */ /* 0x000fe200078e00ff */
[----:B------:R-:W-:Y:S01]  /*0720*/  MOV R76, RZ ;  /* 0x000000ff004c7202 */ /* 0x000fe20000000f00 */
[----:B------:R-:W-:Y:S01]  /*0730*/  CS2R R16, SRZ ;  /* 0x0000000000107805 */ /* 0x000fe2000001ff00 */
[----:B------:R-:W-:Y:S01]  /*0740*/  IMAD.MOV.U32 R82, RZ, RZ, RZ ;  /* 0x000000ffff527224 */ /* 0x000fe200078e00ff */
[----:B------:R-:W-:Y:S01]  /*0750*/  CS2R R18, SRZ ;  /* 0x0000000000127805 */ /* 0x000fe2000001ff00 */
[----:B------:R-:W-:Y:S01]  /*0760*/  @P2 IMAD.HI.U32 R0, R0, c[0x0][0x2c8], RZ ;  /* 0x0000b20000002a27 */ /* 0x000fe200078e00ff */
[----:B------:R-:W-:Y:S01]  /*0770*/  MOV R74, RZ ;  /* 0x000000ff004a7202 */ /* 0x000fe20000000f00 */
[----:B------:R-:W-:Y:S01]  /*0780*/  CS2R R20, SRZ ;  /* 0x0000000000147805 */ /* 0x000fe2000001ff00 */
[----:B------:R-:W-:Y:S01]  /*0790*/  MOV R68, RZ ;  /* 0x000000ff00447202 */ /* 0x000fe20000000f00 */
[----:B------:R-:W-:Y:S01]  /*07a0*/  IMAD.MOV.U32 R80, RZ, RZ, RZ ;  /* 0x000000ffff507224 */ /* 0x000fe200078e00ff */
[----:B------:R-:W-:Y:S01]  /*07b0*/  @P2 SHF.R.U32.HI R3, RZ, c[0x0][0x2cc], R0 ;  /* 0x0000b300ff032a19 */ /* 0x000fe20000011600 */
[----:B------:R-:W-:Y:S01]  /*07c0*/  IMAD.MOV.U32 R72, RZ, RZ, RZ ;  /* 0x000000ffff487224 */ /* 0x000fe200078e00ff */
[----:B------:R-:W-:Y:S01]  /*07d0*/  CS2R R22, SRZ ;  /* 0x0000000000167805 */ /* 0x000fe2000001ff00 */
[----:B------:R-:W-:Y:S01]  /*07e0*/  IMAD.MOV.U32 R70, RZ, RZ, RZ ;  /* 0x000000ffff467224 */ /* 0x000fe200078e00ff */
[----:B------:R-:W-:Y:S01]  /*07f0*/  CS2R R24, SRZ ;  /* 0x0000000000187805 */ /* 0x000fe2000001ff00 */
[----:B------:R-:W-:Y:S01]  /*0800*/  IMAD.IADD R0, R4, 0x1, R3 ;  /* 0x0000000104007824 */ /* 0x000fe200078e0203 */
[----:B------:R-:W-:Y:S01]  /*0810*/  SHF.R.S32.HI R3, RZ, 0x1f, R2 ;  /* 0x0000001fff037819 */ /* 0x000fe20000011402 */
[----:B------:R-:W-:Y:S01]  /*0820*/  IMAD.MOV.U32 R170, RZ, RZ, RZ ;  /* 0x000000ffffaa7224 */ /* 0x000fe200078e00ff */
[----:B------:R-:W-:Y:S01]  /*0830*/  MOV R174, RZ ;  /* 0x000000ff00ae7202 */ /* 0x000fe20000000f00 */
[----:B------:R-:W-:Y:S01]  /*0840*/  IMAD.MOV.U32 R168, RZ, RZ, RZ ;  /* 0x000000ffffa87224 */ /* 0x000fe200078e00ff */
[----:B------:R-:W-:Y:S01]  /*0850*/  SHF.R.S32.HI R4, RZ, 0x1f, R0 ;  /* 0x0000001fff047819 */ /* 0x000fe20000011400 */
[----:B------:R-:W-:Y:S01]  /*0860*/  IMAD.MOV.U32 R172, RZ, RZ, RZ ;  /* 0x000000ffffac7224 */ /* 0x000fe200078e00ff */
[----:B------:R-:W-:Y:S01]  /*0870*/  LEA.HI R2, R3, R2, RZ, 0x6 ;  /* 0x0000000203027211 */ /* 0x000fe200078f30ff */
[----:B------:R-:W-:Y:S01]  /*0880*/  CS2R R166, SRZ ;  /* 0x0000000000a67805 */ /* 0x000fe2000001ff00 */
[----:B------:R-:W-:Y:S01]  /*0890*/  LEA.HI R0, R4, R0, RZ, 0x6 ;  /* 0x0000000004007211 */ /* 0x000fe200078f30ff */
[----:B------:R-:W-:Y:S01]  /*08a0*/  IMAD.IADD R4, R13, 0x1, R12 ;  /* 0x000000010d047824 */ /* 0x000fe200078e020c */
[----:B------:R-:W-:Y:S01]  /*08b0*/  SHF.R.S32.HI R2, RZ, 0x6, R2 ;  /* 0x00000006ff027819 */ /* 0x000fe20000011402 */
[----:B------:R-:W-:Y:S01]  /*08c0*/  CS2R R26, SRZ ;  /* 0x00000000001a7805 */ /* 0x000fe2000001ff00 */
[----:B------:R-:W-:Y:S01]  /*08d0*/  SHF.R.S32.HI R0, RZ, 0x6, R0 ;  /* 0x00000006ff007819 */ /* 0x000fe20000011400 */
[----:B------:R-:W-:Y:S01]  /*08e0*/  IMAD.MOV.U32 R164, RZ, RZ, RZ ;  /* 0x000000ffffa47224 */ /* 0x000fe200078e00ff */
[----:B------:R-:W-:Y:S01]  /*08f0*/  MOV R12, RZ ;  /* 0x000000ff000c7202 */ /* 0x000fe20000000f00 */
[----:B------:R-:W-:Y:S01]  /*0900*/  IMAD.MOV.U32 R28, RZ, RZ, RZ ;  /* 0x000000ffff1c7224 */ /* 0x000fe200078e00ff */
[----:B------:R-:W-:Y:S01]  /*0910*/  IMNMX R204, R2, R0, PT ;  /* 0x0000000002cc7217 */ /* 0x000fe20003800200 */
[----:B------:R-:W-:Y:S01]  /*0920*/  IMAD.MOV.U32 R160, RZ, RZ, RZ ;  /* 0x000000ffffa07224 */ /* 0x000fe200078e00ff */
[----:B------:R-:W-:Y:S01]  /*0930*/  MOV R162, RZ ;  /* 0x000000ff00a27202 */ /* 0x000fe20000000f00 */
[----:B------:R-:W-:Y:S01]  /*0940*/  CS2R R154, SRZ ;  /* 0x00000000009a7805 */ /* 0x000fe2000001ff00 */
[----:B------:R-:W-:Y:S01]  /*0950*/  ISETP.GE.AND P4, PT, R204, 0x1, PT ;  /* 0x00000001cc00780c */ /* 0x000fe20003f86270 */
[----:B------:R-:W-:Y:S01]  /*0960*/  CS2R R30, SRZ ;  /* 0x00000000001e7805 */ /* 0x000fe2000001ff00 */
[----:B------:R-:W-:Y:S01]  /*0970*/  MOV R152, RZ ;  /* 0x000000ff00987202 */ /* 0x000fe20000000f00 */
[----:B------:R-:W-:Y:S01]  /*0980*/  IMAD.MOV.U32 R158, RZ, RZ, RZ ;  /* 0x000000ffff9e7224 */ /* 0x000fe200078e00ff */
[----:B------:R-:W-:Y:S01]  /*0990*/  CS2R R32, SRZ ;  /* 0x0000000000207805 */ /* 0x000fe2000001ff00 */
[----:B------:R-:W-:Y:S01]  /*09a0*/  IMAD.MOV.U32 R156, RZ, RZ, RZ ;  /* 0x000000ffff9c7224 */ /* 0x000fe200078e00ff */
[----:B------:R-:W-:Y:S01]  /*09b0*/  CS2R R150, SRZ ;  /* 0x0000000000967805 */ /* 0x000fe2000001ff00 */
[----:B------:R-:W-:Y:S01]  /*09c0*/  MOV R148, RZ ;  /* 0x000000ff00947202 */ /* 0x000fe20000000f00 */
[----:B------:R-:W-:Y:S01]  /*09d0*/  CS2R R34, SRZ ;  /* 0x0000000000227805 */ /* 0x000fe2000001ff00 */
[----:B------:R-:W-:Y:S01]  /*09e0*/  IMAD.MOV.U32 R146, RZ, RZ, RZ ;  /* 0x000000ffff927224 */ /* 0x000fe200078e00ff */
[----:B------:R-:W-:Y:S01]  /*09f0*/  CS2R R138, SRZ ;  /* 0x00000000008a7805 */ /* 0x000fe2000001ff00 */
[----:B------:R-:W-:Y:S01]  /*0a00*/  IMAD.MOV.U32 R144, RZ, RZ, RZ ;  /* 0x000000ffff907224 */ /* 0x000fe200078e00ff */
        /* <DEDUP_REMOVED lines=25> */
[----:B--2---:R-:W-:-:S04]  /*0ba0*/  ISETP.NE.U32.AND P0, PT, RZ, c[0x0][0x340], PT ;  /* 0x0000d000ff007a0c */ /* 0x004fc80003f05070 */
[----:B------:R-:W-:-:S13]  /*0bb0*/  ISETP.NE.AND.EX P0, PT, RZ, c[0x0][0x344], PT, P0 ;  /* 0x0000d100ff007a0c */ /* 0x000fda0003f05300 */
[----:B------:R-:W-:-:S05]  /*0bc0*/  @P0 IMAD.WIDE R2, R48, R29, c[0x0][0x340] ;  /* 0x0000d00030020625 */ /* 0x000fca00078e021d */
[----:B------:R2:W3:Y:S01]  /*0bd0*/  @P0 LDG.E R22, [R2.64] ;  /* 0x0000000602160981 */ /* 0x0004e2000c1e1900 */
[----:B------:R-:W-:Y:S01]  /*0be0*/  SHF.R.S32.HI R0, RZ, 0x1f, R11 ;  /* 0x0000001fff007819 */ /* 0x000fe2000001140b */
[----:B------:R-:W-:Y:S01]  /*0bf0*/  BSSY B0, `(.L_x_616) ;  /* 0x000008d000007945 */ /* 0x000fe20003800000 */
[----:B------:R-:W-:Y:S01]  /*0c00*/  SHF.R.S32.HI R14, RZ, 0x1f, R157 ;  /* 0x0000001fff0e7819 */ /* 0x000fe2000001149d */
[----:B------:R-:W4:Y:S01]  /*0c10*/  S2R R30, SR_CTAID.Y ;  /* 0x00000000001e7919 */ /* 0x000f220000002600 */
[----:B------:R-:W-:Y:S01]  /*0c20*/  SHF.R.S32.HI R7, RZ, 0x1f, R4 ;  /* 0x0000001fff077819 */ /* 0x000fe20000011404 */
[----:B------:R-:W-:Y:S01]  /*0c30*/  IMAD R0, R0, c[0x0][0x178], RZ ;  /* 0x00005e0000007a24 */ /* 0x000fe200078e02ff */
[CC--:B------:R-:W-:Y:S02]  /*0c40*/  LEA.HI R10, R14.reuse, R157.reuse, RZ, 0x2 ;  /* 0x0000009d0e0a7211 */ /* 0x0c0fe400078f10ff */
[----:B------:R-:W-:Y:S01]  /*0c50*/  LEA.HI R28, R14, R157, RZ, 0x3 ;  /* 0x0000009d0e1c7211 */ /* 0x000fe200078f18ff */
[----:B------:R-:W-:Y:S01]  /*0c60*/  IMAD R0, R11, c[0x0][0x17c], R0 ;  /* 0x00005f000b007a24 */ /* 0x000fe200078e0200 */
[----:B------:R-:W-:-:S02]  /*0c70*/  LOP3.LUT R5, R10, 0xfffffffc, RZ, 0xc0, !PT ;  /* 0xfffffffc0a057812 */ /* 0x000fc400078ec0ff */
[----:B------:R-:W-:Y:S02]  /*0c80*/  SHF.R.S32.HI R26, RZ, 0x3, R28 ;  /* 0x00000003ff1a7819 */ /* 0x000fe4000001141c */
[----:B------:R-:W-:Y:S01]  /*0c90*/  SHF.R.S32.HI R24, RZ, 0x2, R10 ;  /* 0x00000002ff187819 */ /* 0x000fe2000001140a */
[----:B------:R-:W-:Y:S01]  /*0ca0*/  IMAD.IADD R84, R157, 0x1, -R5 ;  /* 0x000000019d547824 */ /* 0x000fe200078e0a05 */
[----:B------:R-:W-:Y:S02]  /*0cb0*/  LEA.HI R27, R14, R157, RZ, 0x4 ;  /* 0x0000009d0e1b7211 */ /* 0x000fe400078f20ff */
[----:B------:R-:W-:Y:S02]  /*0cc0*/  IADD3 R4, P4, R4, R24, RZ ;  /* 0x0000001804047210 */ /* 0x000fe40007f9e0ff */
[----:B------:R-:W-:Y:S02]  /*0cd0*/  SHF.L.U32 R12, R84, 0x3, RZ ;  /* 0x00000003540c7819 */ /* 0x000fe400000006ff */
[----:B------:R-:W-:Y:S01]  /*0ce0*/  LEA.HI.X.SX32 R7, R24, R7, 0x1, P4 ;  /* 0x0000000718077211 */ /* 0x000fe200020f0eff */
[----:B--2---:R-:W-:Y:S01]  /*0cf0*/  IMAD.WIDE.U32 R2, R11, c[0x0][0x178], RZ ;  /* 0x00005e000b027a25 */ /* 0x004fe200078e00ff */
[----:B------:R-:W-:-:S02]  /*0d00*/  SHF.R.S32.HI R13, RZ, 0x1f, R12 ;  /* 0x0000001fff0d7819 */ /* 0x000fc4000001140c */
[----:B----4-:R-:W-:Y:S01]  /*0d10*/  SHF.R.S32.HI R29, RZ, 0x1f, R30 ;  /* 0x0000001fff1d7819 */ /* 0x010fe2000001141e */
[----:B------:R-:W-:Y:S01]  /*0d20*/  IMAD.IADD R3, R3, 0x1, R0 ;  /* 0x0000000103037824 */ /* 0x000fe200078e0200 */
[----:B------:R-:W-:Y:S01]  /*0d30*/  LEA.HI R153, R14, R157, RZ, 0x5 ;  /* 0x0000009d0e997211 */ /* 0x000fe200078f28ff */
[----:B------:R-:W-:Y:S01]  /*0d40*/  IMAD.SHL.U32 R0, R26, 0x40, RZ ;  /* 0x000000401a007824 */ /* 0x000fe200078e00ff */
[----:B------:R-:W-:Y:S01]  /*0d50*/  SHF.R.S32.HI R19, RZ, 0x1f, R48 ;  /* 0x0000001fff137819 */ /* 0x000fe20000011430 */
[----:B------:R-:W-:Y:S01]  /*0d60*/  IMAD R8, R29, c[0x0][0x1b8], RZ ;  /* 0x00006e001d087a24 */ /* 0x000fe200078e02ff */
[----:B------:R-:W-:Y:S01]  /*0d70*/  SHF.R.S32.HI R152, RZ, 0x5, R153 ;  /* 0x00000005ff987819 */ /* 0x000fe20000011499 */
[----:B------:R-:W-:Y:S01]  /*0d80*/  IMAD.WIDE.U32 R16, R4, c[0x0][0x208], R12 ;  /* 0x0000820004107a25 */ /* 0x000fe200078e000c */
[----:B------:R-:W-:Y:S02]  /*0d90*/  LOP3.LUT R0, R0, 0xc0, RZ, 0xc0, !PT ;  /* 0x000000c000007812 */ /* 0x000fe400078ec0ff */
[----:B------:R-:W-:Y:S01]  /*0da0*/  ISETP.GE.AND P6, PT, R12, c[0x0][0x1d4], PT ;  /* 0x000075000c007a0c */ /* 0x000fe20003fc6270 */
[----:B------:R-:W-:Y:S01]  /*0db0*/  IMAD.WIDE.U32 R2, R30, c[0x0][0x1b8], R2 ;  /* 0x00006e001e027a25 */ /* 0x000fe200078e0002 */
[----:B------:R-:W-:-:S02]  /*0dc0*/  LOP3.LUT R6, R0, 0x18, R12, 0xf8, !PT ;  /* 0x0000001800067812 */ /* 0x000fc400078ef80c */
[----:B------:R-:W-:Y:S02]  /*0dd0*/  SHF.R.U32.HI R5, RZ, 0x3, R0 ;  /* 0x00000003ff057819 */ /* 0x000fe40000011600 */
[----:B------:R-:W-:Y:S02]  /*0de0*/  IADD3 R0, R12, 0x40, RZ ;  /* 0x000000400c007810 */ /* 0x000fe40007ffe0ff */
[----:B------:R-:W-:Y:S01]  /*0df0*/  LOP3.LUT R18, R6, R5, RZ, 0x3c, !PT ;  /* 0x0000000506127212 */ /* 0x000fe200078e3cff */
[----:B------:R-:W-:Y:S01]  /*0e00*/  IMAD R5, R30, c[0x0][0x1bc], R8 ;  /* 0x00006f001e057a24 */ /* 0x000fe200078e0208 */
[----:B------:R-:W-:Y:S01]  /*0e10*/  ISETP.GE.AND P4, PT, R0, c[0x0][0x1d4], PT ;  /* 0x0000750000007a0c */ /* 0x000fe20003f86270 */
[C---:B------:R-:W-:Y:S01]  /*0e20*/  IMAD R0, R7.reuse, c[0x0][0x1e0], RZ ;  /* 0x0000780007007a24 */ /* 0x040fe200078e02ff */
[----:B------:R-:W-:Y:S01]  /*0e30*/  SEL R6, R48, RZ, !P3 ;  /* 0x000000ff30067207 */ /* 0x000fe20005800000 */
[----:B------:R-:W-:Y:S02]  /*0e40*/  IMAD R7, R7, c[0x0][0x208], RZ ;  /* 0x0000820007077a24 */ /* 0x000fe400078e02ff */
[C---:B------:R-:W-:Y:S01]  /*0e50*/  IMAD R20, R4.reuse, c[0x0][0x1e4], R0 ;  /* 0x0000790004147a24 */ /* 0x040fe200078e0200 */
[----:B------:R-:W-:Y:S01]  /*0e60*/  LOP3.LUT R0, R27, 0xfffffff0, RZ, 0xc0, !PT ;  /* 0xfffffff01b007812 */ /* 0x000fe200078ec0ff */
[----:B------:R-:W-:-:S02]  /*0e70*/  IMAD R21, R4, c[0x0][0x20c], R7 ;  /* 0x0000830004157a24 */ /* 0x000fc400078e0207 */
[----:B------:R-:W-:Y:S01]  /*0e80*/  IMAD.WIDE.U32 R8, R4, c[0x0][0x1e0], R12 ;  /* 0x0000780004087a25 */ /* 0x000fe200078e000c */
[----:B------:R-:W-:Y:S02]  /*0e90*/  LEA.HI R4, R10, R24, RZ, 0x1 ;  /* 0x000000180a047211 */ /* 0x000fe400078f08ff */
[----:B------:R-:W-:Y:S01]  /*0ea0*/  SEL R10, R19, RZ, !P3 ;  /* 0x000000ff130a7207 */ /* 0x000fe20005800000 */
[----:B------:R-:W-:Y:S02]  /*0eb0*/  IMAD R7, R84, 0x20, R24 ;  /* 0x0000002054077824 */ /* 0x000fe400078e0218 */
[----:B------:R-:W-:Y:S01]  /*0ec0*/  IMAD.IADD R23, R157, 0x1, -R0 ;  /* 0x000000019d177824 */ /* 0x000fe200078e0a00 */
[----:B------:R-:W-:Y:S01]  /*0ed0*/  LOP3.LUT R0, R4, 0x7fffffe, RZ, 0xc0, !PT ;  /* 0x07fffffe04007812 */ /* 0x000fe200078ec0ff */
[----:B------:R-:W-:Y:S01]  /*0ee0*/  IMAD.IADD R3, R3, 0x1, R5 ;  /* 0x0000000103037824 */ /* 0x000fe200078e0205 */
[----:B------:R-:W-:Y:S01]  /*0ef0*/  IADD3 R7, R236, R7, RZ ;  /* 0x00000007ec077210 */ /* 0x000fe20007ffe0ff */
[----:B------:R-:W-:Y:S01]  /*0f00*/  IMAD.IADD R9, R9, 0x1, R20 ;  /* 0x0000000109097824 */ /* 0x000fe200078e0214 */
[----:B------:R-:W-:Y:S01]  /*0f10*/  LEA.HI R25, R23, R23, RZ, 0x1 ;  /* 0x0000001717197211 */ /* 0x000fe200078f08ff */
[----:B------:R-:W-:-:S02]  /*0f20*/  IMAD.IADD R0, R24, 0x1, -R0 ;  /* 0x0000000118007824 */ /* 0x000fc400078e0a00 */
[----:B------:R-:W-:Y:S01]  /*0f30*/  @P2 IMAD.HI.U32 R11, R7, c[0x0][0x2c8], RZ ;  /* 0x0000b200070b2a27 */ /* 0x000fe200078e00ff */
[--C-:B------:R-:W-:Y:S02]  /*0f40*/  SHF.R.S32.HI R15, RZ, 0x1, R25.reuse ;  /* 0x00000001ff0f7819 */ /* 0x100fe40000011419 */
[----:B------:R-:W-:Y:S01]  /*0f50*/  SHF.R.S32.HI R14, RZ, 0x1f, R25 ;  /* 0x0000001fff0e7819 */ /* 0x000fe20000011419 */
[----:B------:R-:W-:Y:S02]  /*0f60*/  IMAD R5, R152, 0x8, R0 ;  /* 0x0000000898057824 */ /* 0x000fe400078e0200 */
[----:B------:R-:W-:Y:S01]  /*0f70*/  IMAD.MOV.U32 R4, RZ, RZ, R7 ;  /* 0x000000ffff047224 */ /* 0x000fe200078e0007 */
[----:B------:R-:W-:Y:S01]  /*0f80*/  @P2 SHF.R.U32.HI R4, RZ, c[0x0][0x2cc], R11 ;  /* 0x0000b300ff042a19 */ /* 0x000fe2000001160b */
[----:B------:R-:W-:Y:S01]  /*0f90*/  IMAD R0, R10, c[0x0][0x1c0], RZ ;  /* 0x000070000a007a24 */ /* 0x000fe200078e02ff */
[----:B------:R-:W-:Y:S01]  /*0fa0*/  LEA.HI R10, R14, R15, RZ, 0x2 ;  /* 0x0000000f0e0a7211 */ /* 0x000fe200078f10ff */
[----:B------:R-:W-:Y:S01]  /*0fb0*/  IMAD.WIDE.U32 R2, R6, c[0x0][0x1c0], R2 ;  /* 0x0000700006027a25 */ /* 0x000fe200078e0002 */
[----:B------:R-:W-:-:S02]  /*0fc0*/  LEA R226, R5, R18, 0x5 ;  /* 0x0000001205e27211 */ /* 0x000fc400078e28ff */
[----:B------:R-:W-:Y:S01]  /*0fd0*/  LOP3.LUT R5, R10, 0xfffffffc, RZ, 0xc0, !PT ;  /* 0xfffffffc0a057812 */ /* 0x000fe200078ec0ff */
[----:B------:R-:W-:Y:S01]  /*0fe0*/  IMAD R11, R6, c[0x0][0x1c4], R0 ;  /* 0x00007100060b7a24 */ /* 0x000fe200078e0200 */
[--C-:B------:R-:W-:Y:S01]  /*0ff0*/  SHF.R.S32.HI R0, RZ, 0x1f, R4.reuse ;  /* 0x0000001fff007819 */ /* 0x100fe20000011404 */
[----:B------:R-:W-:Y:S01]  /*1000*/  IMAD.MOV R6, RZ, RZ, -R4 ;  /* 0x000000ffff067224 */ /* 0x000fe200078e0a04 */
[----:B------:R-:W-:Y:S01]  /*1010*/  IADD3 R20, R15, -R5, RZ ;  /* 0x800000050f147210 */ /* 0x000fe20007ffe0ff */
[----:B------:R-:W-:Y:S01]  /*1020*/  IMAD.IADD R3, R3, 0x1, R11 ;  /* 0x0000000103037824 */ /* 0x000fe200078e020b */
        /* <DEDUP_REMOVED lines=8> */
[----:B------:R-:W-:Y:S02]  /*10b0*/  IMAD R11, R29, c[0x0][0x1e8], RZ ;  /* 0x00007a001d0b7a24 */ /* 0x000fe400078e02ff */
[C---:B------:R-:W-:Y:S02]  /*10c0*/  IMAD R10, R0.reuse, c[0x0][0x1ac], R4 ;  /* 0x00006b00000a7a24 */ /* 0x040fe400078e0204 */
[----:B------:R-:W-:-:S04]  /*10d0*/  IMAD.WIDE.U32 R2, R0, c[0x0][0x1a8], R2 ;  /* 0x00006a0000027a25 */ /* 0x000fc800078e0002 */
[----:B------:R-:W-:Y:S02]  /*10e0*/  IMAD.IADD R7, R17, 0x1, R21 ;  /* 0x0000000111077824 */ /* 0x000fe400078e0215 */
[----:B------:R-:W-:Y:S02]  /*10f0*/  IMAD R14, R29, c[0x0][0x210], RZ ;  /* 0x000084001d0e7a24 */ /* 0x000fe400078e02ff */
[----:B------:R-:W-:Y:S02]  /*1100*/  IMAD.MOV.U32 R6, RZ, RZ, R16 ;  /* 0x000000ffff067224 */ /* 0x000fe400078e0010 */
[C---:B------:R-:W-:Y:S02]  /*1110*/  IMAD R11, R30.reuse, c[0x0][0x1ec], R11 ;  /* 0x00007b001e0b7a24 */ /* 0x040fe400078e020b */
[----:B------:R-:W-:-:S04]  /*1120*/  IMAD.WIDE.U32 R8, R30, c[0x0][0x1e8], R8 ;  /* 0x00007a001e087a25 */ /* 0x000fc800078e0008 */
[----:B------:R-:W-:Y:S01]  /*1130*/  IMAD.IADD R3, R3, 0x1, R10 ;  /* 0x0000000103037824 */ /* 0x000fe200078e020a */
[----:B------:R-:W-:Y:S01]  /*1140*/  IADD3 R9, R9, R11, RZ ;  /* 0x0000000b09097210 */ /* 0x000fe20007ffe0ff */
[----:B------:R-:W-:Y:S01]  /*1150*/  IMAD R14, R30, c[0x0][0x214], R14 ;  /* 0x000085001e0e7a24 */ /* 0x000fe200078e020e */
[----:B------:R-:W-:Y:S01]  /*1160*/  IADD3 R10, R12, 0x20, RZ ;  /* 0x000000200c0a7810 */ /* 0x000fe20007ffe0ff */
[----:B------:R-:W-:-:S03]  /*1170*/  IMAD.WIDE.U32 R6, R30, c[0x0][0x210], R6 ;  /* 0x000084001e067a25 */ /* 0x000fc600078e0006 */
[----:B------:R-:W-:Y:S01]  /*1180*/  ISETP.GE.AND P5, PT, R10, c[0x0][0x1d4], PT ;  /* 0x000075000a007a0c */ /* 0x000fe20003fa6270 */
[----:B------:R-:W-:Y:S02]  /*1190*/  IMAD.IADD R7, R7, 0x1, R14 ;  /* 0x0000000107077824 */ /* 0x000fe400078e020e */
[----:B------:R-:W-:Y:S02]  /*11a0*/  IMAD R16, R161, c[0x0][0x2c4], RZ ;  /* 0x0000b100a1107a24 */ /* 0x000fe400078e02ff */
[----:B------:R-:W-:-:S05]  /*11b0*/  IMAD.SHL.U32 R14, R84, 0x8, RZ ;  /* 0x00000008540e7824 */ /* 0x000fca00078e00ff */
[----:B------:R-:W-:Y:S02]  /*11c0*/  ISETP.GE.AND P3, PT, R14, c[0x0][0x198], PT ;  /* 0x000066000e007a0c */ /* 0x000fe40003f66270 */
[----:B---3--:R-:W-:Y:S01]  /*11d0*/  @P0 SHF.R.S32.HI R5, RZ, 0x1f, R22 ;  /* 0x0000001fff050819 */ /* 0x008fe20000011416 */
[----:B------:R-:W-:Y:S01]  /*11e0*/  @!P0 IMAD.MOV.U32 R5, RZ, RZ, R19 ;  /* 0x000000ffff058224 */ /* 0x000fe200078e0013 */
[----:B------:R-:W-:Y:S01]  /*11f0*/  @P0 MOV R4, R22 ;  /* 0x0000001600040202 */ /* 0x000fe20000000f00 */
[----:B------:R-:W-:Y:S01]  /*1200*/  @!P0 IMAD.MOV.U32 R4, RZ, RZ, R48 ;  /* 0x000000ffff048224 */ /* 0x000fe200078e0030 */
[C---:B------:R-:W-:Y:S02]  /*1210*/  LEA R18, P0, R2.reuse, c[0x0][0x160], 0x1 ;  /* 0x0000580002127a11 */ /* 0x040fe400078008ff */
[----:B------:R-:W-:Y:S02]  /*1220*/  SEL R0, R5, RZ, !P1 ;  /* 0x000000ff05007207 */ /* 0x000fe40004800000 */
[----:B------:R-:W-:-:S02]  /*1230*/  LEA.HI.X R17, R2, c[0x0][0x164], R3, 0x1, P0 ;  /* 0x0000590002117a11 */ /* 0x000fc400000f0c03 */
[----:B------:R-:W-:Y:S01]  /*1240*/  SEL R4, R4, RZ, !P1 ;  /* 0x000000ff04047207 */ /* 0x000fe20004800000 */
[C---:B------:R-:W-:Y:S01]  /*1250*/  IMAD R2, R0.reuse, c[0x0][0x1f0], RZ ;  /* 0x00007c0000027a24 */ /* 0x040fe200078e02ff */
[----:B------:R-:W-:Y:S01]  /*1260*/  ISETP.GE.AND P0, PT, R15, R16, PT ;  /* 0x000000100f00720c */ /* 0x000fe20003f06270 */
[----:B------:R-:W-:Y:S01]  /*1270*/  IMAD R0, R0, c[0x0][0x218], RZ ;  /* 0x0000860000007a24 */ /* 0x000fe200078e02ff */
[----:B------:R-:W-:Y:S01]  /*1280*/  LOP3.LUT P1, RZ, R20, 0x2, RZ, 0xc0, !PT ;  /* 0x0000000214ff7812 */ /* 0x000fe2000782c0ff */
[C---:B------:R-:W-:Y:S01]  /*1290*/  IMAD R11, R4.reuse, c[0x0][0x1f4], R2 ;  /* 0x00007d00040b7a24 */ /* 0x040fe200078e0202 */
[----:B------:R2:W3:Y:S01]  /*12a0*/  SHFL.IDX PT, R5, R17, RZ, 0x1c1f ;  /* 0x001c1fff11057589 */ /* 0x0004e200000e0000 */
[----:B------:R-:W-:-:S04]  /*12b0*/  IMAD.WIDE.U32 R34, R4, c[0x0][0x1f0], R8 ;  /* 0x00007c0004227a25 */ /* 0x000fc800078e0008 */
[C---:B------:R-:W-:Y:S01]  /*12c0*/  IMAD R2, R4.reuse, c[0x0][0x21c], R0 ;  /* 0x0000870004027a24 */ /* 0x040fe200078e0200 */
[----:B------:R-:W-:Y:S01]  /*12d0*/  IADD3 R37, R35, R11, RZ ;  /* 0x0000000b23257210 */ /* 0x000fe20007ffe0ff */
[----:B------:R-:W-:Y:S01]  /*12e0*/  IMAD.WIDE.U32 R30, R4, c[0x0][0x218], R6 ;  /* 0x00008600041e7a25 */ /* 0x000fe200078e0006 */
[----:B------:R2:W-:Y:S01]  /*12f0*/  STL.64 [R1+0x58], R34 ;  /* 0x0000582201007387 */ /* 0x0005e20000100a00 */
[----:B------:R-:W-:Y:S02]  /*1300*/  IADD3 R0, R14, 0x40, RZ ;  /* 0x000000400e007810 */ /* 0x000fe40007ffe0ff */
[----:B------:R-:W-:Y:S01]  /*1310*/  IMAD.IADD R33, R31, 0x1, R2 ;  /* 0x000000011f217824 */ /* 0x000fe200078e0202 */
[----:B------:R2:W-:Y:S01]  /*1320*/  STL.64 [R1+0x60], R30 ;  /* 0x0000601e01007387 */ /* 0x0005e20000100a00 */
[----:B------:R-:W-:Y:S01]  /*1330*/  IMAD.MOV.U32 R6, RZ, RZ, 0x10 ;  /* 0x00000010ff067424 */ /* 0x000fe200078e00ff */
[----:B------:R-:W-:Y:S02]  /*1340*/  ISETP.GE.AND P3, PT, R0, c[0x0][0x198], PT ;  /* 0x0000660000007a0c */ /* 0x000fe40003f66270 */
[----:B------:R2:W-:Y:S02]  /*1350*/  STL [R1+0x4c], R37 ;  /* 0x00004c2501007387 */ /* 0x0005e40000100800 */
[----:B------:R-:W-:-:S02]  /*1360*/  SEL R3, R6, 0xfffffff0, !P1 ;  /* 0xfffffff006037807 */ /* 0x000fc40004800000 */
[----:B------:R2:W-:Y:S01]  /*1370*/  STL [R1+0x54], R33 ;  /* 0x0000542101007387 */ /* 0x0005e20000100800 */
[----:B------:R-:W-:-:S03]  /*1380*/  ISETP.GE.AND P1, PT, R10, c[0x0][0x198], PT ;  /* 0x000066000a007a0c */ /* 0x000fc60003f26270 */
[----:B------:R2:W4:Y:S01]  /*1390*/  SHFL.IDX PT, R4, R18, RZ, 0x1c1f ;  /* 0x001c1fff12047589 */ /* 0x00052200000e0000 */
[----:B------:R-:W-:Y:S01]  /*13a0*/  P2R R11, PR, RZ, 0x2 ;  /* 0x00000002ff0b7803 */ /* 0x000fe20000000000 */
[----:B------:R-:W-:Y:S05]  /*13b0*/  @P0 BRA `(.L_x_617) ;  /* 0x0000010000000947 */ /* 0x000fea0003800000 */
[C---:B---34-:R-:W-:Y:S02]  /*13c0*/  LEA R6, P0, R14.reuse, R4, 0x1 ;  /* 0x000000040e067211 */ /* 0x058fe400078008ff */
[----:B------:R-:W-:Y:S02]  /*13d0*/  SHF.R.S32.HI R2, RZ, 0x1f, R10 ;  /* 0x0000001fff027819 */ /* 0x000fe4000001140a */
[----:B------:R-:W-:Y:S02]  /*13e0*/  SHF.R.S32.HI R8, RZ, 0x1f, R0 ;  /* 0x0000001fff087819 */ /* 0x000fe40000011400 */
[----:B------:R-:W-:Y:S02]  /*13f0*/  LEA.HI.X R7, R14, R5, R13, 0x1, P0 ;  /* 0x000000050e077211 */ /* 0x000fe400000f0c0d */
[----:B------:R-:W-:-:S02]  /*1400*/  LEA.HI R2, R2, R10, RZ, 0x3 ;  /* 0x0000000a02027211 */ /* 0x000fc400078f18ff */
[----:B------:R-:W-:Y:S02]  /*1410*/  ISETP.GE.AND P0, PT, R14, c[0x0][0x198], PT ;  /* 0x000066000e007a0c */ /* 0x000fe40003f06270 */
[----:B------:R-:W-:Y:S02]  /*1420*/  LEA.HI R0, R8, R0, RZ, 0x3 ;  /* 0x0000000008007211 */ /* 0x000fe400078f18ff */
[----:B------:R-:W-:Y:S02]  /*1430*/  LOP3.LUT R8, R2, 0xfffffff8, RZ, 0xc0, !PT ;  /* 0xfffffff802087812 */ /* 0x000fe400078ec0ff */
[----:B------:R-:W-:Y:S01]  /*1440*/  LOP3.LUT R2, R0, 0xfffffff8, RZ, 0xc0, !PT ;  /* 0xfffffff800027812 */ /* 0x000fe200078ec0ff */
[----:B------:R-:W-:Y:S02]  /*1450*/  IMAD.SHL.U32 R0, R226, 0x2, RZ ;  /* 0x00000002e2007824 */ /* 0x000fe400078e00ff */
[----:B------:R-:W-:-:S04]  /*1460*/  IMAD.WIDE R8, R8, 0x2, R4 ;  /* 0x0000000208087825 */ /* 0x000fc800078e0204 */
[----:B------:R-:W-:Y:S01]  /*1470*/  IMAD.WIDE R4, R2, 0x2, R4 ;  /* 0x0000000202047825 */ /* 0x000fe200078e0204 */
[----:B------:R-:W-:Y:S01]  /*1480*/  @!PT LDS RZ, [RZ] ;  /* 0x00000000fffff984 */ /* 0x000fe20000000800 */
[----:B------:R3:W-:Y:S04]  /*1490*/  LDGSTS.E.BYPASS.LTC128B.128 [R0+0x6100], [R6.64], !P0 ;  /* 0x0610000006007fae */ /* 0x0007e8000c101d46 */
[----:B------:R3:W-:Y:S04]  /*14a0*/  LDGSTS.E.BYPASS.LTC128B.128 [R0+0x8100], [R8.64], !P1 ;  /* 0x0810000008007fae */ /* 0x0007e8000c901d46 */
[----:B------:R3:W-:Y:S02]  /*14b0*/  LDGSTS.E.BYPASS.LTC128B.128 [R0+0xa100], [R4.64], !P3 ;  /* 0x0a10000004007fae */ /* 0x0007e4000d901d46 */
.L_x_617:
[----:B---3--:R-:W-:Y:S05]  /*14c0*/  BSYNC B0 ;  /* 0x0000000000007941 */ /* 0x008fea0003800000 */
.L_x_616:
[----:B------:R-:W-:Y:S01]  /*14d0*/  IADD3 R0, R15, 0x20, RZ ;  /* 0x000000200f007810 */ /* 0x000fe20007ffe0ff */
[----:B------:R3:W1:Y:S01]  /*14e0*/  SHFL.IDX PT, R5, R17, 0x1, 0x1c1f ;  /* 0x003c1f0011057f89 */ /* 0x00066200000e0000 */
[----:B------:R-:W-:Y:S02]  /*14f0*/  BSSY B0, `(.L_x_618) ;  /* 0x0000015000007945 */ /* 0x000fe40003800000 */
[----:B------:R-:W-:Y:S01]  /*1500*/  ISETP.GE.AND P0, PT, R0, R16, PT ;  /* 0x000000100000720c */ /* 0x000fe20003f06270 */
[----:B----4-:R3:W4:-:S12]  /*1510*/  SHFL.IDX PT, R4, R18, 0x1, 0x1c1f ;  /* 0x003c1f0012047f89 */ /* 0x01071800000e0000 */
[----:B------:R-:W-:Y:S05]  /*1520*/  @P0 BRA `(.L_x_619) ;  /* 0x0000011000000947 */ /* 0x000fea0003800000 */
[C---:B------:R-:W-:Y:S02]  /*1530*/  IADD3 R0, R14.reuse, 0x40, RZ ;  /* 0x000000400e007810 */ /* 0x040fe40007ffe0ff */
[C---:B----4-:R-:W-:Y:S02]  /*1540*/  LEA R6, P0, R14.reuse, R4, 0x1 ;  /* 0x000000040e067211 */ /* 0x050fe400078008ff */
[----:B------:R-:W-:Y:S02]  /*1550*/  SHF.R.S32.HI R8, RZ, 0x1f, R10 ;  /* 0x0000001fff087819 */ /* 0x000fe4000001140a */
[----:B------:R-:W-:Y:S02]  /*1560*/  SHF.R.S32.HI R2, RZ, 0x1f, R0 ;  /* 0x0000001fff027819 */ /* 0x000fe40000011400 */
[----:B-1----:R-:W-:Y:S02]  /*1570*/  LEA.HI.X R7, R14, R5, R13, 0x1, P0 ;  /* 0x000000050e077211 */ /* 0x002fe400000f0c0d */
        /* <DEDUP_REMOVED lines=12> */
.L_x_619:
[----:B------:R-:W-:Y:S05]  /*1640*/  BSYNC B0 ;  /* 0x0000000000007941 */ /* 0x000fea0003800000 */
.L_x_618:
[----:B-1----:R-:W-:Y:S01]  /*1650*/  IADD3 R0, R15, 0x40, RZ ;  /* 0x000000400f007810 */ /* 0x002fe20007ffe0ff */
[----:B------:R1:W2:Y:S01]  /*1660*/  SHFL.IDX PT, R5, R17, 0x2, 0x1c1f ;  /* 0x005c1f0011057f89 */ /* 0x0002a200000e0000 */
        /* <DEDUP_REMOVED lines=8> */
[----:B--2---:R-:W-:Y:S02]  /*16f0*/  LEA.HI.X R7, R14, R5, R13, 0x1, P0 ;  /* 0x000000050e077211 */ /* 0x004fe400000f0c0d */
        /* <DEDUP_REMOVED lines=12> */
.L_x_621:
[----:B------:R-:W-:Y:S05]  /*17c0*/  BSYNC B0 ;  /* 0x0000000000007941 */ /* 0x000fea0003800000 */
.L_x_620:
[----:B--2-4-:R-:W2:Y:S01]  /*17d0*/  SHFL.IDX PT, R4, R18, 0x3, 0x1c1f ;  /* 0x007c1f0012047f89 */ /* 0x014ea200000e0000 */
[----:B------:R-:W-:Y:S01]  /*17e0*/  IADD3 R0, R15, 0x60, RZ ;  /* 0x000000600f007810 */ /* 0x000fe20007ffe0ff */
[----:B------:R-:W-:Y:S01]  /*17f0*/  IMAD.SHL.U32 R226, R226, 0x2, RZ ;  /* 0x00000002e2e27824 */ /* 0x000fe200078e00ff */
[----:B------:R-:W-:Y:S01]  /*1800*/  P2R R2, PR, RZ, 0x4 ;  /* 0x00000004ff027803 */ /* 0x000fe20000000000 */
[----:B------:R-:W4:Y:S01]  /*1810*/  SHFL.IDX PT, R5, R17, 0x3, 0x1c1f ;  /* 0x007c1f0011057f89 */ /* 0x000f2200000e0000 */
[----:B------:R-:W-:Y:S01]  /*1820*/  ISETP.GE.AND P1, PT, R0, R16, PT ;  /* 0x000000100000720c */ /* 0x000fe20003f26270 */
[----:B------:R-:W-:Y:S01]  /*1830*/  IMAD.IADD R8, R159, 0x1, -R24 ;  /* 0x000000019f087824 */ /* 0x000fe200078e0a18 */
[----:B------:R-:W-:Y:S01]  /*1840*/  ISETP.GE.AND P2, PT, R14, c[0x0][0x198], PT ;  /* 0x000066000e007a0c */ /* 0x000fe20003f46270 */
[----:B------:R-:W-:Y:S01]  /*1850*/  IMAD.MOV.U32 R9, RZ, RZ, c[0x0][0x1e0] ;  /* 0x00007800ff097624 */ /* 0x000fe200078e00ff */
[----:B------:R-:W-:Y:S01]  /*1860*/  IADD3 R148, R204, -0x1, RZ ;  /* 0xffffffffcc947810 */ /* 0x000fe20007ffe0ff */
[----:B------:R-:W-:Y:S01]  /*1870*/  IMAD.MOV.U32 R162, RZ, RZ, R36 ;  /* 0x000000ffffa27224 */ /* 0x000fe200078e0024 */
[----:B------:R-:W-:Y:S01]  /*1880*/  SHF.R.S32.HI R12, RZ, 0x4, R27 ;  /* 0x00000004ff0c7819 */ /* 0x000fe2000001141b */
[----:B------:R-:W-:-:S02]  /*1890*/  IMAD.MOV.U32 R163, RZ, RZ, R37 ;  /* 0x000000ffffa37224 */ /* 0x000fc400078e0025 */
[C---:B------:R-:W-:Y:S02]  /*18a0*/  IMAD.SHL.U32 R155, R9.reuse, 0x40, RZ ;  /* 0x00000040099b7824 */ /* 0x040fe400078e00ff */
[----:B------:R-:W-:Y:S02]  /*18b0*/  IMAD.MOV.U32 R162, RZ, RZ, R34 ;  /* 0x000000ffffa27224 */ /* 0x000fe400078e0022 */
[----:B------:R-:W-:Y:S01]  /*18c0*/  @!P1 IADD3 R0, R14, 0x40, RZ ;  /* 0x000000400e009810 */ /* 0x000fe20007ffe0ff */
[----:B------:R-:W-:Y:S02]  /*18d0*/  IMAD.SHL.U32 R156, R9, 0x20, RZ ;  /* 0x00000020099c7824 */ /* 0x000fe400078e00ff */
[----:B------:R-:W-:Y:S01]  /*18e0*/  IMAD R86, R148, -0x40, R159 ;  /* 0xffffffc094567824 */ /* 0x000fe200078e029f */
[----:B------:R-:W-:Y:S01]  /*18f0*/  STL.64 [R1+0x48], R162 ;  /* 0x000048a201007387 */ /* 0x000fe20000100a00 */
[----:B--2---:R-:W-:-:S04]  /*1900*/  @!P1 LEA R6, P0, R14, R4, 0x1 ;  /* 0x000000040e069211 */ /* 0x004fc800078008ff */
[----:B----4-:R-:W-:Y:S01]  /*1910*/  @!P1 LEA.HI.X R7, R14, R5, R13, 0x1, P0 ;  /* 0x000000050e079211 */ /* 0x010fe200000f0c0d */
[----:B------:R-:W-:Y:S01]  /*1920*/  IMAD.MOV.U32 R14, RZ, RZ, 0x6 ;  /* 0x00000006ff0e7424 */ /* 0x000fe200078e00ff */
[----:B------:R-:W-:Y:S02]  /*1930*/  ISETP.NE.AND P0, PT, R11, RZ, PT ;  /* 0x000000ff0b00720c */ /* 0x000fe40003f05270 */
[----:B------:R-:W-:Y:S01]  /*1940*/  SHF.R.S32.HI R13, RZ, 0x1f, R148 ;  /* 0x0000001fff0d7819 */ /* 0x000fe20000011494 */
[----:B------:R-:W-:Y:S01]  /*1950*/  @!PT LDS RZ, [RZ] ;  /* 0x00000000fffff984 */ /* 0x000fe20000000800 */
[----:B------:R2:W-:Y:S01]  /*1960*/  @!P1 LDGSTS.E.BYPASS.LTC128B.128 [R226+0x7900], [R6.64], !P2 ;  /* 0x0790000006e29fae */ /* 0x0005e2000d101d46 */
[----:B------:R-:W-:Y:S02]  /*1970*/  ISETP.NE.AND P2, PT, R2, RZ, PT ;  /* 0x000000ff0200720c */ /* 0x000fe40003f45270 */
[----:B------:R-:W-:Y:S02]  /*1980*/  @!P1 SHF.R.S32.HI R2, RZ, 0x1f, R0 ;  /* 0x0000001fff029819 */ /* 0x000fe40000011400 */
[----:B------:R-:W-:-:S02]  /*1990*/  SHF.L.U64.HI R154, R9, R14, c[0x0][0x1e4] ;  /* 0x00007900099a7619 */ /* 0x000fc4000001020e */
[----:B------:R-:W-:Y:S02]  /*19a0*/  @!P1 LEA.HI R0, R2, R0, RZ, 0x3 ;  /* 0x0000000002009211 */ /* 0x000fe400078f18ff */
[----:B------:R-:W-:Y:S02]  /*19b0*/  SHF.R.S32.HI R11, RZ, 0x1f, R23 ;  /* 0x0000001fff0b7819 */ /* 0x000fe40000011417 */
[----:B------:R-:W-:Y:S01]  /*19c0*/  @!P1 LOP3.LUT R2, R0, 0xfffffff8, RZ, 0xc0, !PT ;  /* 0xfffffff800029812 */ /* 0x000fe200078ec0ff */
[----:B------:R-:W-:Y:S01]  /*19d0*/  IMAD R0, R148, -0x40, R8 ;  /* 0xffffffc094007824 */ /* 0x000fe200078e0208 */
[----:B------:R-:W-:Y:S02]  /*19e0*/  LEA.HI R11, R11, R23, RZ, 0x3 ;  /* 0x000000170b0b7211 */ /* 0x000fe400078f18ff */
[----:B--2---:R-:W-:-:S04]  /*19f0*/  @!P1 SHF.R.S32.HI R6, RZ, 0x1f, R10 ;  /* 0x0000001fff069819 */ /* 0x004fc8000001140a */
[----:B------:R-:W-:-:S04]  /*1a00*/  @!P1 LEA.HI R6, R6, R10, RZ, 0x3 ;  /* 0x0000000a06069211 */ /* 0x000fc800078f18ff */
[----:B------:R-:W-:-:S05]  /*1a10*/  @!P1 LOP3.LUT R6, R6, 0xfffffff8, RZ, 0xc0, !PT ;  /* 0xfffffff806069812 */ /* 0x000fca00078ec0ff */
[----:B------:R-:W-:-:S04]  /*1a20*/  @!P1 IMAD.WIDE R6, R6, 0x2, R4 ;  /* 0x0000000206069825 */ /* 0x000fc800078e0204 */
[----:B------:R-:W-:Y:S01]  /*1a30*/  @!P1 IMAD.WIDE R4, R2, 0x2, R4 ;  /* 0x0000000202049825 */ /* 0x000fe200078e0204 */
[----:B------:R2:W-:Y:S01]  /*1a40*/  @!P1 LDGSTS.E.BYPASS.LTC128B.128 [R226+0x9900], [R6.64], !P0 ;  /* 0x0990000006e29fae */ /* 0x0005e2000c101d46 */
[----:B------:R-:W-:Y:S02]  /*1a50*/  ISETP.GE.AND P0, PT, R0, 0x1, PT ;  /* 0x000000010000780c */ /* 0x000fe40003f06270 */
[----:B------:R-:W-:Y:S01]  /*1a60*/  LOP3.LUT R2, R28, 0xfffffff8, RZ, 0xc0, !PT ;  /* 0xfffffff81c027812 */ /* 0x000fe200078ec0ff */
[----:B------:R4:W-:Y:S01]  /*1a70*/  @!P1 LDGSTS.E.BYPASS.LTC128B.128 [R226+0xb900], [R4.64], !P3 ;  /* 0x0b90000004e29fae */ /* 0x0009e2000d901d46 */
[----:B------:R-:W-:Y:S01]  /*1a80*/  ISETP.GE.AND P3, PT, R0, 0x21, PT ;  /* 0x000000210000780c */ /* 0x000fe20003f66270 */
[----:B------:R-:W-:Y:S02]  /*1a90*/  IMAD R0, R154, R148, RZ ;  /* 0x000000949a007224 */ /* 0x000fe400078e02ff */
[----:B------:R-:W0:Y:S01]  /*1aa0*/  LDGDEPBAR ;  /* 0x00000000000079af */ /* 0x000e220000000000 */
[----:B------:R-:W-:-:S02]  /*1ab0*/  IMAD.IADD R2, R157, 0x1, -R2 ;  /* 0x000000019d027824 */ /* 0x000fc400078e0a02 */
[----:B------:R-:W-:-:S03]  /*1ac0*/  IMAD R0, R13, R155, R0 ;  /* 0x0000009b0d007224 */ /* 0x000fc600078e0200 */
[----:B------:R-:W-:-:S04]  /*1ad0*/  LEA.HI R8, R2, R2, RZ, 0x1 ;  /* 0x0000000202087211 */ /* 0x000fc800078f08ff */
[----:B------:R-:W-:-:S05]  /*1ae0*/  LOP3.LUT R10, R8, 0x3fffffe, RZ, 0xc0, !PT ;  /* 0x03fffffe080a7812 */ /* 0x000fca00078ec0ff */
[----:B------:R-:W-:Y:S02]  /*1af0*/  IMAD.IADD R10, R2, 0x1, -R10 ;  /* 0x00000001020a7824 */ /* 0x000fe400078e0a0a */
[----:B------:R-:W-:Y:S02]  /*1b00*/  IMAD.SHL.U32 R2, R20, 0x40, RZ ;  /* 0x0000004014027824 */ /* 0x000fe400078e00ff */
[----:B--2---:R-:W-:-:S03]  /*1b10*/  IMAD.MOV.U32 R6, RZ, RZ, 0x5 ;  /* 0x00000005ff067424 */ /* 0x004fc600078e00ff */
[----:B------:R-:W-:Y:S01]  /*1b20*/  LOP3.LUT R2, R2, 0xc0, RZ, 0xc0, !PT ;  /* 0x000000c002027812 */ /* 0x000fe200078ec0ff */
[----:B----4-:R-:W-:Y:S01]  /*1b30*/  IMAD.WIDE.U32 R4, R148, R155, R162 ;  /* 0x0000009b94047225 */ /* 0x010fe200078e00a2 */
[----:B------:R-:W-:Y:S02]  /*1b40*/  SHF.L.U64.HI R158, R9, R6, c[0x0][0x1e4] ;  /* 0x00007900099e7619 */ /* 0x000fe40000010206 */
[----:B------:R-:W-:Y:S01]  /*1b50*/  LEA.HI R9, R27, R12, RZ, 0x1 ;  /* 0x0000000c1b097211 */ /* 0x000fe200078f08ff */
[----:B------:R-:W-:Y:S01]  /*1b60*/  IMAD.IADD R0, R5, 0x1, R0 ;  /* 0x0000000105007824 */ /* 0x000fe200078e0200 */
[----:B------:R-:W-:Y:S01]  /*1b70*/  BAR.SYNC.DEFER_BLOCKING 0x0 ;  /* 0x0000000000007b1d */ /* 0x000fe20000010000 */
[C---:B------:R-:W-:Y:S02]  /*1b80*/  @P0 LEA R6, P1, R4.reuse, c[0x0][0x1c8], 0x1 ;  /* 0x0000720004060a11 */ /* 0x040fe400078208ff */
[----:B------:R-:W-:Y:S02]  /*1b90*/  LOP3.LUT R9, R9, 0xfffffffe, RZ, 0xc0, !PT ;  /* 0xfffffffe09097812 */ /* 0x000fe400078ec0ff */
[----:B------:R-:W-:-:S02]  /*1ba0*/  @P0 LEA.HI.X R7, R4, c[0x0][0x1cc], R0, 0x1, P1 ;  /* 0x0000730004070a11 */ /* 0x000fc400008f0c00 */
[----:B------:R-:W-:Y:S01]  /*1bb0*/  @P3 IADD3 R5, P1, R156, R4, RZ ;  /* 0x000000049c053210 */ /* 0x000fe20007f3e0ff */
[----:B------:R-:W-:Y:S01]  /*1bc0*/  IMAD.IADD R9, R12, 0x1, -R9 ;  /* 0x000000010c097824 */ /* 0x000fe200078e0a09 */
[----:B------:R-:W-:Y:S02]  /*1bd0*/  LOP3.LUT R4, R25, 0x7fffffe, RZ, 0xc0, !PT ;  /* 0x07fffffe19047812 */ /* 0x000fe400078ec0ff */
[----:B------:R-:W-:Y:S01]  /*1be0*/  SHF.R.S32.HI R12, RZ, 0x1, R8 ;  /* 0x00000001ff0c7819 */ /* 0x000fe20000011408 */
[----:B------:R-:W-:Y:S02]  /*1bf0*/  @P3 IMAD.X R0, R158, 0x1, R0, P1 ;  /* 0x000000019e003824 */ /* 0x000fe400008e0600 */
[----:B------:R-:W-:Y:S01]  /*1c00*/  IMAD.IADD R151, R23, 0x1, -R4 ;  /* 0x0000000117977824 */ /* 0x000fe200078e0a04 */
[----:B------:R-:W-:Y:S01]  /*1c10*/  @P3 LEA R4, P1, R5, c[0x0][0x1c8], 0x1 ;  /* 0x0000720005043a11 */ /* 0x000fe200078208ff */
[----:B------:R-:W-:-:S03]  /*1c20*/  IMAD R10, R9, 0x8, R10 ;  /* 0x00000008090a7824 */ /* 0x000fc600078e020a */
[----:B------:R-:W-:Y:S01]  /*1c30*/  @P3 LEA.HI.X R5, R5, c[0x0][0x1cc], R0, 0x1, P1 ;  /* 0x0000730005053a11 */ /* 0x000fe200008f0c00 */
[C---:B------:R-:W-:Y:S01]  /*1c40*/  IMAD.SHL.U32 R0, R12.reuse, 0x40, RZ ;  /* 0x000000400c007824 */ /* 0x040fe200078e00ff */
[----:B------:R-:W-:Y:S01]  /*1c50*/  LOP3.LUT P1, RZ, R12, 0x2, RZ, 0xc0, !PT ;  /* 0x000000020cff7812 */ /* 0x000fe2000782c0ff */
[----:B------:R-:W-:Y:S01]  /*1c60*/  @!PT LDS RZ, [RZ] ;  /* 0x00000000fffff984 */ /* 0x000fe20000000800 */
[----:B------:R-:W-:Y:S01]  /*1c70*/  @!PT LDS RZ, [RZ] ;  /* 0x00000000fffff984 */ /* 0x000fe20000000800 */
[----:B------:R-:W-:Y:S01]  /*1c80*/  @!PT LDS RZ, [RZ] ;  /* 0x00000000fffff984 */ /* 0x000fe20000000800 */
[----:B------:R2:W-:Y:S03]  /*1c90*/  @P0 LDGSTS.E.BYPASS.LTC128B.128 [R226+0x3100], [R6.64], !P6 ;  /* 0x0310000006e20fae */ /* 0x0005e6000f101d46 */
[----:B------:R-:W-:Y:S01]  /*1ca0*/  LOP3.LUT R0, R0, 0xc0, RZ, 0xc0, !PT ;  /* 0x000000c000007812 */ /* 0x000fe200078ec0ff */
[----:B------:R2:W-:Y:S04]  /*1cb0*/  @P0 LDGSTS.E.BYPASS.LTC128B.128 [R226+0x4100], [R6.64+0x40], !P5 ;  /* 0x0410004006e20fae */ /* 0x0005e8000e901d46 */
[----:B------:R2:W-:Y:S04]  /*1cc0*/  @P0 LDGSTS.E.BYPASS.LTC128B.128 [R226+0x5100], [R6.64+0x80], !P4 ;  /* 0x0510008006e20fae */ /* 0x0005e8000e101d46 */
[----:B------:R4:W-:Y:S04]  /*1cd0*/  @P3 LDGSTS.E.BYPASS.LTC128B.128 [R226+0x3900], [R4.64], !P6 ;  /* 0x0390000004e23fae */ /* 0x0009e8000f101d46 */
[----:B------:R4:W-:Y:S04]  /*1ce0*/  @P3 LDGSTS.E.BYPASS.LTC128B.128 [R226+0x4900], [R4.64+0x40], !P5 ;  /* 0x0490004004e23fae */ /* 0x0009e8000e901d46 */
[----:B------:R4:W-:Y:S04]  /*1cf0*/  @P3 LDGSTS.E.BYPASS.LTC128B.128 [R226+0x5900], [R4.64+0x80], !P4 ;  /* 0x0590008004e23fae */ /* 0x0009e8000e101d46 */
[----:B------:R-:W0:Y:S01]  /*1d00*/  LDGDEPBAR ;  /* 0x00000000000079af */ /* 0x000e220000000000 */
[----:B--2---:R-:W-:-:S02]  /*1d10*/  IMAD.SHL.U32 R7, R26, 0x8, RZ ;  /* 0x000000081a077824 */ /* 0x004fc400078e00ff */
[----:B----4-:R-:W-:Y:S01]  /*1d20*/  IMAD.SHL.U32 R5, R11, 0x20, RZ ;  /* 0x000000200b057824 */ /* 0x010fe200078e00ff */
[----:B------:R-:W-:-:S04]  /*1d30*/  DEPBAR.LE SB0, 0x1 ;  /* 0x000080400000791a */ /* 0x000fc80000000000 */
[----:B------:R-:W-:Y:S01]  /*1d40*/  IMAD.SHL.U32 R4, R9, 0x8, RZ ;  /* 0x0000000809047824 */ /* 0x000fe200078e00ff */
[----:B------:R-:W-:Y:S01]  /*1d50*/  LOP3.LUT R149, R5, 0xffffff00, RZ, 0xc0, !PT ;  /* 0xffffff0005957812 */ /* 0x000fe200078ec0ff */
[----:B------:R-:W-:-:S04]  /*1d60*/  DEPBAR.LE SB0, 0x0 ;  /* 0x000080000000791a */ /* 0x000fc80000000000 */
[----:B------:R-:W-:Y:S01]  /*1d70*/  LOP3.LUT R6, R2, 0x8, R4, 0xf8, !PT ;  /* 0x0000000802067812 */ /* 0x000fe200078ef804 */
[----:B------:R-:W-:Y:S01]  /*1d80*/  IMAD R4, R152, 0x200, R149 ;  /* 0x0000020098047824 */ /* 0x000fe200078e0295 */
[----:B------:R-:W-:Y:S02]  /*1d90*/  SHF.R.U32.HI R5, RZ, 0x3, R2 ;  /* 0x00000003ff057819 */ /* 0x000fe40000011602 */
[----:B------:R-:W-:Y:S02]  /*1da0*/  LOP3.LUT R2, R0, 0x8, R7, 0xf8, !PT ;  /* 0x0000000800027812 */ /* 0x000fe400078ef807 */
[----:B------:R-:W-:Y:S02]  /*1db0*/  SHF.R.U32.HI R0, RZ, 0x3, R0 ;  /* 0x00000003ff007819 */ /* 0x000fe40000011600 */
[----:B------:R-:W-:Y:S01]  /*1dc0*/  LOP3.LUT R150, R6, R5, RZ, 0x3c, !PT ;  /* 0x0000000506967212 */ /* 0x000fe200078e3cff */
[----:B------:R-:W-:Y:S01]  /*1dd0*/  IMAD R5, R13, c[0x0][0x208], RZ ;  /* 0x000082000d057a24 */ /* 0x000fe200078e02ff */
[----:B------:R-:W-:Y:S01]  /*1de0*/  LOP3.LUT R0, R2, R0, RZ, 0x3c, !PT ;  /* 0x0000000002007212 */ /* 0x000fe200078e3cff */
[----:B------:R-:W-:-:S04]  /*1df0*/  IMAD.WIDE.U32 R6, R148, c[0x0][0x208], RZ ;  /* 0x0000820094067a25 */ /* 0x000fc800078e00ff */
[----:B------:R-:W-:Y:S02]  /*1e00*/  IMAD R5, R148, c[0x0][0x20c], R5 ;  /* 0x0000830094057a24 */ /* 0x000fe400078e0205 */
[----:B------:R-:W-:Y:S01]  /*1e10*/  IMAD R2, R151, 0x20, R4 ;  /* 0x0000002097027824 */ /* 0x000fe200078e0204 */
[----:B------:R-:W-:Y:S01]  /*1e20*/  BAR.SYNC.DEFER_BLOCKING 0x0 ;  /* 0x0000000000007b1d */ /* 0x000fe20000010000 */
[----:B------:R-:W-:Y:S01]  /*1e30*/  IMAD.U32 R0, R10, 0x20, R0 ;  /* 0x000000200a007824 */ /* 0x000fe200078e0000 */
[----:B------:R-:W-:Y:S01]  /*1e40*/  LEA R4, P0, R6, R30, 0x6 ;  /* 0x0000001e06047211 */ /* 0x000fe200078030ff */
[----:B------:R-:W-:Y:S02]  /*1e50*/  IMAD.IADD R5, R7, 0x1, R5 ;  /* 0x0000000107057824 */ /* 0x000fe400078e0205 */
[----:B------:R-:W-:Y:S02]  /*1e60*/  IMAD.SHL.U32 R208, R0, 0x2, RZ ;  /* 0x0000000200d07824 */ /* 0x000fe400078e00ff */
[----:B------:R-:W-:Y:S01]  /*1e70*/  IMAD.IADD R2, R150, 0x1, R2 ;  /* 0x0000000196027824 */ /* 0x000fe200078e0202 */
[----:B------:R-:W-:-:S02]  /*1e80*/  LEA.HI.X R0, R6, R33, R5, 0x6, P0 ;  /* 0x0000002106007211 */ /* 0x000fc400000f3405 */
[----:B------:R-:W-:Y:S01]  /*1e90*/  LEA R16, P0, R4, c[0x0][0x1f8], 0x1 ;  /* 0x00007e0004107a11 */ /* 0x000fe200078008ff */
[----:B------:R-:W-:Y:S01]  /*1ea0*/  IMAD.SHL.U32 R211, R2, 0x2, RZ ;  /* 0x0000000202d37824 */ /* 0x000fe200078e00ff */
[----:B------:R-:W-:Y:S02]  /*1eb0*/  SEL R2, RZ, 0x1, P6 ;  /* 0x00000001ff027807 */ /* 0x000fe40003000000 */
[----:B-1-3--:R-:W-:Y:S01]  /*1ec0*/  LEA.HI.X R17, R4, c[0x0][0x1fc], R0, 0x1, P0 ;  /* 0x00007f0004117a11 */ /* 0x00afe200000f0c00 */
[----:B------:R-:W-:Y:S01]  /*1ed0*/  IMAD.MOV.U32 R0, RZ, RZ, c[0x0][0x208] ;  /* 0x00008200ff007624 */ /* 0x000fe200078e00ff */
[----:B------:R-:W-:Y:S01]  /*1ee0*/  SEL R6, RZ, 0x2, P5 ;  /* 0x00000002ff067807 */ /* 0x000fe20002800000 */
[----:B------:R-:W-:Y:S01]  /*1ef0*/  IMAD R212, R3, 0x2, R211 ;  /* 0x0000000203d47824 */ /* 0x000fe200078e02d3 */
[----:B------:R-:W-:Y:S01]  /*1f00*/  SEL R5, RZ, 0x4, P4 ;  /* 0x00000004ff057807 */ /* 0x000fe20002000000 */
[C---:B------:R-:W-:Y:S01]  /*1f10*/  IMAD.SHL.U32 R12, R0.reuse, 0x40, RZ ;  /* 0x00000040000c7824 */ /* 0x040fe200078e00ff */
[----:B------:R-:W-:Y:S01]  /*1f20*/  SHF.L.U64.HI R21, R0, R14, c[0x0][0x20c] ;  /* 0x0000830000157619 */ /* 0x000fe2000001020e */
[----:B------:R-:W-:Y:S01]  /*1f30*/  IMAD.IADD R0, R86, 0x1, -R24 ;  /* 0x0000000156007824 */ /* 0x000fe200078e0a18 */
[----:B------:R-:W-:-:S02]  /*1f40*/  IADD3 R20, R5, R6, R2 ;  /* 0x0000000605147210 */ /* 0x000fc40007ffe002 */
[C---:B------:R-:W-:Y:S01]  /*1f50*/  IADD3 R2, R208.reuse, 0x3100, RZ ;  /* 0x00003100d0027810 */ /* 0x040fe20007ffe0ff */
[----:B------:R-:W-:Y:S01]  /*1f60*/  LDSM.16.M88.4 R8, [R211+0x7100] ;  /* 0x00710000d308783b */ /* 0x000fe20000000200 */
[----:B------:R-:W-:Y:S02]  /*1f70*/  IADD3 R213, R208, 0x3120, RZ ;  /* 0x00003120d0d57810 */ /* 0x000fe40007ffe0ff */
[----:B------:R-:W-:Y:S01]  /*1f80*/  IADD3 R18, P0, R12, R16, RZ ;  /* 0x000000100c127210 */ /* 0x000fe20007f1e0ff */
[----:B------:R-:W1:Y:S01]  /*1f90*/  LDSM.16.M88.4 R28, [R208+0x3100] ;  /* 0x00310000d01c783b */ /* 0x000e620000000200 */
[----:B------:R-:W-:Y:S02]  /*1fa0*/  @P1 IADD3 R213, R2, -0x20, RZ ;  /* 0xffffffe002d51810 */ /* 0x000fe40007ffe0ff */
[----:B------:R-:W-:Y:S01]  /*1fb0*/  LOP3.LUT P1, RZ, R20, 0x2, RZ, 0xc0, !PT ;  /* 0x0000000214ff7812 */ /* 0x000fe2000782c0ff */
[----:B------:R-:W2:Y:S01]  /*1fc0*/  LDSM.16.M88.4 R32, [R208+0x3500] ;  /* 0x00350000d020783b */ /* 0x000ea20000000200 */
[C---:B------:R-:W-:Y:S01]  /*1fd0*/  ISETP.LT.OR P3, PT, R0.reuse, 0x1, P6 ;  /* 0x000000010000780c */ /* 0x040fe20003761670 */
[----:B------:R-:W-:Y:S01]  /*1fe0*/  IMAD.X R19, R21, 0x1, R17, P0 ;  /* 0x0000000115137824 */ /* 0x000fe200000e0611 */
[C---:B------:R-:W-:Y:S01]  /*1ff0*/  ISETP.LT.OR P0, PT, R0.reuse, 0x1, !P1 ;  /* 0x000000010000780c */ /* 0x040fe20004f01670 */
[----:B------:R-:W3:Y:S01]  /*2000*/  LDSM.16.M88.4 R44, [R208+0x3900] ;  /* 0x00390000d02c783b */ /* 0x000ee20000000200 */
[----:B------:R-:W-:-:S02]  /*2010*/  ISETP.LT.OR P1, PT, R0, 0x21, !P1 ;  /* 0x000000210000780c */ /* 0x000fc40004f21670 */
[----:B------:R-:W-:Y:S01]  /*2020*/  LOP3.LUT R2, R153, 0xffffffe0, RZ, 0xc0, !PT ;  /* 0xffffffe099027812 */ /* 0x000fe200078ec0ff */
[----:B------:R-:W4:Y:S04]  /*2030*/  LDSM.16.M88.4 R40, [R208+0x3d00] ;  /* 0x003d0000d028783b */ /* 0x000f280000000200 */
[----:B------:R-:W5:Y:S01]  /*2040*/  LDSM.16.M88.4 R12, [R211+0x6100] ;  /* 0x00610000d30c783b */ /* 0x000f620000000200 */
[----:B------:R-:W-:-:S03]  /*2050*/  IMAD.IADD R2, R157, 0x1, -R2 ;  /* 0x000000019d027824 */ /* 0x000fc600078e0a02 */
[----:B------:R-:W-:Y:S04]  /*2060*/  LDSM.16.M88.4 R24, [R212+0x6100] ;  /* 0x00610000d418783b */ /* 0x000fe80000000200 */
[----:B------:R-:W-:Y:S04]  /*2070*/  LDSM.16.M88.4 R4, [R212+0x7100] ;  /* 0x00710000d404783b */ /* 0x000fe80000000200 */
[----:B------:R-:W5:Y:S04]  /*2080*/  LDSM.16.M88.4 R48, [R213] ;  /* 0x00000000d530783b */ /* 0x000f680000000200 */
[----:B------:R-:W-:Y:S04]  /*2090*/  LDSM.16.M88.4 R72, [R213+0x400] ;  /* 0x00040000d548783b */ /* 0x000fe80000000200 */
[----:B------:R-:W-:Y:S04]  /*20a0*/  LDSM.16.M88.4 R68, [R213+0x800] ;  /* 0x00080000d544783b */ /* 0x000fe80000000200 */
        /* <DEDUP_REMOVED lines=11> */
[----:B---3--:R-:W-:Y:S04]  /*2160*/  HMMA.16816.F32 R76, R8, R44, RZ ;  /* 0x0000002c084c723c */ /* 0x008fe800000018ff */
[----:B------:R1:W-:Y:S01]  /*2170*/  LDGSTS.E.BYPASS.LTC128B.128 [R226+0x2100], [R16.64+0x80], !P0 ;  /* 0x0210008010e27fae */ /* 0x0003e2000c101d46 */
[----:B------:R-:W-:-:S03]  /*2180*/  ISETP.LT.OR P0, PT, R0, 0x21, P6 ;  /* 0x000000210000780c */ /* 0x000fc60003701670 */
[C---:B----4-:R-:W-:Y:S08]  /*2190*/  HMMA.16816.F32 R56, R8.reuse, R40, RZ ;  /* 0x000000280838723c */ /* 0x050ff000000018ff */
[----:B------:R-:W-:Y:S02]  /*21a0*/  HMMA.16816.F32 R88, R8, R30, RZ ;  /* 0x0000001e0858723c */ /* 0x000fe400000018ff */
[----:B------:R1:W-:Y:S01]  /*21b0*/  LDGSTS.E.BYPASS.LTC128B.128 [R226+0x900], [R18.64], !P0 ;  /* 0x0090000012e27fae */ /* 0x0003e2000c101d46 */
[----:B------:R-:W-:-:S02]  /*21c0*/  ISETP.GE.AND P0, PT, R204, 0x2, PT ;  /* 0x00000002cc00780c */ /* 0x000fc40003f06270 */
[----:B------:R-:W-:Y:S01]  /*21d0*/  IADD3 R204, R204, -0x2, RZ ;  /* 0xfffffffecccc7810 */ /* 0x000fe20007ffe0ff */
[----:B------:R1:W-:Y:S02]  /*21e0*/  LDGSTS.E.BYPASS.LTC128B.128 [R226+0x1900], [R18.64+0x40], !P1 ;  /* 0x0190004012e27fae */ /* 0x0003e4000c901d46 */
[C---:B------:R-:W-:Y:S02]  /*21f0*/  HMMA.16816.F32 R100, R8.reuse, R34, RZ ;  /* 0x000000220864723c */ /* 0x040fe400000018ff */
[----:B------:R1:W-:Y:S04]  /*2200*/  LDGSTS.E.BYPASS.LTC128B.128 [R226+0x2900], [R18.64+0x80], !P3 ;  /* 0x0290008012e27fae */ /* 0x0003e8000d901d46 */
[----:B------:R-:W-:Y:S02]  /*2210*/  LDSM.16.M88.4 R36, [R208+0x4100] ;  /* 0x00410000d024783b */ /* 0x000fe40000000200 */
[C---:B------:R-:W-:Y:S02]  /*2220*/  HMMA.16816.F32 R96, R8.reuse, R46, RZ ;  /* 0x0000002e0860723c */ /* 0x040fe400000018ff */
[----:B------:R-:W-:Y:S04]  /*2230*/  LDSM.16.M88.4 R20, [R211+0x9100] ;  /* 0x00910000d314783b */ /* 0x000fe80000000200 */
[----:B------:R-:W0:Y:S02]  /*2240*/  LDGDEPBAR ;  /* 0x00000000000079af */ /* 0x000e240000000000 */
[----:B------:R-:W-:Y:S08]  /*2250*/  HMMA.16816.F32 R60, R8, R42, RZ ;  /* 0x0000002a083c723c */ /* 0x000ff000000018ff */
[C---:B-----5:R-:W-:Y:S01]  /*2260*/  HMMA.16816.F32 R8, R12.reuse, R28, RZ ;  /* 0x0000001c0c08723c */ /* 0x060fe200000018ff */
[----:B-1----:R-:W-:Y:S07]  /*2270*/  LDSM.16.M88.4 R16, [R212+0x8100] ;  /* 0x00810000d410783b */ /* 0x002fee0000000200 */
[C---:B------:R-:W-:Y:S01]  /*2280*/  HMMA.16816.F32 R108, R12.reuse, R30, RZ ;  /* 0x0000001e0c6c723c */ /* 0x040fe200000018ff */
[----:B------:R-:W1:Y:S07]  /*2290*/  LDSM.16.M88.4 R28, [R211+0x8100] ;  /* 0x00810000d31c783b */ /* 0x000e6e0000000200 */
[C---:B------:R-:W-:Y:S08]  /*22a0*/  HMMA.16816.F32 R92, R12.reuse, R44, RZ ;  /* 0x0000002c0c5c723c */ /* 0x040ff000000018ff */
[C---:B------:R-:W-:Y:S08]  /*22b0*/  HMMA.16816.F32 R116, R12.reuse, R46, RZ ;  /* 0x0000002e0c74723c */ /* 0x040ff000000018ff */
[C---:B------:R-:W-:Y:S08]  /*22c0*/  HMMA.16816.F32 R44, R12.reuse, R40, RZ ;  /* 0x000000280c2c723c */ /* 0x040ff000000018ff */
[----:B------:R-:W-:Y:S08]  /*22d0*/  HMMA.16816.F32 R112, R12, R42, RZ ;  /* 0x0000002a0c70723c */ /* 0x000ff000000018ff */
[----:B------:R-:W-:Y:S08]  /*22e0*/  HMMA.16816.F32 R40, R24, R48, R8 ;  /* 0x000000301828723c */ /* 0x000ff00000001808 */
[C---:B------:R-:W-:Y:S08]  /*22f0*/  HMMA.16816.F32 R128, R4.reuse, R64, R56 ;  /* 0x000000400480723c */ /* 0x040ff00000001838 */
[----:B------:R-:W-:Y:S08]  /*2300*/  HMMA.16816.F32 R56, R4, R50, R88 ;  /* 0x000000320438723c */ /* 0x000ff00000001858 */
[C---:B------:R-:W-:Y:S08]  /*2310*/  HMMA.16816.F32 R104, R12.reuse, R32, RZ ;  /* 0x000000200c68723c */ /* 0x040ff000000018ff */
[----:B------:R-:W-:Y:S01]  /*2320*/  HMMA.16816.F32 R120, R12, R34, RZ ;  /* 0x000000220c78723c */ /* 0x000fe200000018ff */
[----:B------:R-:W2:Y:S04]  /*2330*/  LDSM.16.M88.4 R32, [R213+0x1000] ;  /* 0x00100000d520783b */ /* 0x000ea80000000200 */
[----:B------:R-:W3:Y:S03]  /*2340*/  LDSM.16.M88.4 R12, [R212+0x9100] ;  /* 0x00910000d40c783b */ /* 0x000ee60000000200 */
[C---:B------:R-:W-:Y:S01]  /*2350*/  HMMA.16816.F32 R8, R4.reuse, R48, R52 ;  /* 0x000000300408723c */ /* 0x040fe20000001834 */
[----:B------:R-:W-:Y:S07]  /*2360*/  LDSM.16.M88.4 R52, [R208+0x4500] ;  /* 0x00450000d034783b */ /* 0x000fee0000000200 */
[----:B------:R-:W-:Y:S08]  /*2370*/  HMMA.16816.F32 R132, R4, R68, R76 ;  /* 0x000000440484723c */ /* 0x000ff0000000184c */
[----:B------:R-:W-:Y:S01]  /*2380*/  HMMA.16816.F32 R76, R24, R50, R108 ;  /* 0x00000032184c723c */ /* 0x000fe2000000186c */
[----:B------:R-:W-:Y:S07]  /*2390*/  LDSM.16.M88.4 R48, [R208+0x4900] ;  /* 0x00490000d030783b */ /* 0x000fee0000000200 */
[----:B-1----:R-:W-:Y:S08]  /*23a0*/  HMMA.16816.F32 R40, R28, R36, R40 ;  /* 0x000000241c28723c */ /* 0x002ff00000001828 */
[C---:B------:R-:W-:Y:S08]  /*23b0*/  HMMA.16816.F32 R136, R4.reuse, R72, R80 ;  /* 0x000000480488723c */ /* 0x040ff00000001850 */
[C---:B------:R-:W-:Y:S08]  /*23c0*/  HMMA.16816.F32 R100, R4.reuse, R74, R100 ;  /* 0x0000004a0464723c */ /* 0x040ff00000001864 */
[C---:B------:R-:W-:Y:S08]  /*23d0*/  HMMA.16816.F32 R124, R4.reuse, R70, R96 ;  /* 0x00000046047c723c */ /* 0x040ff00000001860 */
[----:B------:R-:W-:Y:S08]  /*23e0*/  HMMA.16816.F32 R80, R4, R66, R60 ;  /* 0x000000420450723c */ /* 0x000ff0000000183c */
[----:B------:R-:W-:Y:S01]  /*23f0*/  HMMA.16816.F32 R4, R20, R38, R56 ;  /* 0x000000261404723c */ /* 0x000fe20000001838 */
[----:B------:R-:W-:Y:S07]  /*2400*/  LDSM.16.M88.4 R56, [R208+0x4d00] ;  /* 0x004d0000d038783b */ /* 0x000fee0000000200 */
[----:B------:R-:W-:Y:S01]  /*2410*/  HMMA.16816.F32 R144, R24, R64, R44 ;  /* 0x000000401890723c */ /* 0x000fe2000000182c */
[----:B------:R-:W-:Y:S07]  /*2420*/  LDSM.16.M88.4 R44, [R208+0x5100] ;  /* 0x00510000d02c783b */ /* 0x000fee0000000200 */
[----:B------:R-:W-:Y:S01]  /*2430*/  HMMA.16816.F32 R60, R20, R36, R8 ;  /* 0x00000024143c723c */ /* 0x000fe20000001808 */
[----:B------:R-:W1:Y:S07]  /*2440*/  LDSM.16.M88.4 R8, [R211+0xa100] ;  /* 0x00a10000d308783b */ /* 0x000e6e0000000200 */
[----:B------:R-:W-:Y:S01]  /*2450*/  HMMA.16816.F32 R76, R28, R38, R76 ;  /* 0x000000261c4c723c */ /* 0x000fe2000000184c */
[----:B------:R-:W-:Y:S07]  /*2460*/  LDSM.16.M88.4 R36, [R213+0x2000] ;  /* 0x00200000d524783b */ /* 0x000fee0000000200 */
[----:B--2---:R-:W-:Y:S08]  /*2470*/  HMMA.16816.F32 R40, R16, R32, R40 ;  /* 0x000000201028723c */ /* 0x004ff00000001828 */
[C---:B------:R-:W-:Y:S08]  /*2480*/  HMMA.16816.F32 R140, R24.reuse, R68, R92 ;  /* 0x00000044188c723c */ /* 0x040ff0000000185c */
[----:B------:R-:W-:Y:S08]  /*2490*/  HMMA.16816.F32 R92, R24, R66, R112 ;  /* 0x00000042185c723c */ /* 0x000ff00000001870 */
[----:B---3--:R-:W-:Y:S01]  /*24a0*/  HMMA.16816.F32 R64, R12, R34, R4 ;  /* 0x000000220c40723c */ /* 0x008fe20000001804 */
[----:B------:R-:W2:Y:S07]  /*24b0*/  LDSM.16.M88.4 R4, [R211+0xb100] ;  /* 0x00b10000d304783b */ /* 0x000eae0000000200 */
[C---:B------:R-:W-:Y:S08]  /*24c0*/  HMMA.16816.F32 R104, R24.reuse, R72, R104 ;  /* 0x000000481868723c */ /* 0x040ff00000001868 */
[C---:B------:R-:W-:Y:S08]  /*24d0*/  HMMA.16816.F32 R72, R24.reuse, R74, R120 ;  /* 0x0000004a1848723c */ /* 0x040ff00000001878 */
[----:B------:R-:W-:Y:S01]  /*24e0*/  HMMA.16816.F32 R88, R24, R70, R116 ;  /* 0x000000461858723c */ /* 0x000fe20000001874 */
[----:B------:R-:W3:Y:S07]  /*24f0*/  LDSM.16.M88.4 R24, [R212+0xa100] ;  /* 0x00a10000d418783b */ /* 0x000eee0000000200 */
[----:B------:R-:W-:Y:S08]  /*2500*/  HMMA.16816.F32 R60, R12, R32, R60 ;  /* 0x000000200c3c723c */ /* 0x000ff0000000183c */
[----:B------:R-:W-:Y:S08]  /*2510*/  HMMA.16816.F32 R32, R16, R34, R76 ;  /* 0x000000221020723c */ /* 0x000ff0000000184c */
[----:B-1----:R-:W-:Y:S01]  /*2520*/  HMMA.16816.F32 R68, R8, R44, R40 ;  /* 0x0000002c0844723c */ /* 0x002fe20000001828 */
[----:B------:R-:W-:Y:S07]  /*2530*/  LDSM.16.M88.4 R40, [R213+0x1400] ;  /* 0x00140000d528783b */ /* 0x000fee0000000200 */
[C---:B------:R-:W-:Y:S08]  /*2540*/  HMMA.16816.F32 R108, R20.reuse, R48, R132 ;  /* 0x00000030146c723c */ /* 0x040ff00000001884 */
[C---:B------:R-:W-:Y:S08]  /*2550*/  HMMA.16816.F32 R96, R20.reuse, R52, R136 ;  /* 0x000000341460723c */ /* 0x040ff00000001888 */
[C---:B------:R-:W-:Y:S08]  /*2560*/  HMMA.16816.F32 R132, R20.reuse, R56, R128 ;  /* 0x000000381484723c */ /* 0x040ff00000001880 */
[C---:B------:R-:W-:Y:S08]  /*2570*/  HMMA.16816.F32 R100, R20.reuse, R54, R100 ;  /* 0x000000361464723c */ /* 0x040ff00000001864 */
[C---:B------:R-:W-:Y:S08]  /*2580*/  HMMA.16816.F32 R124, R20.reuse, R50, R124 ;  /* 0x00000032147c723c */ /* 0x040ff0000000187c */
[----:B------:R-:W-:Y:S01]  /*2590*/  HMMA.16816.F32 R120, R20, R58, R80 ;  /* 0x0000003a1478723c */ /* 0x000fe20000001850 */
[----:B------:R-:W1:Y:S07]  /*25a0*/  LDSM.16.M88.4 R20, [R212+0xb100] ;  /* 0x00b10000d414783b */ /* 0x000e6e0000000200 */
[-C--:B------:R-:W-:Y:S08]  /*25b0*/  HMMA.16816.F32 R32, R8, R46.reuse, R32 ;  /* 0x0000002e0820723c */ /* 0x080ff00000001820 */
[----:B--2---:R-:W-:Y:S08]  /*25c0*/  HMMA.16816.F32 R64, R4, R46, R64 ;  /* 0x0000002e0440723c */ /* 0x004ff00000001840 */
[----:B---3--:R-:W-:Y:S08]  /*25d0*/  HMMA.16816.F32 R76, R24, R36, R68 ;  /* 0x00000024184c723c */ /* 0x008ff00000001844 */
[----:B------:R-:W-:Y:S01]  /*25e0*/  HMMA.16816.F32 R60, R4, R44, R60 ;  /* 0x0000002c043c723c */ /* 0x000fe2000000183c */
[----:B------:R-:W2:Y:S07]  /*25f0*/  LDSM.16.M88.4 R44, [R213+0x1800] ;  /* 0x00180000d52c783b */ /* 0x000eae0000000200 */
[----:B------:R-:W-:Y:S08]  /*2600*/  HMMA.16816.F32 R80, R28, R52, R104 ;  /* 0x000000341c50723c */ /* 0x000ff00000001868 */
[----:B------:R-:W-:Y:S01]  /*2610*/  HMMA.16816.F32 R68, R24, R38, R32 ;  /* 0x000000261844723c */ /* 0x000fe20000001820 */
[----:B------:R-:W-:Y:S01]  /*2620*/  FMUL.FTZ R0, R76, c[0x0][0x320] ;  /* 0x0000c8004c007a20 */ /* 0x000fe20000410000 */
[----:B------:R-:W-:Y:S06]  /*2630*/  LDSM.16.M88.4 R32, [R213+0x1c00] ;  /* 0x001c0000d520783b */ /* 0x000fec0000000200 */
[C---:B------:R-:W-:Y:S08]  /*2640*/  HMMA.16816.F32 R72, R28.reuse, R54, R72 ;  /* 0x000000361c48723c */ /* 0x040ff00000001848 */
[C---:B------:R-:W-:Y:S01]  /*2650*/  HMMA.16816.F32 R104, R28.reuse, R48, R140 ;  /* 0x000000301c68723c */ /* 0x040fe2000000188c */
[----:B------:R3:W4:Y:S07]  /*2660*/  MUFU.TANH R142, R0 ;  /* 0x00000000008e7308 */ /* 0x00072e0000002400 */
[C---:B------:R-:W-:Y:S08]  /*2670*/  HMMA.16816.F32 R116, R28.reuse, R50, R88 ;  /* 0x000000321c74723c */ /* 0x040ff00000001858 */
[----:B------:R-:W-:Y:S01]  /*2680*/  HMMA.16816.F32 R128, R28, R56, R144 ;  /* 0x000000381c80723c */ /* 0x000fe20000001890 */
[----:B---3--:R-:W-:-:S04]  /*2690*/  FMUL.FTZ R0, R77, c[0x0][0x320] ;  /* 0x0000c8004d007a20 */ /* 0x008fc80000410000 */
[----:B------:R3:W5:Y:S03]  /*26a0*/  MUFU.TANH R141, R0 ;  /* 0x00000000008d7308 */ /* 0x0007660000002400 */
[----:B------:R-:W-:Y:S01]  /*26b0*/  HMMA.16816.F32 R112, R28, R58, R92 ;  /* 0x0000003a1c70723c */ /* 0x000fe2000000185c */
[----:B------:R-:W2:Y:S07]  /*26c0*/  LDSM.16.M88.4 R28, [R208+0x5500] ;  /* 0x00550000d01c783b */ /* 0x000eae0000000200 */
[----:B-1----:R-:W-:Y:S01]  /*26d0*/  HMMA.16816.F32 R64, R20, R38, R64 ;  /* 0x000000261440723c */ /* 0x002fe20000001840 */
[----:B---3--:R-:W-:-:S07]  /*26e0*/  FMUL.FTZ R0, R68, c[0x0][0x320] ;  /* 0x0000c80044007a20 */ /* 0x008fce0000410000 */
[----:B------:R-:W-:Y:S01]  /*26f0*/  HMMA.16816.F32 R52, R20, R36, R60 ;  /* 0x000000241434723c */ /* 0x000fe2000000183c */
[----:B------:R1:W3:Y:S01]  /*2700*/  MUFU.TANH R140, R0 ;  /* 0x00000000008c7308 */ /* 0x0002e20000002400 */
[----:B------:R-:W3:Y:S06]  /*2710*/  LDSM.16.M88.4 R36, [R213+0x2400] ;  /* 0x00240000d524783b */ /* 0x000eec0000000200 */
[-C--:B------:R-:W-:Y:S08]  /*2720*/  HMMA.16816.F32 R48, R16, R40.reuse, R80 ;  /* 0x000000281030723c */ /* 0x080ff00000001850 */
[----:B------:R-:W-:Y:S01]  /*2730*/  HMMA.16816.F32 R56, R12, R40, R96 ;  /* 0x000000280c38723c */ /* 0x000fe20000001860 */
[----:B-1----:R-:W-:-:S04]  /*2740*/  FMUL.FTZ R0, R69, c[0x0][0x320] ;  /* 0x0000c80045007a20 */ /* 0x002fc80000410000 */
[----:B------:R1:W1:Y:S03]  /*2750*/  MUFU.TANH R139, R0 ;  /* 0x00000000008b7308 */ /* 0x0002660000002400 */
[-C--:B------:R-:W-:Y:S08]  /*2760*/  HMMA.16816.F32 R96, R12, R42.reuse, R100 ;  /* 0x0000002a0c60723c */ /* 0x080ff00000001864 */
[----:B------:R-:W-:Y:S01]  /*2770*/  HMMA.16816.F32 R40, R16, R42, R72 ;  /* 0x0000002a1028723c */ /* 0x000fe20000001848 */
[----:B-1----:R-:W-:-:S07]  /*2780*/  FMUL.FTZ R0, R67, c[0x0][0x320] ;  /* 0x0000c80043007a20 */ /* 0x002fce0000410000 */
[----:B--2---:R-:W-:Y:S01]  /*2790*/  HMMA.16816.F32 R88, R12, R44, R108 ;  /* 0x0000002c0c58723c */ /* 0x004fe2000000186c */
[----:B------:R1:W-:Y:S07]  /*27a0*/  MUFU.TANH R143, R0 ;  /* 0x00000000008f7308 */ /* 0x0003ee0000002400 */
[C---:B------:R-:W-:Y:S08]  /*27b0*/  HMMA.16816.F32 R48, R8.reuse, R28, R48 ;  /* 0x0000001c0830723c */ /* 0x040ff00000001830 */
[----:B------:R-:W-:Y:S01]  /*27c0*/  HMMA.16816.F32 R40, R8, R30, R40 ;  /* 0x0000001e0828723c */ /* 0x000fe20000001828 */
[----:B-1----:R-:W-:-:S04]  /*27d0*/  FMUL.FTZ R0, R52, c[0x0][0x320] ;  /* 0x0000c80034007a20 */ /* 0x002fc80000410000 */
[----:B------:R1:W-:Y:S03]  /*27e0*/  MUFU.TANH R109, R0 ;  /* 0x00000000006d7308 */ /* 0x0003e60000002400 */
[C---:B------:R-:W-:Y:S08]  /*27f0*/  HMMA.16816.F32 R80, R12.reuse, R34, R120 ;  /* 0x000000220c50723c */ /* 0x040ff00000001878 */
[----:B------:R-:W-:Y:S01]  /*2800*/  HMMA.16816.F32 R92, R12, R46, R124 ;  /* 0x0000002e0c5c723c */ /* 0x000fe2000000187c */
[----:B-1----:R-:W-:-:S07]  /*2810*/  FMUL.FTZ R0, R53, c[0x0][0x320] ;  /* 0x0000c80035007a20 */ /* 0x002fce0000410000 */
[----:B------:R-:W-:Y:S01]  /*2820*/  HMMA.16816.F32 R100, R12, R32, R132 ;  /* 0x000000200c64723c */ /* 0x000fe20000001884 */
[----:B------:R1:W-:Y:S01]  /*2830*/  MUFU.TANH R108, R0 ;  /* 0x00000000006c7308 */ /* 0x0003e20000002400 */
[----:B------:R-:W2:Y:S06]  /*2840*/  LDSM.16.M88.4 R12, [R208+0x5900] ;  /* 0x00590000d00c783b */ /* 0x000eac0000000200 */
[C---:B------:R-:W-:Y:S08]  /*2850*/  HMMA.16816.F32 R72, R16.reuse, R44, R104 ;  /* 0x0000002c1048723c */ /* 0x040ff00000001868 */
[----:B------:R-:W-:Y:S01]  /*2860*/  HMMA.16816.F32 R60, R16, R46, R116 ;  /* 0x0000002e103c723c */ /* 0x000fe20000001874 */
[----:B-1----:R-:W-:-:S04]  /*2870*/  FMUL.FTZ R0, R54, c[0x0][0x320] ;  /* 0x0000c80036007a20 */ /* 0x002fc80000410000 */
[----:B------:R1:W-:Y:S02]  /*2880*/  MUFU.TANH R111, R0 ;  /* 0x00000000006f7308 */ /* 0x0003e40000002400 */
[----:B-1----:R-:W-:Y:S02]  /*2890*/  FMUL.FTZ R0, R55, c[0x0][0x320] ;  /* 0x0000c80037007a20 */ /* 0x002fe40000410000 */
[----:B---3--:R-:W-:Y:S04]  /*28a0*/  HMMA.16816.F32 R52, R24, R36, R48 ;  /* 0x000000241834723c */ /* 0x008fe80000001830 */
[----:B------:R1:W-:Y:S04]  /*28b0*/  MUFU.TANH R110, R0 ;  /* 0x00000000006e7308 */ /* 0x0003e80000002400 */
[----:B------:R-:W-:Y:S08]  /*28c0*/  HMMA.16816.F32 R48, R4, R28, R56 ;  /* 0x0000001c0430723c */ /* 0x000ff00000001838 */
[----:B------:R-:W-:Y:S01]  /*28d0*/  HMMA.16816.F32 R56, R24, R38, R40 ;  /* 0x000000261838723c */ /* 0x000fe20000001828 */
[----:B------:R-:W3:Y:S01]  /*28e0*/  LDSM.16.M88.4 R40, [R208+0x5d00] ;  /* 0x005d0000d028783b */ /* 0x000ee20000000200 */
[----:B-1----:R-:W-:-:S04]  /*28f0*/  FMUL.FTZ R0, R78, c[0x0][0x320] ;  /* 0x0000c8004e007a20 */ /* 0x002fc80000410000 */
[----:B------:R1:W-:Y:S02]  /*2900*/  MUFU.TANH R123, R0 ;  /* 0x00000000007b7308 */ /* 0x0003e40000002400 */
[----:B------:R-:W-:Y:S08]  /*2910*/  HMMA.16816.F32 R28, R4, R30, R96 ;  /* 0x0000001e041c723c */ /* 0x000ff00000001860 */
[----:B--2---:R-:W-:Y:S01]  /*2920*/  HMMA.16816.F32 R44, R8, R12, R72 ;  /* 0x0000000c082c723c */ /* 0x004fe20000001848 */
[----:B-1----:R-:W-:-:S07]  /*2930*/  FMUL.FTZ R0, R79, c[0x0][0x320] ;  /* 0x0000c8004f007a20 */ /* 0x002fce0000410000 */
[----:B------:R-:W-:Y:S01]  /*2940*/  HMMA.16816.F32 R76, R4, R14, R92 ;  /* 0x0000000e044c723c */ /* 0x000fe2000000185c */
[----:B------:R1:W-:Y:S07]  /*2950*/  MUFU.TANH R122, R0 ;  /* 0x00000000007a7308 */ /* 0x0003ee0000002400 */
[----:B------:R-:W-:Y:S08]  /*2960*/  HMMA.16816.F32 R28, R20, R38, R28 ;  /* 0x00000026141c723c */ /* 0x000ff0000000181c */
[----:B---3--:R-:W-:Y:S01]  /*2970*/  HMMA.16816.F32 R100, R4, R40, R100 ;  /* 0x000000280464723c */ /* 0x008fe20000001864 */
[----:B-1----:R-:W-:-:S04]  /*2980*/  FMUL.FTZ R0, R70, c[0x0][0x320] ;  /* 0x0000c80046007a20 */ /* 0x002fc80000410000 */
[----:B------:R1:W-:Y:S03]  /*2990*/  MUFU.TANH R121, R0 ;  /* 0x0000000000797308 */ /* 0x0003e60000002400 */
[----:B------:R-:W-:Y:S01]  /*29a0*/  HMMA.16816.F32 R80, R4, R42, R80 ;  /* 0x0000002a0450723c */ /* 0x000fe20000001850 */
[----:B-1----:R-:W-:-:S07]  /*29b0*/  FMUL.FTZ R0, R71, c[0x0][0x320] ;  /* 0x0000c80047007a20 */ /* 0x002fce0000410000 */
[----:B------:R-:W-:Y:S01]  /*29c0*/  HMMA.16816.F32 R68, R16, R34, R112 ;  /* 0x000000221044723c */ /* 0x000fe20000001870 */
[----:B------:R1:W-:Y:S02]  /*29d0*/  MUFU.TANH R120, R0 ;  /* 0x0000000000787308 */ /* 0x0003e40000002400 */
[----:B-1----:R-:W-:-:S06]  /*29e0*/  FMUL.FTZ R0, R64, c[0x0][0x320] ;  /* 0x0000c80040007a20 */ /* 0x002fcc0000410000 */
[----:B------:R1:W-:Y:S02]  /*29f0*/  MUFU.TANH R104, R0 ;  /* 0x0000000000687308 */ /* 0x0003e40000002400 */
[----:B-1----:R-:W-:-:S06]  /*2a00*/  FMUL.FTZ R0, R65, c[0x0][0x320] ;  /* 0x0000c80041007a20 */ /* 0x002fcc0000410000 */
[----:B------:R1:W-:Y:S02]  /*2a10*/  MUFU.TANH R87, R0 ;  /* 0x0000000000577308 */ /* 0x0003e40000002400 */
[----:B-1----:R-:W-:Y:S02]  /*2a20*/  FMUL.FTZ R0, R66, c[0x0][0x320] ;  /* 0x0000c80042007a20 */ /* 0x002fe40000410000 */
[----:B------:R-:W-:Y:S01]  /*2a30*/  HMMA.16816.F32 R64, R16, R32, R128 ;  /* 0x000000201040723c */ /* 0x000fe20000001880 */
[----:B------:R-:W1:Y:S03]  /*2a40*/  LDSM.16.M88.4 R32, [R213+0x2800] ;  /* 0x00280000d520783b */ /* 0x000e660000000200 */
[----:B------:R2:W-:Y:S04]  /*2a50*/  MUFU.TANH R105, R0 ;  /* 0x0000000000697308 */ /* 0x0005e80000002400 */
[----:B------:R-:W-:Y:S08]  /*2a60*/  HMMA.16816.F32 R16, R20, R36, R48 ;  /* 0x000000241410723c */ /* 0x000ff00000001830 */
[----:B------:R-:W-:Y:S01]  /*2a70*/  HMMA.16816.F32 R48, R4, R12, R88 ;  /* 0x0000000c0430723c */ /* 0x000fe20000001858 */
[----:B--2---:R-:W-:-:S04]  /*2a80*/  FMUL.FTZ R0, R52, c[0x0][0x320] ;  /* 0x0000c80034007a20 */ /* 0x004fc80000410000 */
[----:B------:R2:W3:Y:S02]  /*2a90*/  MUFU.TANH R136, R0 ;  /* 0x0000000000887308 */ /* 0x0004e40000002400 */
[----:B------:R-:W-:Y:S01]  /*2aa0*/  SHF.R.S32.HI R4, RZ, 0x1f, R152 ;  /* 0x0000001fff047819 */ /* 0x000fe20000011498 */
[----:B------:R-:W-:Y:S01]  /*2ab0*/  FMUL.FTZ R7, R59, c[0x0][0x320] ;  /* 0x0000c8003b077a20 */ /* 0x000fe20000410000 */
[----:B------:R-:W-:Y:S01]  /*2ac0*/  SHF.R.S32.HI R5, RZ, 0x1f, R2 ;  /* 0x0000001fff057819 */ /* 0x000fe20000011402 */
[C---:B------:R-:W-:Y:S03]  /*2ad0*/  HMMA.16816.F32 R12, R8.reuse, R14, R60 ;  /* 0x0000000e080c723c */ /* 0x040fe6000000183c */
[----:B------:R-:W-:Y:S05]  /*2ae0*/  MUFU.TANH R92, R7 ;  /* 0x00000007005c7308 */ /* 0x000fea0000002400 */
[----:B------:R-:W-:Y:S01]  /*2af0*/  HMMA.16816.F32 R64, R8, R40, R64 ;  /* 0x000000280840723c */ /* 0x000fe20000001840 */
[----:B--2---:R-:W-:-:S04]  /*2b00*/  FMUL.FTZ R0, R53, c[0x0][0x320] ;  /* 0x0000c80035007a20 */ /* 0x004fc80000410000 */
[----:B------:R2:W2:Y:S03]  /*2b10*/  MUFU.TANH R137, R0 ;  /* 0x0000000000897308 */ /* 0x0004a60000002400 */
[----:B------:R-:W-:Y:S07]  /*2b20*/  HMMA.16816.F32 R40, R8, R42, R68 ;  /* 0x0000002a0828723c */ /* 0x000fee0000001844 */
[----:B------:R-:W-:Y:S01]  /*2b30*/  IMAD.MOV.U32 R11, RZ, RZ, -0x40 ;  /* 0xffffffc0ff0b7424 */ /* 0x000fe200078e00ff */
[----:B-1----:R-:W-:Y:S03]  /*2b40*/  HMMA.16816.F32 R36, R20, R32, R48 ;  /* 0x000000201424723c */ /* 0x002fe60000001830 */
[----:B------:R-:W-:-:S02]  /*2b50*/  IMAD R11, R148, R11, 0x1 ;  /* 0x00000001940b7424 */ /* 0x000fc400078e020b */
[----:B--2---:R-:W-:-:S04]  /*2b60*/  FMUL.FTZ R0, R56, c[0x0][0x320] ;  /* 0x0000c80038007a20 */ /* 0x004fc80000410000 */
[----:B------:R1:W2:Y:S02]  /*2b70*/  MUFU.TANH R138, R0 ;  /* 0x00000000008a7308 */ /* 0x0002a40000002400 */
[----:B-1----:R-:W-:-:S06]  /*2b80*/  FMUL.FTZ R0, R57, c[0x0][0x320] ;  /* 0x0000c80039007a20 */ /* 0x002fcc0000410000 */
[----:B------:R1:W-:Y:S02]  /*2b90*/  MUFU.TANH R96, R0 ;  /* 0x0000000000607308 */ /* 0x0003e40000002400 */
[----:B-1----:R-:W-:-:S06]  /*2ba0*/  FMUL.FTZ R0, R54, c[0x0][0x320] ;  /* 0x0000c80036007a20 */ /* 0x002fcc0000410000 */
[----:B------:R1:W-:Y:S02]  /*2bb0*/  MUFU.TANH R88, R0 ;  /* 0x0000000000587308 */ /* 0x0003e40000002400 */
[----:B-1----:R-:W-:Y:S02]  /*2bc0*/  FMUL.FTZ R0, R55, c[0x0][0x320] ;  /* 0x0000c80037007a20 */ /* 0x002fe40000410000 */
[C---:B------:R-:W-:Y:S04]  /*2bd0*/  HMMA.16816.F32 R52, R24.reuse, R32, R44 ;  /* 0x000000201834723c */ /* 0x040fe8000000182c */
[----:B------:R1:W-:Y:S04]  /*2be0*/  MUFU.TANH R94, R0 ;  /* 0x00000000005e7308 */ /* 0x0003e80000002400 */
[-C--:B------:R-:W-:Y:S08]  /*2bf0*/  HMMA.16816.F32 R44, R24, R34.reuse, R12 ;  /* 0x00000022182c723c */ /* 0x080ff0000000180c */
[----:B------:R-:W-:Y:S01]  /*2c00*/  HMMA.16816.F32 R32, R20, R34, R76 ;  /* 0x000000221420723c */ /* 0x000fe2000000184c */
[----:B-1----:R-:W-:-:S02]  /*2c10*/  FMUL.FTZ R0, R16, c[0x0][0x320] ;  /* 0x0000c80010007a20 */ /* 0x002fc40000410000 */
[----:B------:R-:W-:Y:S02]  /*2c20*/  FMUL.FTZ R16, R28, c[0x0][0x320] ;  /* 0x0000c8001c107a20 */ /* 0x000fe40000410000 */
[----:B------:R1:W1:Y:S02]  /*2c30*/  MUFU.TANH R85, R0 ;  /* 0x0000000000557308 */ /* 0x0002640000002400 */
[----:B-1----:R-:W-:-:S06]  /*2c40*/  FMUL.FTZ R0, R17, c[0x0][0x320] ;  /* 0x0000c80011007a20 */ /* 0x002fcc0000410000 */
[----:B------:R1:W-:Y:S02]  /*2c50*/  MUFU.TANH R56, R0 ;  /* 0x0000000000387308 */ /* 0x0003e40000002400 */
[----:B-1----:R-:W-:-:S06]  /*2c60*/  FMUL.FTZ R0, R18, c[0x0][0x320] ;  /* 0x0000c80012007a20 */ /* 0x002fcc0000410000 */
[----:B------:R1:W-:Y:S02]  /*2c70*/  MUFU.TANH R73, R0 ;  /* 0x0000000000497308 */ /* 0x0003e40000002400 */
[----:B-1----:R-:W-:-:S06]  /*2c80*/  FMUL.FTZ R0, R19, c[0x0][0x320] ;  /* 0x0000c80013007a20 */ /* 0x002fcc0000410000 */
[----:B------:R1:W-:Y:S02]  /*2c90*/  MUFU.TANH R72, R0 ;  /* 0x0000000000487308 */ /* 0x0003e40000002400 */
[----:B-1----:R-:W-:Y:S01]  /*2ca0*/  LEA.HI R0, R4, R152, RZ, 0x2 ;  /* 0x0000009804007211 */ /* 0x002fe200078f10ff */
[----:B------:R-:W-:-:S05]  /*2cb0*/  FMUL.FTZ R4, R58, c[0x0][0x320] ;  /* 0x0000c8003a047a20 */ /* 0x000fca0000410000 */
[----:B------:R1:W1:Y:S01]  /*2cc0*/  MUFU.TANH R58, R16 ;  /* 0x00000010003a7308 */ /* 0x0002620000002400 */
[----:B------:R-:W-:-:S05]  /*2cd0*/  LOP3.LUT R0, R0, 0xffffffc, RZ, 0xc0, !PT ;  /* 0x0ffffffc00007812 */ /* 0x000fca00078ec0ff */
[----:B------:R-:W-:Y:S01]  /*2ce0*/  IMAD.IADD R6, R152, 0x1, -R0 ;  /* 0x0000000198067824 */ /* 0x000fe200078e0a00 */
[----:B------:R-:W-:Y:S01]  /*2cf0*/  LEA.HI R0, R84, R84, RZ, 0x1 ;  /* 0x0000005454007211 */ /* 0x000fe200078f08ff */
[----:B------:R2:W-:Y:S01]  /*2d00*/  MUFU.TANH R93, R4 ;  /* 0x00000004005d7308 */ /* 0x0005e20000002400 */
[----:B-1----:R-:W1:Y:S01]  /*2d10*/  LDSM.16.M88.4 R16, [R213+0x2c00] ;  /* 0x002c0000d510783b */ /* 0x002e620000000200 */
[----:B------:R-:W-:-:S04]  /*2d20*/  DEPBAR.LE SB0, 0x0 ;  /* 0x000080000000791a */ /* 0x000fc80000000000 */
[----:B--2---:R-:W-:-:S04]  /*2d30*/  LEA.HI R4, R5, R2, RZ, 0x2 ;  /* 0x0000000205047211 */ /* 0x004fc800078f10ff */
[C---:B------:R-:W-:Y:S02]  /*2d40*/  LEA.HI.SX32 R5, R4.reuse, R236, 0x1e ;  /* 0x000000ec04057211 */ /* 0x040fe400078ff2ff */
[----:B------:R-:W-:-:S03]  /*2d50*/  LOP3.LUT R4, R4, 0x7ffffffc, RZ, 0xc0, !PT ;  /* 0x7ffffffc04047812 */ /* 0x000fc600078ec0ff */
[----:B------:R-:W-:Y:S01]  /*2d60*/  IMAD R7, R6, 0x10, R5 ;  /* 0x0000001006077824 */ /* 0x000fe200078e0205 */
[C---:B------:R-:W-:Y:S01]  /*2d70*/  LOP3.LUT R6, R0.reuse, 0x1ffffffe, RZ, 0xc0, !PT ;  /* 0x1ffffffe00067812 */ /* 0x040fe200078ec0ff */
[----:B------:R-:W-:Y:S02]  /*2d80*/  IMAD.SHL.U32 R5, R0, 0x20, RZ ;  /* 0x0000002000057824 */ /* 0x000fe400078e00ff */
[----:B------:R-:W-:-:S03]  /*2d90*/  IMAD.IADD R2, R2, 0x1, -R4 ;  /* 0x0000000102027824 */ /* 0x000fc600078e0a04 */
[----:B------:R-:W-:Y:S01]  /*2da0*/  LOP3.LUT R0, R5, 0xffffffc0, RZ, 0xc0, !PT ;  /* 0xffffffc005007812 */ /* 0x000fe200078ec0ff */
[----:B------:R-:W-:Y:S02]  /*2db0*/  IMAD.IADD R5, R84, 0x1, -R6 ;  /* 0x0000000154057824 */ /* 0x000fe400078e0a06 */
[----:B------:R-:W-:Y:S02]  /*2dc0*/  FMUL.FTZ R6, R29, c[0x0][0x320] ;  /* 0x0000c8001d067a20 */ /* 0x000fe40000410000 */
[----:B------:R-:W-:Y:S02]  /*2dd0*/  IMAD.IADD R0, R0, 0x1, R7 ;  /* 0x0000000100007824 */ /* 0x000fe400078e0207 */
[----:B------:R2:W-:Y:S01]  /*2de0*/  MUFU.TANH R107, R6 ;  /* 0x00000006006b7308 */ /* 0x0005e20000002400 */
[----:B------:R-:W-:Y:S02]  /*2df0*/  IMAD.SHL.U32 R12, R2, 0x2, RZ ;  /* 0x00000002020c7824 */ /* 0x000fe400078e00ff */
[----:B------:R-:W-:-:S03]  /*2e00*/  IMAD R160, R5, 0x8, R0 ;  /* 0x0000000805a07824 */ /* 0x000fc600078e0200 */
[----:B------:R-:W-:Y:S01]  /*2e10*/  IADD3 R2, -R12, R11, R159 ;  /* 0x0000000b0c027210 */ /* 0x000fe20007ffe19f */
[----:B------:R-:W-:Y:S01]  /*2e20*/  @P2 IMAD.HI.U32 R5, R160, c[0x0][0x2c8], RZ ;  /* 0x0000b200a0052a27 */ /* 0x000fe200078e00ff */
[----:B------:R-:W-:Y:S01]  /*2e30*/  STL [R1+0x6c], R160 ;  /* 0x00006ca001007387 */ /* 0x000fe20000100800 */
[-C--:B-1----:R-:W-:Y:S02]  /*2e40*/  HMMA.16816.F32 R64, R24, R16.reuse, R64 ;  /* 0x000000101840723c */ /* 0x082fe40000001840 */
[----:B------:R-:W-:Y:S01]  /*2e50*/  IMAD.MOV.U32 R0, RZ, RZ, R160 ;  /* 0x000000ffff007224 */ /* 0x000fe200078e00a0 */
[----:B------:R-:W-:Y:S01]  /*2e60*/  @P2 SHF.R.U32.HI R0, RZ, c[0x0][0x2cc], R5 ;  /* 0x0000b300ff002a19 */ /* 0x000fe20000011605 */
[----:B------:R-:W-:Y:S01]  /*2e70*/  FMUL.FTZ R5, R31, c[0x0][0x320] ;  /* 0x0000c8001f057a20 */ /* 0x000fe20000410000 */
[----:B------:R-:W-:Y:S01]  /*2e80*/  STL [R1+0x70], R12 ;  /* 0x0000700c01007387 */ /* 0x000fe20000100800 */
[----:B--2---:R-:W-:Y:S02]  /*2e90*/  FMUL.FTZ R6, R30, c[0x0][0x320] ;  /* 0x0000c8001e067a20 */ /* 0x004fe40000410000 */
[----:B------:R1:W-:Y:S01]  /*2ea0*/  MUFU.TANH R106, R5 ;  /* 0x00000005006a7308 */ /* 0x0003e20000002400 */
[----:B------:R-:W2:Y:S01]  /*2eb0*/  SHFL.IDX PT, R7, R0, RZ, 0x1c1f ;  /* 0x001c1fff00077589 */ /* 0x000ea200000e0000 */
[C---:B------:R-:W-:Y:S03]  /*2ec0*/  HMMA.16816.F32 R28, R20.reuse, R16, R100 ;  /* 0x00000010141c723c */ /* 0x040fe60000001864 */
[----:B------:R-:W2:Y:S03]  /*2ed0*/  SHFL.IDX PT, R8, R0, 0x1, 0x1c1f ;  /* 0x003c1f0000087f89 */ /* 0x000ea600000e0000 */
[----:B------:R3:W-:Y:S01]  /*2ee0*/  MUFU.TANH R59, R6 ;  /* 0x00000006003b7308 */ /* 0x0007e20000002400 */
[----:B------:R-:W2:Y:S01]  /*2ef0*/  SHFL.IDX PT, R10, R0, 0x2, 0x1c1f ;  /* 0x005c1f00000a7f89 */ /* 0x000ea200000e0000 */
[----:B------:R-:W-:Y:S03]  /*2f00*/  HMMA.16816.F32 R20, R20, R18, R80 ;  /* 0x000000121414723c */ /* 0x000fe60000001850 */
[----:B------:R2:W4:Y:S01]  /*2f10*/  SHFL.IDX PT, R9, R0, 0x3, 0x1c1f ;  /* 0x007c1f0000097f89 */ /* 0x00052200000e0000 */
[----:B-1----:R-:W-:-:S04]  /*2f20*/  FMUL.FTZ R5, R52, c[0x0][0x320] ;  /* 0x0000c80034057a20 */ /* 0x002fc80000410000 */
[----:B------:R-:W-:Y:S01]  /*2f30*/  HMMA.16816.F32 R24, R24, R18, R40 ;  /* 0x000000121818723c */ /* 0x000fe20000001828 */
[----:B------:R1:W-:Y:S01]  /*2f40*/  MUFU.TANH R174, R5 ;  /* 0x0000000500ae7308 */ /* 0x0003e20000002400 */
[----:B---3--:R-:W-:-:S14]  /*2f50*/  @P0 SHF.R.S32.HI R6, RZ, 0x1f, R204 ;  /* 0x0000001fff060819 */ /* 0x008fdc00000114cc */
[----:B------:R-:W-:Y:S02]  /*2f60*/  FMUL.FTZ R19, R22, c[0x0][0x320] ;  /* 0x0000c80016137a20 */ /* 0x000fe40000410000 */
[----:B--2---:R-:W-:Y:S02]  /*2f70*/  @P0 IMAD R0, R154, R204, RZ ;  /* 0x000000cc9a000224 */ /* 0x004fe400078e02ff */
[----:B-1----:R-:W-:-:S04]  /*2f80*/  @P0 IMAD.WIDE.U32 R4, R204, R155, R162 ;  /* 0x0000009bcc040225 */ /* 0x002fc800078e00a2 */
[----:B------:R-:W-:Y:S01]  /*2f90*/  @P0 IMAD R0, R6, R155, R0 ;  /* 0x0000009b06000224 */ /* 0x000fe200078e0200 */
[----:B------:R-:W-:Y:S01]  /*2fa0*/  BAR.SYNC.DEFER_BLOCKING 0x0 ;  /* 0x0000000000007b1d */ /* 0x000fe20000010000 */
[C---:B------:R-:W-:Y:S01]  /*2fb0*/  @P0 LEA R14, P1, R4.reuse, c[0x0][0x1c8], 0x1 ;  /* 0x00007200040e0a11 */ /* 0x040fe200078208ff */
[----:B------:R-:W-:Y:S02]  /*2fc0*/  FMUL.FTZ R6, R53, c[0x0][0x320] ;  /* 0x0000c80035067a20 */ /* 0x000fe40000410000 */
[----:B------:R-:W-:Y:S02]  /*2fd0*/  @P0 IMAD.IADD R0, R5, 0x1, R0 ;  /* 0x0000000105000824 */ /* 0x000fe400078e0200 */
[----:B------:R1:W-:Y:S01]  /*2fe0*/  MUFU.TANH R177, R6 ;  /* 0x0000000600b17308 */ /* 0x0003e20000002400 */
[----:B------:R-:W-:Y:S02]  /*2ff0*/  FMUL.FTZ R18, R23, c[0x0][0x320] ;  /* 0x0000c80017127a20 */ /* 0x000fe40000410000 */
[----:B------:R-:W-:Y:S01]  /*3000*/  @P0 LEA.HI.X R15, R4, c[0x0][0x1cc], R0, 0x1, P1 ;  /* 0x00007300040f0a11 */ /* 0x000fe200008f0c00 */
[----:B------:R-:W-:-:S02]  /*3010*/  IMAD.IADD R0, R2, 0x1, -R161 ;  /* 0x0000000102007824 */ /* 0x000fc400078e0aa1 */
[----:B------:R-:W-:Y:S02]  /*3020*/  FMUL.FTZ R4, R44, c[0x0][0x320] ;  /* 0x0000c8002c047a20 */ /* 0x000fe40000410000 */
[C---:B------:R-:W-:Y:S02]  /*3030*/  IMAD.IADD R2, R0.reuse, 0x1, R7 ;  /* 0x0000000100027824 */ /* 0x040fe400078e0207 */
[----:B------:R2:W-:Y:S01]  /*3040*/  MUFU.TANH R178, R4 ;  /* 0x0000000400b27308 */ /* 0x0005e20000002400 */
[C---:B------:R-:W-:Y:S02]  /*3050*/  IMAD.IADD R5, R0.reuse, 0x1, R8 ;  /* 0x0000000100057824 */ /* 0x040fe400078e0208 */
[C---:B------:R-:W-:Y:S02]  /*3060*/  IMAD.IADD R7, R0.reuse, 0x1, R10 ;  /* 0x0000000100077824 */ /* 0x040fe400078e020a */
[----:B----4-:R-:W-:Y:S02]  /*3070*/  IMAD.IADD R0, R0, 0x1, R9 ;  /* 0x0000000100007824 */ /* 0x010fe400078e0209 */
[----:B-1----:R-:W-:Y:S01]  /*3080*/  IMAD.IADD R6, R86, 0x1, -R12 ;  /* 0x0000000156067824 */ /* 0x002fe200078e0a0c */
[----:B------:R-:W-:Y:S01]  /*3090*/  @!PT LDS RZ, [RZ] ;  /* 0x00000000fffff984 */ /* 0x000fe20000000800 */
[----:B------:R-:W-:Y:S01]  /*30a0*/  @!PT LDS RZ, [RZ] ;  /* 0x00000000fffff984 */ /* 0x000fe20000000800 */
[----:B------:R-:W-:Y:S01]  /*30b0*/  @!PT LDS RZ, [RZ] ;  /* 0x00000000fffff984 */ /* 0x000fe20000000800 */
[----:B------:R1:W-:Y:S01]  /*30c0*/  @P0 LDGSTS.E.BYPASS.LTC128B.128 [R226+0x3100], [R14.64], !P6 ;  /* 0x031000000ee20fae */ /* 0x0003e2000f101d46 */
[----:B------:R-:W-:-:S02]  /*30d0*/  FMUL.FTZ R8, R45, c[0x0][0x320] ;  /* 0x0000c8002d087a20 */ /* 0x000fc40000410000 */
[----:B------:R-:W-:Y:S01]  /*30e0*/  FMUL.FTZ R26, R26, c[0x0][0x320] ;  /* 0x0000c8001a1a7a20 */ /* 0x000fe20000410000 */
[C---:B------:R-:W-:Y:S01]  /*30f0*/  IMNMX R5, R6.reuse, R5, PT ;  /* 0x0000000506057217 */ /* 0x040fe20003800200 */
[----:B------:R-:W-:Y:S01]  /*3100*/  MUFU.TANH R57, R8 ;  /* 0x0000000800397308 */ /* 0x000fe20000002400 */
[C---:B------:R-:W-:Y:S01]  /*3110*/  IMNMX R0, R6.reuse, R0, PT ;  /* 0x0000000006007217 */ /* 0x040fe20003800200 */
[----:B------:R-:W-:Y:S01]  /*3120*/  FMUL.FTZ R27, R27, c[0x0][0x320] ;  /* 0x0000c8001b1b7a20 */ /* 0x000fe20000410000 */
[C---:B--2---:R-:W-:Y:S01]  /*3130*/  IMNMX R4, R6.reuse, R2, PT ;  /* 0x0000000206047217 */ /* 0x044fe20003800200 */
[----:B------:R1:W-:Y:S01]  /*3140*/  @P0 LDGSTS.E.BYPASS.LTC128B.128 [R226+0x4100], [R14.64+0x40], !P5 ;  /* 0x041000400ee20fae */ /* 0x0003e2000e901d46 */
[----:B------:R-:W-:Y:S01]  /*3150*/  IMNMX R2, R6, R7, PT ;  /* 0x0000000706027217 */ /* 0x000fe20003800200 */
[----:B------:R-:W-:Y:S01]  /*3160*/  FMUL.FTZ R6, R36, c[0x0][0x320] ;  /* 0x0000c80024067a20 */ /* 0x000fe20000410000 */
[C---:B------:R-:W-:Y:S01]  /*3170*/  ISETP.GT.AND P1, PT, R4.reuse, RZ, PT ;  /* 0x000000ff0400720c */ /* 0x040fe20003f24270 */
[----:B------:R1:W-:Y:S01]  /*3180*/  @P0 LDGSTS.E.BYPASS.LTC128B.128 [R226+0x5100], [R14.64+0x80], !P4 ;  /* 0x051000800ee20fae */ /* 0x0003e2000e101d46 */
[----:B------:R-:W-:Y:S01]  /*3190*/  ISETP.GT.AND P3, PT, R4, 0x1, PT ;  /* 0x000000010400780c */ /* 0x000fe20003f64270 */
[----:B------:R2:W3:Y:S01]  /*31a0*/  MUFU.TANH R12, R6 ;  /* 0x00000006000c7308 */ /* 0x0004e20000002400 */
[----:B------:R-:W-:-:S02]  /*31b0*/  FSEL R44, R142, -INF , P1 ;  /* 0xff8000008e2c7808 */ /* 0x000fc40000800000 */
[----:B------:R-:W-:Y:S02]  /*31c0*/  ISETP.GT.AND P1, PT, R4, 0x8, PT ;  /* 0x000000080400780c */ /* 0x000fe40003f24270 */
[----:B-----5:R-:W-:Y:S02]  /*31d0*/  FSEL R45, R141, -INF , P3 ;  /* 0xff8000008d2d7808 */ /* 0x020fe40001800000 */
[----:B------:R-:W-:Y:S02]  /*31e0*/  FSEL R48, R140, -INF , P1 ;  /* 0xff8000008c307808 */ /* 0x000fe40000800000 */
[C---:B------:R-:W-:Y:S02]  /*31f0*/  ISETP.GT.AND P3, PT, R4.reuse, 0x9, PT ;  /* 0x000000090400780c */ /* 0x040fe40003f64270 */
[----:B------:R-:W-:Y:S02]  /*3200*/  ISETP.GT.AND P1, PT, R4, 0x10, PT ;  /* 0x000000100400780c */ /* 0x000fe40003f24270 */
[----:B------:R-:W-:-:S02]  /*3210*/  FSEL R49, R139, -INF , P3 ;  /* 0xff8000008b317808 */ /* 0x000fc40001800000 */
[----:B------:R-:W-:Y:S01]  /*3220*/  FSEL R136, R136, -INF , P1 ;  /* 0xff80000088887808 */ /* 0x000fe20000800000 */
[----:B--2---:R-:W-:Y:S01]  /*3230*/  FMUL.FTZ R6, R37, c[0x0][0x320] ;  /* 0x0000c80025067a20 */ /* 0x004fe20000410000 */
[C---:B------:R-:W-:Y:S02]  /*3240*/  ISETP.GT.AND P3, PT, R4.reuse, 0x11, PT ;  /* 0x000000110400780c */ /* 0x040fe40003f64270 */
[----:B------:R-:W-:Y:S01]  /*3250*/  ISETP.GT.AND P1, PT, R4, 0x18, PT ;  /* 0x000000180400780c */ /* 0x000fe20003f24270 */
[----:B------:R2:W-:Y:S01]  /*3260*/  MUFU.TANH R11, R6 ;  /* 0x00000006000b7308 */ /* 0x0005e20000002400 */
[----:B------:R-:W-:Y:S02]  /*3270*/  FSEL R137, R137, -INF , P3 ;  /* 0xff80000089897808 */ /* 0x000fe40001800000 */
[----:B------:R-:W-:Y:S02]  /*3280*/  FSEL R138, R138, -INF , P1 ;  /* 0xff8000008a8a7808 */ /* 0x000fe40000800000 */
[----:B------:R-:W-:-:S02]  /*3290*/  ISETP.GT.AND P3, PT, R2, RZ, PT ;  /* 0x000000ff0200720c */ /* 0x000fc40003f64270 */
[----:B------:R-:W-:Y:S01]  /*32a0*/  ISETP.GT.AND P1, PT, R2, 0x1, PT ;  /* 0x000000010200780c */ /* 0x000fe20003f24270 */
[----:B--2---:R-:W-:Y:S01]  /*32b0*/  FMUL.FTZ R6, R32, c[0x0][0x320] ;  /* 0x0000c80020067a20 */ /* 0x004fe20000410000 */
[----:B------:R-:W-:Y:S02]  /*32c0*/  FSEL R32, R109, -INF , P3 ;  /* 0xff8000006d207808 */ /* 0x000fe40001800000 */
[----:B------:R-:W-:Y:S01]  /*32d0*/  ISETP.GT.AND P3, PT, R2, 0x8, PT ;  /* 0x000000080200780c */ /* 0x000fe20003f64270 */
[----:B------:R2:W4:Y:S03]  /*32e0*/  MUFU.TANH R10, R6 ;  /* 0x00000006000a7308 */ /* 0x0005260000002400 */
[----:B------:R-:W-:Y:S02]  /*32f0*/  FSEL R36, R104, -INF , P3 ;  /* 0xff80000068247808 */ /* 0x000fe40001800000 */
[----:B------:R-:W-:-:S04]  /*3300*/  ISETP.GT.AND P3, PT, R2, 0x10, PT ;  /* 0x000000100200780c */ /* 0x000fc80003f64270 */
[----:B------:R-:W-:Y:S02]  /*3310*/  FSEL R52, R85, -INF , P3 ;  /* 0xff80000055347808 */ /* 0x000fe40001800000 */
[----:B------:R-:W-:-:S04]  /*3320*/  ISETP.GT.AND P3, PT, R2, 0x18, PT ;  /* 0x000000180200780c */ /* 0x000fc80003f64270 */
[----:B------:R-:W-:Y:S01]  /*3330*/  FSEL R53, R58, -INF , P3 ;  /* 0xff8000003a357808 */ /* 0x000fe20001800000 */
[----:B--2---:R-:W-:Y:S01]  /*3340*/  FMUL.FTZ R6, R33, c[0x0][0x320] ;  /* 0x0000c80021067a20 */ /* 0x004fe20000410000 */
[----:B------:R-:W-:Y:S02]  /*3350*/  FSEL R33, R108, -INF , P1 ;  /* 0xff8000006c217808 */ /* 0x000fe40000800000 */
[C---:B------:R-:W-:Y:S01]  /*3360*/  ISETP.GT.AND P1, PT, R2.reuse, 0x9, PT ;  /* 0x000000090200780c */ /* 0x040fe20003f24270 */
[----:B------:R2:W5:Y:S01]  /*3370*/  MUFU.TANH R7, R6 ;  /* 0x0000000600077308 */ /* 0x0005620000002400 */
[C---:B------:R-:W-:Y:S02]  /*3380*/  ISETP.GT.AND P3, PT, R2.reuse, 0x20, PT ;  /* 0x000000200200780c */ /* 0x040fe40003f64270 */
[----:B------:R-:W-:Y:S02]  /*3390*/  FSEL R37, R87, -INF , P1 ;  /* 0xff80000057257808 */ /* 0x000fe40000800000 */
[----:B------:R-:W-:-:S02]  /*33a0*/  ISETP.GT.AND P1, PT, R2, 0x11, PT ;  /* 0x000000110200780c */ /* 0x000fc40003f24270 */
[----:B---3--:R-:W-:Y:S02]  /*33b0*/  FSEL R179, R12, -INF , P3 ;  /* 0xff8000000cb37808 */ /* 0x008fe40001800000 */
[----:B------:R-:W-:Y:S02]  /*33c0*/  FSEL R56, R56, -INF , P1 ;  /* 0xff80000038387808 */ /* 0x000fe40000800000 */
[C---:B------:R-:W-:Y:S02]  /*33d0*/  ISETP.GT.AND P1, PT, R2.reuse, 0x19, PT ;  /* 0x000000190200780c */ /* 0x040fe40003f24270 */
[----:B------:R-:W-:Y:S02]  /*33e0*/  ISETP.GT.AND P3, PT, R2, 0x28, PT ;  /* 0x000000280200780c */ /* 0x000fe40003f64270 */
[----:B------:R-:W-:Y:S01]  /*33f0*/  FSEL R107, R107, -INF , P1 ;  /* 0xff8000006b6b7808 */ /* 0x000fe20000800000 */
[----:B--2---:R-:W-:Y:S01]  /*3400*/  FMUL.FTZ R6, R28, c[0x0][0x320] ;  /* 0x0000c8001c067a20 */ /* 0x004fe20000410000 */
[----:B------:R-:W-:-:S02]  /*3410*/  ISETP.GT.AND P1, PT, R2, 0x21, PT ;  /* 0x000000210200780c */ /* 0x000fc40003f24270 */
[----:B----4-:R-:W-:Y:S01]  /*3420*/  FSEL R181, R10, -INF , P3 ;  /* 0xff8000000ab57808 */ /* 0x010fe20001800000 */
[----:B------:R2:W3:Y:S01]  /*3430*/  MUFU.TANH R9, R6 ;  /* 0x0000000600097308 */ /* 0x0004e20000002400 */
[----:B------:R-:W-:Y:S01]  /*3440*/  FSEL R182, R11, -INF , P1 ;  /* 0xff8000000bb67808 */ /* 0x000fe20000800000 */
[----:B------:R-:W-:Y:S01]  /*3450*/  FMUL.FTZ R11, R31, c[0x0][0x320] ;  /* 0x0000c8001f0b7a20 */ /* 0x000fe20000410000 */
[C---:B------:R-:W-:Y:S02]  /*3460*/  ISETP.GT.AND P1, PT, R2.reuse, 0x29, PT ;  /* 0x000000290200780c */ /* 0x040fe40003f24270 */
[C---:B------:R-:W-:Y:S02]  /*3470*/  ISETP.GT.AND P3, PT, R2.reuse, 0x30, PT ;  /* 0x000000300200780c */ /* 0x040fe40003f64270 */
[----:B-----5:R-:W-:Y:S01]  /*3480*/  FSEL R183, R7, -INF , P1 ;  /* 0xff80000007b77808 */ /* 0x020fe20000800000 */
[----:B------:R-:W-:Y:S01]  /*3490*/  FMUL.FTZ R7, R21, c[0x0][0x320] ;  /* 0x0000c80015077a20 */ /* 0x000fe20000410000 */
[----:B------:R-:W-:-:S03]  /*34a0*/  ISETP.GT.AND P1, PT, R2, 0x31, PT ;  /* 0x000000310200780c */ /* 0x000fc60003f24270 */
[----:B------:R4:W-:Y:S01]  /*34b0*/  MUFU.TANH R10, R7 ;  /* 0x00000007000a7308 */ /* 0x0009e20000002400 */
[----:B--2---:R-:W-:Y:S01]  /*34c0*/  FMUL.FTZ R6, R29, c[0x0][0x320] ;  /* 0x0000c8001d067a20 */ /* 0x004fe20000410000 */
[----:B---3--:R-:W-:Y:S01]  /*34d0*/  FSEL R248, R9, -INF , P3 ;  /* 0xff80000009f87808 */ /* 0x008fe20001800000 */
[----:B------:R-:W-:Y:S01]  /*34e0*/  FMUL.FTZ R9, R30, c[0x0][0x320] ;  /* 0x0000c8001e097a20 */ /* 0x000fe20000410000 */
[----:B------:R-:W-:-:S04]  /*34f0*/  ISETP.GT.AND P3, PT, R2, 0x38, PT ;  /* 0x000000380200780c */ /* 0x000fc80003f64270 */
[----:B------:R2:W3:Y:S01]  /*3500*/  MUFU.TANH R8, R6 ;  /* 0x0000000600087308 */ /* 0x0004e20000002400 */
[----:B----4-:R-:W-:-:S07]  /*3510*/  FMUL.FTZ R7, R38, c[0x0][0x320] ;  /* 0x0000c80026077a20 */ /* 0x010fce0000410000 */
[----:B------:R4:W-:Y:S01]  /*3520*/  MUFU.TANH R21, R7 ;  /* 0x0000000700157308 */ /* 0x0009e20000002400 */
[----:B--2---:R-:W-:Y:S01]  /*3530*/  FMUL.FTZ R6, R20, c[0x0][0x320] ;  /* 0x0000c80014067a20 */ /* 0x004fe20000410000 */
[----:B---3--:R-:W-:Y:S01]  /*3540*/  FSEL R251, R8, -INF , P1 ;  /* 0xff80000008fb7808 */ /* 0x008fe20000800000 */
[----:B------:R-:W-:Y:S01]  /*3550*/  FMUL.FTZ R8, R35, c[0x0][0x320] ;  /* 0x0000c80023087a20 */ /* 0x000fe20000410000 */
[----:B------:R-:W-:-:S04]  /*3560*/  ISETP.GT.AND P1, PT, R2, 0x39, PT ;  /* 0x000000390200780c */ /* 0x000fc80003f24270 */
[----:B------:R2:W3:Y:S01]  /*3570*/  MUFU.TANH R12, R6 ;  /* 0x00000006000c7308 */ /* 0x0004e20000002400 */
[----:B------:R-:W-:Y:S02]  /*3580*/  FSEL R237, R10, -INF , P1 ;  /* 0xff8000000aed7808 */ /* 0x000fe40000800000 */
[----:B------:R-:W-:Y:S01]  /*3590*/  ISETP.GT.AND P1, PT, R0, 0x1, PT ;  /* 0x000000010000780c */ /* 0x000fe20003f24270 */
[----:B----4-:R-:W-:-:S03]  /*35a0*/  FMUL.FTZ R7, R34, c[0x0][0x320] ;  /* 0x0000c80022077a20 */ /* 0x010fc60000410000 */
[----:B------:R-:W-:Y:S01]  /*35b0*/  FSEL R17, R110, -INF , P1 ;  /* 0xff8000006e117808 */ /* 0x000fe20000800000 */
[----:B------:R-:W-:Y:S01]  /*35c0*/  MUFU.TANH R8, R8 ;  /* 0x0000000800087308 */ /* 0x000fe20000002400 */
[----:B------:R-:W-:-:S04]  /*35d0*/  ISETP.GT.AND P1, PT, R0, 0x9, PT ;  /* 0x000000090000780c */ /* 0x000fc80003f24270 */
[----:B------:R-:W-:Y:S02]  /*35e0*/  FSEL R28, R143, -INF , P1 ;  /* 0xff8000008f1c7808 */ /* 0x000fe40000800000 */
[----:B--2---:R-:W-:Y:S01]  /*35f0*/  FMNMX.FTZ R6, R32, R33, !PT ;  /* 0x0000002120067209 */ /* 0x004fe20007810000 */
[----:B------:R-:W-:Y:S01]  /*3600*/  MUFU.TANH R10, R7 ;  /* 0x00000007000a7308 */ /* 0x000fe20000002400 */
[----:B---3--:R-:W-:Y:S02]  /*3610*/  FSEL R232, R12, -INF , P3 ;  /* 0xff8000000ce87808 */ /* 0x008fe40001800000 */
[----:B------:R-:W-:Y:S02]  /*3620*/  FMNMX.FTZ R6, R36, R6, !PT ;  /* 0x0000000624067209 */ /* 0x000fe40007810000 */
[----:B------:R-:W-:Y:S02]  /*3630*/  ISETP.GT.AND P3, PT, R0, RZ, PT ;  /* 0x000000ff0000720c */ /* 0x000fe40003f64270 */
[----:B------:R-:W-:Y:S01]  /*3640*/  FMNMX.FTZ R2, R37, R6, !PT ;  /* 0x0000000625027209 */ /* 0x000fe20007810000 */
[----:B------:R-:W-:Y:S01]  /*3650*/  FMUL.FTZ R6, R39, c[0x0][0x320] ;  /* 0x0000c80027067a20 */ /* 0x000fe20000410000 */
[----:B------:R-:W-:Y:S01]  /*3660*/  FSEL R16, R111, -INF , P3 ;  /* 0xff8000006f107808 */ /* 0x000fe20001800000 */
[----:B------:R-:W-:Y:S01]  /*3670*/  MUFU.TANH R12, R9 ;  /* 0x00000009000c7308 */ /* 0x000fe20000002400 */
[----:B------:R-:W-:-:S02]  /*3680*/  FMNMX.FTZ R2, R52, R2, !PT ;  /* 0x0000000234027209 */ /* 0x000fc40007810000 */
[----:B------:R-:W-:Y:S02]  /*3690*/  ISETP.GT.AND P3, PT, R0, 0x8, PT ;  /* 0x000000080000780c */ /* 0x000fe40003f64270 */
[----:B------:R-:W-:Y:S02]  /*36a0*/  FMNMX.FTZ R2, R56, R2, !PT ;  /* 0x0000000238027209 */ /* 0x000fe40007810000 */
[----:B------:R-:W-:Y:S01]  /*36b0*/  FSEL R20, R105, -INF , P3 ;  /* 0xff80000069147808 */ /* 0x000fe20001800000 */
[----:B------:R2:W3:Y:S01]  /*36c0*/  MUFU.TANH R13, R6 ;  /* 0x00000006000d7308 */ /* 0x0004e20000002400 */
[----:B------:R-:W-:Y:S02]  /*36d0*/  FMNMX.FTZ R2, R53, R2, !PT ;  /* 0x0000000235027209 */ /* 0x000fe40007810000 */
[----:B------:R-:W-:Y:S02]  /*36e0*/  ISETP.GT.AND P3, PT, R0, 0x10, PT ;  /* 0x000000100000780c */ /* 0x000fe40003f64270 */
[----:B------:R-:W-:-:S02]  /*36f0*/  FMNMX.FTZ R2, R107, R2, !PT ;  /* 0x000000026b027209 */ /* 0x000fc40007810000 */
[----:B------:R-:W-:Y:S01]  /*3700*/  ISETP.GT.AND P1, PT, R0, 0x11, PT ;  /* 0x000000110000780c */ /* 0x000fe20003f24270 */
[----:B------:R-:W4:Y:S01]  /*3710*/  MUFU.TANH R9, R11 ;  /* 0x0000000b00097308 */ /* 0x000f220000002400 */
[----:B------:R-:W-:Y:S02]  /*3720*/  FMNMX.FTZ R2, R179, R2, !PT ;  /* 0x00000002b3027209 */ /* 0x000fe40007810000 */
[----:B------:R-:W-:Y:S02]  /*3730*/  FSEL R50, R73, -INF , P3 ;  /* 0xff80000049327808 */ /* 0x000fe40001800000 */
[----:B------:R-:W-:Y:S02]  /*3740*/  FMNMX.FTZ R2, R182, R2, !PT ;  /* 0x00000002b6027209 */ /* 0x000fe40007810000 */
[----:B------:R-:W-:Y:S01]  /*3750*/  ISETP.GT.AND P3, PT, R0, 0x18, PT ;  /* 0x000000180000780c */ /* 0x000fe20003f64270 */
[----:B------:R-:W5:Y:S01]  /*3760*/  MUFU.TANH R11, R19 ;  /* 0x00000013000b7308 */ /* 0x000f620000002400 */
[----:B------:R-:W-:-:S02]  /*3770*/  FMNMX.FTZ R2, R181, R2, !PT ;  /* 0x00000002b5027209 */ /* 0x000fc40007810000 */
[----:B--2---:R-:W-:Y:S02]  /*3780*/  FMNMX.FTZ R6, R16, R17, !PT ;  /* 0x0000001110067209 */ /* 0x004fe40007810000 */
[----:B------:R-:W-:Y:S02]  /*3790*/  FMNMX.FTZ R2, R183, R2, !PT ;  /* 0x00000002b7027209 */ /* 0x000fe40007810000 */
[----:B------:R-:W-:Y:S02]  /*37a0*/  FMNMX.FTZ R6, R20, R6, !PT ;  /* 0x0000000614067209 */ /* 0x000fe40007810000 */
[----:B------:R-:W-:Y:S02]  /*37b0*/  FMNMX.FTZ R2, R248, R2, !PT ;  /* 0x00000002f8027209 */ /* 0x000fe40007810000 */
[----:B------:R-:W-:Y:S02]  /*37c0*/  FMNMX.FTZ R6, R28, R6, !PT ;  /* 0x000000061c067209 */ /* 0x000fe40007810000 */
[----:B------:R-:W-:-:S02]  /*37d0*/  FMNMX.FTZ R2, R251, R2, !PT ;  /* 0x00000002fb027209 */ /* 0x000fc40007810000 */
        /* <DEDUP_REMOVED lines=10> */
[----:B------:R-:W-:Y:S01]  /*3880*/  ISETP.GT.AND P1, PT, R0, 0x21, PT ;  /* 0x000000210000780c */ /* 0x000fe20003f24270 */
[----:B------:R-:W2:Y:S01]  /*3890*/  SHFL.BFLY PT, R6, R7, 0x2, 0x1f ;  /* 0x0c401f0007067f89 */ /* 0x000ea200000e0000 */
[----:B------:R-:W-:-:S02]  /*38a0*/  FSEL R172, R21, -INF , P3 ;  /* 0xff80000015ac7808 */ /* 0x000fc40001800000 */
[----:B------:R-:W-:Y:S02]  /*38b0*/  FMNMX.FTZ R2, R106, R2, !PT ;  /* 0x000000026a027209 */ /* 0x000fe40007810000 */
[----:B------:R-:W-:Y:S02]  /*38c0*/  ISETP.GT.AND P3, PT, R0, 0x28, PT ;  /* 0x000000280000780c */ /* 0x000fe40003f64270 */
[----:B---3--:R-:W-:Y:S01]  /*38d0*/  FSEL R173, R13, -INF , P1 ;  /* 0xff8000000dad7808 */ /* 0x008fe20000800000 */
[----:B------:R-:W-:Y:S01]  /*38e0*/  FMUL.FTZ R13, R66, c[0x0][0x320] ;  /* 0x0000c800420d7a20 */ /* 0x000fe20000410000 */
[----:B------:R-:W-:Y:S02]  /*38f0*/  FMNMX.FTZ R2, R172, R2, !PT ;  /* 0x00000002ac027209 */ /* 0x000fe40007810000 */
[----:B------:R-:W-:Y:S02]  /*3900*/  ISETP.GT.AND P1, PT, R0, 0x29, PT ;  /* 0x000000290000780c */ /* 0x000fe40003f24270 */
[----:B------:R-:W-:Y:S01]  /*3910*/  FSEL R175, R10, -INF , P3 ;  /* 0xff8000000aaf7808 */ /* 0x000fe20001800000 */
[----:B------:R-:W-:Y:S01]  /*3920*/  MUFU.TANH R13, R13 ;  /* 0x0000000d000d7308 */ /* 0x000fe20000002400 */
[----:B------:R-:W-:-:S02]  /*3930*/  FMNMX.FTZ R2, R173, R2, !PT ;  /* 0x00000002ad027209 */ /* 0x000fc40007810000 */
[----:B------:R-:W-:Y:S02]  /*3940*/  ISETP.GT.AND P3, PT, R0, 0x30, PT ;  /* 0x000000300000780c */ /* 0x000fe40003f64270 */
[----:B------:R-:W-:Y:S01]  /*3950*/  FSEL R176, R8, -INF , P1 ;  /* 0xff80000008b07808 */ /* 0x000fe20000800000 */
[----:B------:R-:W-:Y:S01]  /*3960*/  FMUL.FTZ R8, R64, c[0x0][0x320] ;  /* 0x0000c80040087a20 */ /* 0x000fe20000410000 */
[----:B------:R-:W-:Y:S01]  /*3970*/  FMNMX.FTZ R2, R175, R2, !PT ;  /* 0x00000002af027209 */ /* 0x000fe20007810000 */
[----:B------:R-:W3:Y:S01]  /*3980*/  MUFU.TANH R10, R18 ;  /* 0x00000012000a7308 */ /* 0x000ee20000002400 */
[----:B------:R-:W-:Y:S02]  /*3990*/  ISETP.GT.AND P1, PT, R0, 0x31, PT ;  /* 0x000000310000780c */ /* 0x000fe40003f24270 */
[----:B------:R-:W-:Y:S02]  /*39a0*/  FSEL R221, R12, -INF , P3 ;  /* 0xff8000000cdd7808 */ /* 0x000fe40001800000 */
[----:B------:R-:W-:-:S02]  /*39b0*/  FMNMX.FTZ R2, R176, R2, !PT ;  /* 0x00000002b0027209 */ /* 0x000fc40007810000 */
[----:B----4-:R-:W-:Y:S01]  /*39c0*/  FSEL R224, R9, -INF , P1 ;  /* 0xff80000009e07808 */ /* 0x010fe20000800000 */
[----:B------:R-:W-:Y:S01]  /*39d0*/  MUFU.TANH R12, R8 ;  /* 0x00000008000c7308 */ /* 0x000fe20000002400 */
[C---:B------:R-:W-:Y:S02]  /*39e0*/  ISETP.GT.AND P3, PT, R0.reuse, 0x38, PT ;  /* 0x000000380000780c */ /* 0x040fe40003f64270 */
[----:B------:R-:W-:Y:S02]  /*39f0*/  ISETP.GT.AND P1, PT, R0, 0x39, PT ;  /* 0x000000390000780c */ /* 0x000fe40003f24270 */
[----:B------:R-:W-:Y:S01]  /*3a00*/  FMNMX.FTZ R0, R221, R2, !PT ;  /* 0x00000002dd007209 */ /* 0x000fe20007810000 */
[----:B------:R-:W-:Y:S01]  /*3a10*/  FMUL.FTZ R2, R65, c[0x0][0x320] ;  /* 0x0000c80041027a20 */ /* 0x000fe20000410000 */
[----:B-----5:R-:W-:Y:S01]  /*3a20*/  FSEL R223, R11, -INF , P3 ;  /* 0xff8000000bdf7808 */ /* 0x020fe20001800000 */
[----:B------:R-:W-:Y:S01]  /*3a30*/  FMUL.FTZ R11, R46, c[0x0][0x320] ;  /* 0x0000c8002e0b7a20 */ /* 0x000fe20000410000 */
[----:B------:R-:W-:Y:S01]  /*3a40*/  FMNMX.FTZ R0, R224, R0, !PT ;  /* 0x00000000e0007209 */ /* 0x000fe20007810000 */
[----:B------:R4:W5:Y:S01]  /*3a50*/  MUFU.TANH R8, R2 ;  /* 0x0000000200087308 */ /* 0x0009620000002400 */
[----:B---3--:R-:W-:Y:S01]  /*3a60*/  FSEL R227, R10, -INF , P1 ;  /* 0xff8000000ae37808 */ /* 0x008fe20000800000 */
[----:B------:R-:W-:Y:S01]  /*3a70*/  FMUL.FTZ R18, R67, c[0x0][0x320] ;  /* 0x0000c80043127a20 */ /* 0x000fe20000410000 */
[----:B------:R-:W-:-:S02]  /*3a80*/  FMNMX.FTZ R0, R223, R0, !PT ;  /* 0x00000000df007209 */ /* 0x000fc40007810000 */
[----:B--2---:R-:W-:Y:S02]  /*3a90*/  FMNMX.FTZ R6, R7, R6, !PT ;  /* 0x0000000607067209 */ /* 0x004fe40007810000 */
[----:B------:R-:W-:Y:S02]  /*3aa0*/  FMNMX.FTZ R0, R227, R0, !PT ;  /* 0x00000000e3007209 */ /* 0x000fe40007810000 */
[C---:B------:R-:W-:Y:S01]  /*3ab0*/  ISETP.GT.AND P3, PT, R4.reuse, 0x19, PT ;  /* 0x000000190400780c */ /* 0x040fe20003f64270 */
[----:B------:R-:W-:Y:S01]  /*3ac0*/  SHFL.BFLY PT, R103, R6, 0x1, 0x1f ;  /* 0x0c201f0006677f89 */ /* 0x000fe200000e0000 */
[----:B------:R-:W-:Y:S02]  /*3ad0*/  ISETP.GT.AND P1, PT, R4, 0x20, PT ;  /* 0x000000200400780c */ /* 0x000fe40003f24270 */
[----:B------:R-:W-:Y:S01]  /*3ae0*/  FSEL R101, R96, -INF , P3 ;  /* 0xff80000060657808 */ /* 0x000fe20001800000 */
[----:B------:R-:W2:Y:S01]  /*3af0*/  SHFL.BFLY PT, R7, R0, 0x2, 0x1f ;  /* 0x0c401f0000077f89 */ /* 0x000ea200000e0000 */
[----:B------:R-:W-:Y:S01]  /*3b00*/  ISETP.GT.AND P3, PT, R4, 0x21, PT ;  /* 0x000000210400780c */ /* 0x000fe20003f64270 */
[----:B----4-:R-:W-:Y:S01]  /*3b10*/  FMUL.FTZ R2, R24, c[0x0][0x320] ;  /* 0x0000c80018027a20 */ /* 0x010fe20000410000 */
[----:B------:R-:W-:-:S02]  /*3b20*/  FSEL R174, R174, -INF , P1 ;  /* 0xff800000aeae7808 */ /* 0x000fc40000800000 */
[----:B------:R-:W-:Y:S01]  /*3b30*/  FSEL R177, R177, -INF , P3 ;  /* 0xff800000b1b17808 */ /* 0x000fe20001800000 */
[----:B------:R3:W4:Y:S01]  /*3b40*/  MUFU.TANH R10, R2 ;  /* 0x00000002000a7308 */ /* 0x0007220000002400 */
[C---:B------:R-:W-:Y:S02]  /*3b50*/  ISETP.GT.AND P3, PT, R4.reuse, 0x29, PT ;  /* 0x000000290400780c */ /* 0x040fe40003f64270 */
[C---:B------:R-:W-:Y:S02]  /*3b60*/  ISETP.GT.AND P1, PT, R4.reuse, 0x28, PT ;  /* 0x000000280400780c */ /* 0x040fe40003f24270 */
[----:B------:R-:W-:Y:S02]  /*3b70*/  FSEL R180, R57, -INF , P3 ;  /* 0xff80000039b47808 */ /* 0x000fe40001800000 */
[----:B------:R-:W-:Y:S02]  /*3b80*/  ISETP.GT.AND P3, PT, R4, 0x31, PT ;  /* 0x000000310400780c */ /* 0x000fe40003f64270 */
[----:B------:R-:W-:-:S02]  /*3b90*/  FSEL R178, R178, -INF , P1 ;  /* 0xff800000b2b27808 */ /* 0x000fc40000800000 */
[----:B-----5:R-:W-:Y:S02]  /*3ba0*/  FSEL R228, R8, -INF , P3 ;  /* 0xff80000008e47808 */ /* 0x020fe40001800000 */
[C---:B------:R-:W-:Y:S02]  /*3bb0*/  ISETP.GT.AND P1, PT, R4.reuse, 0x30, PT ;  /* 0x000000300400780c */ /* 0x040fe40003f24270 */
[----:B------:R-:W-:Y:S01]  /*3bc0*/  ISETP.GT.AND P3, PT, R4, 0x39, PT ;  /* 0x000000390400780c */ /* 0x000fe20003f64270 */
[----:B---3--:R-:W-:Y:S01]  /*3bd0*/  FMUL.FTZ R2, R25, c[0x0][0x320] ;  /* 0x0000c80019027a20 */ /* 0x008fe20000410000 */
[----:B------:R-:W-:Y:S01]  /*3be0*/  FSEL R225, R12, -INF , P1 ;  /* 0xff8000000ce17808 */ /* 0x000fe20000800000 */
[----:B------:R-:W-:Y:S01]  /*3bf0*/  FMUL.FTZ R12, R47, c[0x0][0x320] ;  /* 0x0000c8002f0c7a20 */ /* 0x000fe20000410000 */
[----:B--2---:R-:W-:Y:S01]  /*3c00*/  FMNMX.FTZ R8, R0, R7, !PT ;  /* 0x0000000700087209 */ /* 0x004fe20007810000 */
[----:B------:R2:W3:Y:S01]  /*3c10*/  MUFU.TANH R9, R2 ;  /* 0x0000000200097308 */ /* 0x0004e20000002400 */
[----:B------:R-:W-:Y:S01]  /*3c20*/  ISETP.GT.AND P1, PT, R4, 0x38, PT ;  /* 0x000000380400780c */ /* 0x000fe20003f24270 */
[----:B------:R-:W-:Y:S01]  /*3c30*/  FMUL.FTZ R4, R55, c[0x0][0x320] ;  /* 0x0000c80037047a20 */ /* 0x000fe20000410000 */
[----:B------:R-:W-:Y:S01]  /*3c40*/  FMNMX.FTZ R103, R6, R103, !PT ;  /* 0x0000006706677209 */ /* 0x000fe20007810000 */
[----:B------:R-:W-:Y:S01]  /*3c50*/  SHFL.BFLY PT, R102, R8, 0x1, 0x1f ;  /* 0x0c201f0008667f89 */ /* 0x000fe200000e0000 */
[----:B----4-:R-:W-:-:S02]  /*3c60*/  FSEL R229, R10, -INF , P1 ;  /* 0xff8000000ae57808 */ /* 0x010fc40000800000 */
[----:B------:R-:W-:Y:S01]  /*3c70*/  ISETP.GT.AND P1, PT, R5, RZ, PT ;  /* 0x000000ff0500720c */ /* 0x000fe20003f24270 */
[----:B------:R-:W-:Y:S03]  /*3c80*/  MUFU.TANH R7, R4 ;  /* 0x0000000400077308 */ /* 0x000fe60000002400 */
[----:B------:R-:W-:Y:S02]  /*3c90*/  FSEL R42, R123, -INF , P1 ;  /* 0xff8000007b2a7808 */ /* 0x000fe40000800000 */
[----:B------:R-:W-:Y:S01]  /*3ca0*/  ISETP.GT.AND P1, PT, R5, 0x8, PT ;  /* 0x000000080500780c */ /* 0x000fe20003f24270 */
[----:B--2---:R-:W-:Y:S01]  /*3cb0*/  FMUL.FTZ R2, R54, c[0x0][0x320] ;  /* 0x0000c80036027a20 */ /* 0x004fe20000410000 */
[----:B---3--:R-:W-:Y:S01]  /*3cc0*/  FSEL R231, R9, -INF , P3 ;  /* 0xff80000009e77808 */ /* 0x008fe20001800000 */
[----:B------:R-:W-:Y:S01]  /*3cd0*/  MUFU.TANH R4, R11 ;  /* 0x0000000b00047308 */ /* 0x000fe20000002400 */
[----:B------:R-:W-:-:S02]  /*3ce0*/  ISETP.GT.AND P3, PT, R5, 0x1, PT ;  /* 0x000000010500780c */ /* 0x000fc40003f64270 */
[----:B------:R-:W-:Y:S02]  /*3cf0*/  FSEL R43, R121, -INF , P1 ;  /* 0xff800000792b7808 */ /* 0x000fe40000800000 */
[----:B------:R-:W-:Y:S02]  /*3d00*/  FSEL R41, R122, -INF , P3 ;  /* 0xff8000007a297808 */ /* 0x000fe40001800000 */
[C---:B------:R-:W-:Y:S01]  /*3d10*/  ISETP.GT.AND P3, PT, R5.reuse, 0x9, PT ;  /* 0x000000090500780c */ /* 0x040fe20003f64270 */
[----:B------:R2:W3:Y:S01]  /*3d20*/  MUFU.TANH R19, R2 ;  /* 0x0000000200137308 */ /* 0x0004e20000002400 */
[C---:B------:R-:W-:Y:S02]  /*3d30*/  ISETP.GT.AND P1, PT, R5.reuse, 0x10, PT ;  /* 0x000000100500780c */ /* 0x040fe40003f24270 */
[----:B------:R-:W-:Y:S02]  /*3d40*/  FSEL R40, R120, -INF , P3 ;  /* 0xff80000078287808 */ /* 0x000fe40001800000 */
[----:B------:R-:W-:-:S02]  /*3d50*/  ISETP.GT.AND P3, PT, R5, 0x11, PT ;  /* 0x000000110500780c */ /* 0x000fc40003f64270 */
[----:B------:R-:W-:Y:S01]  /*3d60*/  FSEL R95, R88, -INF , P1 ;  /* 0xff800000585f7808 */ /* 0x000fe20000800000 */
[----:B------:R-:W4:Y:S01]  /*3d70*/  MUFU.TANH R12, R12 ;  /* 0x0000000c000c7308 */ /* 0x000f220000002400 */
[C---:B------:R-:W-:Y:S02]  /*3d80*/  ISETP.GT.AND P1, PT, R5.reuse, 0x18, PT ;  /* 0x000000180500780c */ /* 0x040fe40003f24270 */
[----:B------:R-:W-:Y:S02]  /*3d90*/  FSEL R94, R94, -INF , P3 ;  /* 0xff8000005e5e7808 */ /* 0x000fe40001800000 */
[----:B------:R-:W-:Y:S02]  /*3da0*/  ISETP.GT.AND P3, PT, R5, 0x19, PT ;  /* 0x000000190500780c */ /* 0x000fe40003f64270 */
[----:B------:R-:W-:Y:S01]  /*3db0*/  FSEL R93, R93, -INF , P1 ;  /* 0xff8000005d5d7808 */ /* 0x000fe20000800000 */
[----:B------:R-:W5:Y:S01]  /*3dc0*/  MUFU.TANH R11, R18 ;  /* 0x00000012000b7308 */ /* 0x000f620000002400 */
[----:B--2---:R-:W-:-:S02]  /*3dd0*/  FMNMX.FTZ R2, R44, R45, !PT ;  /* 0x0000002d2c027209 */ /* 0x004fc40007810000 */
[----:B------:R-:W-:Y:S02]  /*3de0*/  ISETP.GT.AND P1, PT, R5, 0x20, PT ;  /* 0x000000200500780c */ /* 0x000fe40003f24270 */
[----:B------:R-:W-:Y:S02]  /*3df0*/  FMNMX.FTZ R0, R48, R2, !PT ;  /* 0x0000000230007209 */ /* 0x000fe40007810000 */
[----:B------:R-:W-:Y:S01]  /*3e00*/  FMNMX.FTZ R2, R42, R41, !PT ;  /* 0x000000292a027209 */ /* 0x000fe20007810000 */
[----:B------:R-:W2:Y:S01]  /*3e10*/  MUFU.TANH R10, R26 ;  /* 0x0000001a000a7308 */ /* 0x000ea20000002400 */
[----:B------:R-:W-:Y:S02]  /*3e20*/  FMNMX.FTZ R0, R49, R0, !PT ;  /* 0x0000000031007209 */ /* 0x000fe40007810000 */
[----:B------:R-:W-:Y:S02]  /*3e30*/  FMNMX.FTZ R2, R43, R2, !PT ;  /* 0x000000022b027209 */ /* 0x000fe40007810000 */
[----:B------:R-:W-:-:S02]  /*3e40*/  FMNMX.FTZ R0, R136, R0, !PT ;  /* 0x0000000088007209 */ /* 0x000fc40007810000 */
[----:B------:R-:W-:Y:S01]  /*3e50*/  FMNMX.FTZ R2, R40, R2, !PT ;  /* 0x0000000228027209 */ /* 0x000fe20007810000 */
[----:B------:R-:W1:Y:S01]  /*3e60*/  MUFU.TANH R9, R27 ;  /* 0x0000001b00097308 */ /* 0x000e620000002400 */
        /* <DEDUP_REMOVED lines=8> */
[----:B------:R-:W-:Y:S02]  /*3ef0*/  FMNMX.FTZ R0, R177, R0, !PT ;  /* 0x00000000b1007209 */ /* 0x000fe40007810000 */
[----:B------:R-:W-:Y:S02]  /*3f00*/  ISETP.GT.AND P3, PT, R5, 0x21, PT ;  /* 0x000000210500780c */ /* 0x000fe40003f64270 */
[----:B------:R-:W-:-:S02]  /*3f10*/  FMNMX.FTZ R0, R178, R0, !PT ;  /* 0x00000000b2007209 */ /* 0x000fc40007810000 */
[----:B---3--:R-:W-:Y:S02]  /*3f20*/  FSEL R155, R19, -INF , P1 ;  /* 0xff800000139b7808 */ /* 0x008fe40000800000 */
[----:B------:R-:W-:Y:S02]  /*3f30*/  FMNMX.FTZ R0, R180, R0, !PT ;  /* 0x00000000b4007209 */ /* 0x000fe40007810000 */
[----:B------:R-:W-:Y:S02]  /*3f40*/  FMNMX.FTZ R2, R92, R2, !PT ;  /* 0x000000025c027209 */ /* 0x000fe40007810000 */
[----:B------:R-:W-:Y:S02]  /*3f50*/  FMNMX.FTZ R0, R225, R0, !PT ;  /* 0x00000000e1007209 */ /* 0x000fe40007810000 */
[----:B------:R-:W-:Y:S02]  /*3f60*/  FSEL R154, R7, -INF , P3 ;  /* 0xff800000079a7808 */ /* 0x000fe40001800000 */
[----:B------:R-:W-:-:S02]  /*3f70*/  FMNMX.FTZ R0, R228, R0, !PT ;  /* 0x00000000e4007209 */ /* 0x000fc40007810000 */
[----:B------:R-:W-:Y:S02]  /*3f80*/  ISETP.GT.AND P1, PT, R5, 0x28, PT ;  /* 0x000000280500780c */ /* 0x000fe40003f24270 */
[----:B------:R-:W-:Y:S02]  /*3f90*/  FMNMX.FTZ R0, R229, R0, !PT ;  /* 0x00000000e5007209 */ /* 0x000fe40007810000 */
[----:B------:R-:W-:Y:S02]  /*3fa0*/  FMNMX.FTZ R2, R155, R2, !PT ;  /* 0x000000029b027209 */ /* 0x000fe40007810000 */
[----:B------:R-:W-:Y:S02]  /*3fb0*/  FMNMX.FTZ R7, R231, R0, !PT ;  /* 0x00000000e7077209 */ /* 0x000fe40007810000 */
[----:B------:R-:W-:Y:S02]  /*3fc0*/  ISETP.GT.AND P3, PT, R5, 0x29, PT ;  /* 0x000000290500780c */ /* 0x000fe40003f64270 */
[----:B------:R-:W-:Y:S01]  /*3fd0*/  FSEL R153, R4, -INF , P1 ;  /* 0xff80000004997808 */ /* 0x000fe20000800000 */
[----:B------:R-:W3:Y:S01]  /*3fe0*/  SHFL.BFLY PT, R6, R7, 0x2, 0x1f ;  /* 0x0c401f0007067f89 */ /* 0x000ee200000e0000 */
[----:B------:R-:W-:Y:S01]  /*3ff0*/  FMNMX.FTZ R0, R154, R2, !PT ;  /* 0x000000029a007209 */ /* 0x000fe20007810000 */
[----:B------:R-:W-:Y:S01]  /*4000*/  IMAD R4, R151, 0x20, R149 ;  /* 0x0000002097047824 */ /* 0x000fe200078e0295 */
[----:B------:R-:W-:-:S02]  /*4010*/  ISETP.GT.AND P1, PT, R5, 0x30, PT ;  /* 0x000000300500780c */ /* 0x000fc40003f24270 */
[----:B----4-:R-:W-:Y:S01]  /*4020*/  FSEL R152, R12, -INF , P3 ;  /* 0xff8000000c987808 */ /* 0x010fe20001800000 */
[----:B------:R-:W-:Y:S01]  /*4030*/  FMUL.FTZ R12, R103, c[0x0][0x2d0] ;  /* 0x0000b400670c7a20 */ /* 0x000fe20000410000 */
[----:B------:R-:W-:Y:S02]  /*4040*/  FMNMX.FTZ R0, R153, R0, !PT ;  /* 0x0000000099007209 */ /* 0x000fe40007810000 */
[----:B------:R-:W-:Y:S02]  /*4050*/  ISETP.GT.AND P3, PT, R5, 0x31, PT ;  /* 0x000000310500780c */ /* 0x000fe40003f64270 */
[----:B------:R-:W-:Y:S02]  /*4060*/  FSEL R13, R13, -INF , P1 ;  /* 0xff8000000d0d7808 */ /* 0x000fe40000800000 */
[----:B------:R-:W-:Y:S02]  /*4070*/  FMNMX.FTZ R0, R152, R0, !PT ;  /* 0x0000000098007209 */ /* 0x000fe40007810000 */
[----:B------:R-:W-:-:S02]  /*4080*/  FSETP.NEU.FTZ.AND P1, PT, R103, -INF , PT ;  /* 0xff8000006700780b */ /* 0x000fc40003f3d000 */
[----:B-----5:R-:W-:Y:S02]  /*4090*/  FSEL R216, R11, -INF , P3 ;  /* 0xff8000000bd87808 */ /* 0x020fe40001800000 */
[----:B------:R-:W-:Y:S02]  /*40a0*/  ISETP.GT.AND P3, PT, R5, 0x38, PT ;  /* 0x000000380500780c */ /* 0x000fe40003f64270 */
[----:B------:R-:W-:Y:S02]  /*40b0*/  FMNMX.FTZ R2, R13, R0, !PT ;  /* 0x000000000d027209 */ /* 0x000fe40007810000 */
[----:B------:R-:W-:Y:S02]  /*40c0*/  FSEL R12, R12, RZ, P1 ;  /* 0x000000ff0c0c7208 */ /* 0x000fe40000800000 */
[----:B------:R-:W-:Y:S02]  /*40d0*/  ISETP.GT.AND P1, PT, R5, 0x39, PT ;  /* 0x000000390500780c */ /* 0x000fe40003f24270 */
[----:B--2---:R-:W-:Y:S01]  /*40e0*/  FSEL R218, R10, -INF , P3 ;  /* 0xff8000000ada7808 */ /* 0x004fe20001800000 */
[--C-:B------:R-:W-:Y:S01]  /*40f0*/  FFMA.FTZ R0, R32, c[0x0][0x2d0], -R12.reuse ;  /* 0x0000b40020007a23 */ /* 0x100fe2000001080c */
[----:B------:R-:W-:Y:S01]  /*4100*/  FMNMX.FTZ R2, R216, R2, !PT ;  /* 0x00000002d8027209 */ /* 0x000fe20007810000 */
[----:B------:R-:W-:Y:S01]  /*4110*/  FFMA.FTZ R5, R33, c[0x0][0x2d0], -R12 ;  /* 0x0000b40021057a23 */ /* 0x000fe2000001080c */
[----:B-1----:R-:W-:Y:S01]  /*4120*/  FSEL R222, R9, -INF , P1 ;  /* 0xff80000009de7808 */ /* 0x002fe20000800000 */
[----:B------:R1:W-:Y:S01]  /*4130*/  MUFU.EX2 R189, R0 ;  /* 0x0000000000bd7308 */ /* 0x0003e20000000800 */
[----:B------:R-:W-:-:S02]  /*4140*/  FMNMX.FTZ R2, R218, R2, !PT ;  /* 0x00000002da027209 */ /* 0x000fc40007810000 */
[----:B---3--:R-:W-:Y:S02]  /*4150*/  FMNMX.FTZ R7, R7, R6, !PT ;  /* 0x0000000607077209 */ /* 0x008fe40007810000 */
[----:B------:R-:W-:Y:S01]  /*4160*/  FMNMX.FTZ R6, R222, R2, !PT ;  /* 0x00000002de067209 */ /* 0x000fe20007810000 */
[--C-:B------:R-:W-:Y:S01]  /*4170*/  FFMA.FTZ R2, R36, c[0x0][0x2d0], -R12.reuse ;  /* 0x0000b40024027a23 */ /* 0x100fe2000001080c */
[----:B------:R-:W-:Y:S01]  /*4180*/  FMNMX.FTZ R102, R8, R102, !PT ;  /* 0x0000006608667209 */ /* 0x000fe20007810000 */
[----:B------:R-:W2:Y:S01]  /*4190*/  SHFL.BFLY PT, R10, R7, 0x1, 0x1f ;  /* 0x0c201f00070a7f89 */ /* 0x000ea200000e0000 */
[----:B------:R3:W-:Y:S01]  /*41a0*/  MUFU.EX2 R190, R5 ;  /* 0x0000000500be7308 */ /* 0x0007e20000000800 */
[----:B------:R-:W-:Y:S02]  /*41b0*/  FFMA.FTZ R8, R37, c[0x0][0x2d0], -R12 ;  /* 0x0000b40025087a23 */ /* 0x000fe4000001080c */
[----:B------:R-:W4:Y:S01]  /*41c0*/  SHFL.BFLY PT, R9, R6, 0x2, 0x1f ;  /* 0x0c401f0006097f89 */ /* 0x000f2200000e0000 */
[----:B-1----:R-:W-:Y:S01]  /*41d0*/  IMAD.IADD R0, R150, 0x1, R4 ;  /* 0x0000000196007824 */ /* 0x002fe200078e0204 */
[----:B------:R-:W-:-:S03]  /*41e0*/  @P0 LEA R4, P1, R156, R14, 0x1 ;  /* 0x0000000e9c040211 */ /* 0x000fc600078208ff */
[----:B------:R1:W-:Y:S01]  /*41f0*/  MUFU.EX2 R186, R2 ;  /* 0x0000000200ba7308 */ /* 0x0003e20000000800 */
[----:B------:R-:W-:Y:S02]  /*4200*/  IMAD.MOV.U32 R14, RZ, RZ, R159 ;  /* 0x000000ffff0e7224 */ /* 0x000fe400078e009f */
[----:B------:R-:W-:Y:S01]  /*4210*/  IMAD.SHL.U32 R209, R0, 0x2, RZ ;  /* 0x0000000200d17824 */ /* 0x000fe200078e00ff */
[----:B---3--:R-:W-:-:S03]  /*4220*/  @P0 LEA.HI.X R5, R156, R15, R158, 0x1, P1 ;  /* 0x0000000f9c050211 */ /* 0x008fc600008f0c9e */
[----:B------:R-:W-:Y:S01]  /*4230*/  IMAD R210, R3, 0x2, R209 ;  /* 0x0000000203d27824 */ /* 0x000fe200078e02d1 */
[C---:B------:R-:W-:Y:S01]  /*4240*/  FSETP.NEU.FTZ.AND P1, PT, R102.reuse, -INF , PT ;  /* 0xff8000006600780b */ /* 0x040fe20003f3d000 */
[----:B------:R3:W5:Y:S01]  /*4250*/  MUFU.EX2 R185, R8 ;  /* 0x0000000800b97308 */ /* 0x0007620000000800 */
[----:B------:R-:W-:Y:S01]  /*4260*/  IMAD.MOV.U32 R15, RZ, RZ, R161 ;  /* 0x000000ffff0f7224 */ /* 0x000fe200078e00a1 */
[----:B------:R4:W-:Y:S01]  /*4270*/  @P0 LDGSTS.E.BYPASS.LTC128B.128 [R226+0x3900], [R4.64], !P6 ;  /* 0x0390000004e20fae */ /* 0x0009e2000f101d46 */
[----:B--2---:R-:W-:Y:S01]  /*4280*/  FMNMX.FTZ R105, R7, R10, !PT ;  /* 0x0000000a07697209 */ /* 0x004fe20007810000 */
[----:B-1----:R-:W-:Y:S02]  /*4290*/  FMUL.FTZ R2, R102, c[0x0][0x2d0] ;  /* 0x0000b40066027a20 */ /* 0x002fe40000410000 */
[----:B------:R4:W-:Y:S03]  /*42a0*/  @P0 LDGSTS.E.BYPASS.LTC128B.128 [R226+0x4900], [R4.64+0x40], !P5 ;  /* 0x0490004004e20fae */ /* 0x0009e6000e901d46 */
[----:B------:R-:W-:Y:S01]  /*42b0*/  FSEL R2, R2, RZ, P1 ;  /* 0x000000ff02027208 */ /* 0x000fe20000800000 */
[----:B------:R4:W-:Y:S01]  /*42c0*/  @P0 LDGSTS.E.BYPASS.LTC128B.128 [R226+0x5900], [R4.64+0x80], !P4 ;  /* 0x0590008004e20fae */ /* 0x0009e2000e101d46 */
[----:B------:R-:W-:-:S03]  /*42d0*/  FSETP.NEU.FTZ.AND P0, PT, R105, -INF , PT ;  /* 0xff8000006900780b */ /* 0x000fc60003f1d000 */
[--C-:B------:R-:W-:Y:S01]  /*42e0*/  FFMA.FTZ R0, R17, c[0x0][0x2d0], -R2.reuse ;  /* 0x0000b40011007a23 */ /* 0x100fe20000010802 */
[----:B------:R-:W-:Y:S01]  /*42f0*/  LDSM.16.MT88.4 R24, [R209+0x100] ;  /* 0x00010000d118783b */ /* 0x000fe20000004200 */
[--C-:B---3--:R-:W-:Y:S02]  /*4300*/  FFMA.FTZ R8, R16, c[0x0][0x2d0], -R2.reuse ;  /* 0x0000b40010087a23 */ /* 0x108fe40000010802 */
[----:B------:R1:W-:Y:S01]  /*4310*/  MUFU.EX2 R188, R0 ;  /* 0x0000000000bc7308 */ /* 0x0003e20000000800 */
[--C-:B------:R-:W-:Y:S01]  /*4320*/  FFMA.FTZ R3, R28, c[0x0][0x2d0], -R2.reuse ;  /* 0x0000b4001c037a23 */ /* 0x100fe20000010802 */
[----:B------:R-:W-:Y:S04]  /*4330*/  LDSM.16.MT88.4 R16, [R210+0x100] ;  /* 0x00010000d210783b */ /* 0x000fe80000004200 */
[----:B------:R-:W-:Y:S02]  /*4340*/  LDSM.16.MT88.4 R28, [R210+0x1100] ;  /* 0x00110000d21c783b */ /* 0x000fe40000004200 */
[----:B------:R-:W-:Y:S02]  /*4350*/  MUFU.EX2 R184, R3 ;  /* 0x0000000300b87308 */ /* 0x000fe40000000800 */
[----:B------:R-:W-:Y:S04]  /*4360*/  LDSM.16.MT88.4 R32, [R209+0x2100] ;  /* 0x00210000d120783b */ /* 0x000fe80000004200 */
[----:B------:R-:W-:Y:S01]  /*4370*/  LDSM.16.MT88.4 R36, [R210+0x2100] ;  /* 0x00210000d224783b */ /* 0x000fe20000004200 */
[----:B-1----:R-:W-:Y:S01]  /*4380*/  FFMA.FTZ R0, R20, c[0x0][0x2d0], -R2 ;  /* 0x0000b40014007a23 */ /* 0x002fe20000010802 */
[----:B------:R-:W-:Y:S02]  /*4390*/  MUFU.EX2 R187, R8 ;  /* 0x0000000800bb7308 */ /* 0x000fe40000000800 */
[----:B------:R-:W-:Y:S01]  /*43a0*/  LDSM.16.MT88.4 R20, [R209+0x1100] ;  /* 0x00110000d114783b */ /* 0x000fe20000004200 */
[----:B----4-:R-:W-:-:S02]  /*43b0*/  FMNMX.FTZ R4, R6, R9, !PT ;  /* 0x0000000906047209 */ /* 0x010fc40007810000 */
[----:B-----5:R-:W-:Y:S01]  /*43c0*/  F2FP.PACK_AB R6, R185, R186 ;  /* 0x000000bab906723e */ /* 0x020fe200000000ff */
[----:B------:R-:W0:Y:S02]  /*43d0*/  LDGDEPBAR ;  /* 0x00000000000079af */ /* 0x000e240000000000 */
[----:B------:R1:W2:Y:S02]  /*43e0*/  MUFU.EX2 R252, R0 ;  /* 0x0000000000fc7308 */ /* 0x0002a40000000800 */
[----:B------:R-:W3:Y:S01]  /*43f0*/  SHFL.BFLY PT, R5, R4, 0x1, 0x1f ;  /* 0x0c201f0004057f89 */ /* 0x000ee200000e0000 */
[----:B-1----:R-:W-:Y:S01]  /*4400*/  FMUL.FTZ R0, R105, c[0x0][0x2d0] ;  /* 0x0000b40069007a20 */ /* 0x002fe20000410000 */
[----:B--2---:R-:W-:-:S04]  /*4410*/  F2FP.PACK_AB R7, R184, R252 ;  /* 0x000000fcb807723e */ /* 0x004fc800000000ff */
[----:B------:R-:W-:Y:S02]  /*4420*/  FSEL R0, R0, RZ, P0 ;  /* 0x000000ff00007208 */ /* 0x000fe40000000000 */
[----:B---3--:R-:W-:-:S03]  /*4430*/  FMNMX.FTZ R104, R4, R5, !PT ;  /* 0x0000000504687209 */ /* 0x008fc60007810000 */
[--C-:B------:R-:W-:Y:S01]  /*4440*/  FFMA.FTZ R3, R44, c[0x0][0x2d0], -R0.reuse ;  /* 0x0000b4002c037a23 */ /* 0x100fe20000010800 */
[----:B------:R-:W-:Y:S01]  /*4450*/  F2FP.PACK_AB R4, R190, R189 ;  /* 0x000000bdbe04723e */ /* 0x000fe200000000ff */
[----:B------:R-:W-:Y:S01]  /*4460*/  FFMA.FTZ R8, R48, c[0x0][0x2d0], -R0 ;  /* 0x0000b40030087a23 */ /* 0x000fe20000010800 */
[----:B------:R-:W-:Y:S01]  /*4470*/  FSETP.NEU.FTZ.AND P0, PT, R104, -INF , PT ;  /* 0xff8000006800780b */ /* 0x000fe20003f1d000 */
[----:B------:R1:W-:Y:S01]  /*4480*/  MUFU.EX2 R247, R3 ;  /* 0x0000000300f77308 */ /* 0x0003e20000000800 */
[----:B------:R-:W-:-:S07]  /*4490*/  F2FP.PACK_AB R5, R188, R187 ;  /* 0x000000bbbc05723e */ /* 0x000fce00000000ff */
[----:B------:R2:W-:Y:S01]  /*44a0*/  MUFU.EX2 R249, R8 ;  /* 0x0000000800f97308 */ /* 0x0005e20000000800 */
[----:B------:R-:W-:Y:S01]  /*44b0*/  HMMA.16816.F32 R124, R4, R24, RZ ;  /* 0x00000018047c723c */ /* 0x000fe200000018ff */
[----:B-1----:R-:W-:-:S07]  /*44c0*/  FFMA.FTZ R3, R45, c[0x0][0x2d0], -R0 ;  /* 0x0000b4002d037a23 */ /* 0x002fce0000010800 */
[----:B------:R-:W-:Y:S01]  /*44d0*/  HMMA.16816.F32 R120, R4, R16, RZ ;  /* 0x000000100478723c */ /* 0x000fe200000018ff */
[----:B------:R1:W-:Y:S01]  /*44e0*/  MUFU.EX2 R242, R3 ;  /* 0x0000000300f27308 */ /* 0x0003e20000000800 */
[----:B--2---:R-:W-:-:S06]  /*44f0*/  FFMA.FTZ R8, R49, c[0x0][0x2d0], -R0 ;  /* 0x0000b40031087a23 */ /* 0x004fcc0000010800 */
[C---:B------:R-:W-:Y:S01]  /*4500*/  HMMA.16816.F32 R116, R4.reuse, R20, RZ ;  /* 0x000000140474723c */ /* 0x040fe200000018ff */
[----:B------:R-:W2:Y:S07]  /*4510*/  MUFU.EX2 R250, R8 ;  /* 0x0000000800fa7308 */ /* 0x000eae0000000800 */
[----:B------:R-:W-:Y:S01]  /*4520*/  HMMA.16816.F32 R112, R4, R28, RZ ;  /* 0x0000001c0470723c */ /* 0x000fe200000018ff */
[----:B-1----:R-:W-:-:S05]  /*4530*/  FMUL.FTZ R3, R104, c[0x0][0x2d0] ;  /* 0x0000b40068037a20 */ /* 0x002fca0000410000 */
[----:B------:R-:W-:Y:S02]  /*4540*/  FSEL R3, R3, RZ, P0 ;  /* 0x000000ff03037208 */ /* 0x000fe40000000000 */
[----:B------:R-:W-:Y:S01]  /*4550*/  HMMA.16816.F32 R108, R4, R32, RZ ;  /* 0x00000020046c723c */ /* 0x000fe200000018ff */
[----:B--2---:R-:W-:Y:S02]  /*4560*/  F2FP.PACK_AB R10, R250, R249 ;  /* 0x000000f9fa0a723e */ /* 0x004fe400000000ff */
[----:B------:R-:W-:-:S04]  /*4570*/  FFMA.FTZ R8, R42, c[0x0][0x2d0], -R3 ;  /* 0x0000b4002a087a23 */ /* 0x000fc80000010803 */
[----:B------:R1:W-:Y:S01]  /*4580*/  MUFU.EX2 R239, R8 ;  /* 0x0000000800ef7308 */ /* 0x0003e20000000800 */
[C---:B------:R-:W-:Y:S08]  /*4590*/  HMMA.16816.F32 R96, R4.reuse, R36, RZ ;  /* 0x000000240460723c */ /* 0x040ff000000018ff */
[----:B------:R-:W-:Y:S01]  /*45a0*/  HMMA.16816.F32 R88, R4, R26, RZ ;  /* 0x0000001a0458723c */ /* 0x000fe200000018ff */
[----:B-1----:R-:W-:-:S07]  /*45b0*/  FFMA.FTZ R8, R41, c[0x0][0x2d0], -R3 ;  /* 0x0000b40029087a23 */ /* 0x002fce0000010803 */
[C---:B------:R-:W-:Y:S01]  /*45c0*/  HMMA.16816.F32 R84, R4.reuse, R18, RZ ;  /* 0x000000120454723c */ /* 0x040fe200000018ff */
[----:B------:R1:W2:Y:S07]  /*45d0*/  MUFU.EX2 R238, R8 ;  /* 0x0000000800ee7308 */ /* 0x0002ae0000000800 */
[C---:B------:R-:W-:Y:S08]  /*45e0*/  HMMA.16816.F32 R80, R4.reuse, R22, RZ ;  /* 0x000000160450723c */ /* 0x040ff000000018ff */
[----:B------:R-:W-:Y:S01]  /*45f0*/  HMMA.16816.F32 R76, R4, R30, RZ ;  /* 0x0000001e044c723c */ /* 0x000fe200000018ff */
[----:B-1----:R-:W-:Y:S01]  /*4600*/  FFMA.FTZ R8, R43, c[0x0][0x2d0], -R3 ;  /* 0x0000b4002b087a23 */ /* 0x002fe20000010803 */
[----:B--2---:R-:W-:-:S03]  /*4610*/  F2FP.PACK_AB R9, R238, R239 ;  /* 0x000000efee09723e */ /* 0x004fc600000000ff */
[----:B------:R1:W-:Y:S03]  /*4620*/  MUFU.EX2 R241, R8 ;  /* 0x0000000800f17308 */ /* 0x0003e60000000800 */
[C---:B------:R-:W-:Y:S08]  /*4630*/  HMMA.16816.F32 R72, R4.reuse, R34, RZ ;  /* 0x000000220448723c */ /* 0x040ff000000018ff */
[----:B------:R-:W-:Y:S01]  /*4640*/  HMMA.16816.F32 R64, R4, R38, RZ ;  /* 0x000000260440723c */ /* 0x000fe200000018ff */
[----:B-1----:R-:W-:-:S06]  /*4650*/  FFMA.FTZ R8, R40, c[0x0][0x2d0], -R3 ;  /* 0x0000b40028087a23 */ /* 0x002fcc0000010803 */
[----:B------:R-:W-:Y:S01]  /*4660*/  FFMA.FTZ R4, R52, c[0x0][0x2d0], -R12 ;  /* 0x0000b40034047a23 */ /* 0x000fe2000001080c */
[----:B------:R-:W-:Y:S01]  /*4670*/  LDSM.16.MT88.4 R40, [R210+0x2500] ;  /* 0x00250000d228783b */ /* 0x000fe20000004200 */
[----:B------:R1:W2:Y:S08]  /*4680*/  MUFU.EX2 R246, R8 ;  /* 0x0000000800f67308 */ /* 0x0002b00000000800 */
[----:B------:R3:W-:Y:S01]  /*4690*/  MUFU.EX2 R240, R4 ;  /* 0x0000000400f07308 */ /* 0x0007e20000000800 */
[----:B-1----:R-:W-:-:S02]  /*46a0*/  F2FP.PACK_AB R8, R242, R247 ;  /* 0x000000f7f208723e */ /* 0x002fc400000000ff */
[----:B--2---:R-:W-:Y:S01]  /*46b0*/  F2FP.PACK_AB R11, R246, R241 ;  /* 0x000000f1f60b723e */ /* 0x004fe200000000ff */
[----:B---3--:R-:W-:-:S06]  /*46c0*/  FFMA.FTZ R4, R56, c[0x0][0x2d0], -R12 ;  /* 0x0000b40038047a23 */ /* 0x008fcc000001080c */
[C---:B------:R-:W-:Y:S01]  /*46d0*/  HMMA.16816.F32 R68, R8.reuse, R24, RZ ;  /* 0x000000180844723c */ /* 0x040fe200000018ff */
[----:B------:R1:W-:Y:S07]  /*46e0*/  MUFU.EX2 R245, R4 ;  /* 0x0000000400f57308 */ /* 0x0003ee0000000800 */
        /* <DEDUP_REMOVED lines=10> */
[----:B------:R-:W-:Y:S01]  /*4790*/  LDSM.16.MT88.4 R20, [R210+0x500] ;  /* 0x00050000d214783b */ /* 0x000fe20000004200 */
[----:B------:R1:W3:Y:S06]  /*47a0*/  MUFU.EX2 R243, R4 ;  /* 0x0000000400f37308 */ /* 0x0002ec0000000800 */
[C---:B------:R-:W-:Y:S08]  /*47b0*/  HMMA.16816.F32 R52, R8.reuse, R28, RZ ;  /* 0x0000001c0834723c */ /* 0x040ff000000018ff */
[----:B------:R-:W-:Y:S01]  /*47c0*/  HMMA.16816.F32 R144, R8, R30, RZ ;  /* 0x0000001e0890723c */ /* 0x000fe200000018ff */
[----:B------:R-:W4:Y:S01]  /*47d0*/  LDSM.16.MT88.4 R28, [R210+0x1500] ;  /* 0x00150000d21c783b */ /* 0x000f220000004200 */
[----:B-1----:R-:W-:Y:S01]  /*47e0*/  FFMA.FTZ R4, R50, c[0x0][0x2d0], -R2 ;  /* 0x0000b40032047a23 */ /* 0x002fe20000010802 */
[----:B---3--:R-:W-:-:S03]  /*47f0*/  F2FP.PACK_AB R6, R243, R244 ;  /* 0x000000f4f306723e */ /* 0x008fc600000000ff */
[----:B------:R1:W-:Y:S02]  /*4800*/  MUFU.EX2 R230, R4 ;  /* 0x0000000400e67308 */ /* 0x0003e40000000800 */
[C---:B------:R-:W-:Y:S08]  /*4810*/  HMMA.16816.F32 R156, R8.reuse, R34, RZ ;  /* 0x00000022089c723c */ /* 0x040ff000000018ff */
[----:B------:R-:W-:Y:S01]  /*4820*/  HMMA.16816.F32 R44, R8, R36, RZ ;  /* 0x00000024082c723c */ /* 0x000fe200000018ff */
[----:B-1----:R-:W-:-:S07]  /*4830*/  FFMA.FTZ R4, R51, c[0x0][0x2d0], -R2 ;  /* 0x0000b40033047a23 */ /* 0x002fce0000010802 */
[C---:B------:R-:W-:Y:S01]  /*4840*/  HMMA.16816.F32 R160, R8.reuse, R38, RZ ;  /* 0x0000002608a0723c */ /* 0x040fe200000018ff */
[----:B------:R-:W-:Y:S01]  /*4850*/  LDSM.16.MT88.4 R36, [R210+0x2900] ;  /* 0x00290000d224783b */ /* 0x000fe20000004200 */
[----:B------:R1:W3:Y:S06]  /*4860*/  MUFU.EX2 R235, R4 ;  /* 0x0000000400eb7308 */ /* 0x0002ec0000000800 */
[----:B------:R-:W-:Y:S01]  /*4870*/  HMMA.16816.F32 R48, R8, R32, RZ ;  /* 0x000000200830723c */ /* 0x000fe200000018ff */
[----:B------:R-:W5:Y:S06]  /*4880*/  LDSM.16.MT88.4 R32, [R209+0x2500] ;  /* 0x00250000d120783b */ /* 0x000f6c0000004200 */
[----:B------:R-:W-:-:S02]  /*4890*/  FFMA.FTZ R8, R138, c[0x0][0x2d0], -R0 ;  /* 0x0000b4008a087a23 */ /* 0x000fc40000010800 */
[----:B------:R-:W-:Y:S02]  /*48a0*/  IMAD.MOV.U32 R11, RZ, RZ, R187 ;  /* 0x000000ffff0b7224 */ /* 0x000fe400078e00bb */
[----:B------:R2:W-:Y:S01]  /*48b0*/  MUFU.EX2 R217, R8 ;  /* 0x0000000800d97308 */ /* 0x0005e20000000800 */
[----:B-1----:R-:W-:Y:S01]  /*48c0*/  FFMA.FTZ R4, R100, c[0x0][0x2d0], -R2 ;  /* 0x0000b40064047a23 */ /* 0x002fe20000010802 */
[----:B---3--:R-:W-:Y:S01]  /*48d0*/  F2FP.PACK_AB R5, R235, R230 ;  /* 0x000000e6eb05723e */ /* 0x008fe200000000ff */
[----:B------:R-:W-:Y:S02]  /*48e0*/  IMAD.MOV.U32 R10, RZ, RZ, R186 ;  /* 0x000000ffff0a7224 */ /* 0x000fe400078e00ba */
[----:B------:R-:W-:-:S03]  /*48f0*/  IMAD.MOV.U32 R9, RZ, RZ, R188 ;  /* 0x000000ffff097224 */ /* 0x000fc600078e00bc */
[----:B------:R1:W-:Y:S01]  /*4900*/  MUFU.EX2 R234, R4 ;  /* 0x0000000400ea7308 */ /* 0x0003e20000000800 */
[----:B--2---:R-:W-:-:S07]  /*4910*/  FFMA.FTZ R8, R101, c[0x0][0x2d0], -R0 ;  /* 0x0000b40065087a23 */ /* 0x004fce0000010800 */
[----:B------:R2:W-:Y:S01]  /*4920*/  MUFU.EX2 R215, R8 ;  /* 0x0000000800d77308 */ /* 0x0005e20000000800 */
[----:B-1----:R-:W-:-:S07]  /*4930*/  FFMA.FTZ R4, R106, c[0x0][0x2d0], -R2 ;  /* 0x0000b4006a047a23 */ /* 0x002fce0000010802 */
[----:B------:R1:W3:Y:S01]  /*4940*/  MUFU.EX2 R233, R4 ;  /* 0x0000000400e97308 */ /* 0x0002e20000000800 */
[----:B--2---:R-:W-:-:S07]  /*4950*/  FFMA.FTZ R8, R95, c[0x0][0x2d0], -R3 ;  /* 0x0000b4005f087a23 */ /* 0x004fce0000010803 */
[----:B------:R2:W-:Y:S01]  /*4960*/  MUFU.EX2 R207, R8 ;  /* 0x0000000800cf7308 */ /* 0x0005e20000000800 */
[----:B-1----:R-:W-:Y:S01]  /*4970*/  FFMA.FTZ R4, R136, c[0x0][0x2d0], -R0 ;  /* 0x0000b40088047a23 */ /* 0x002fe20000010800 */
[----:B---3--:R-:W-:-:S06]  /*4980*/  F2FP.PACK_AB R7, R233, R234 ;  /* 0x000000eae907723e */ /* 0x008fcc00000000ff */
[----:B------:R1:W-:Y:S01]  /*4990*/  MUFU.EX2 R220, R4 ;  /* 0x0000000400dc7308 */ /* 0x0003e20000000800 */
[----:B--2---:R-:W-:-:S07]  /*49a0*/  FFMA.FTZ R8, R94, c[0x0][0x2d0], -R3 ;  /* 0x0000b4005e087a23 */ /* 0x004fce0000010803 */
[----:B------:R2:W-:Y:S01]  /*49b0*/  MUFU.EX2 R214, R8 ;  /* 0x0000000800d67308 */ /* 0x0005e20000000800 */
[----:B-1----:R-:W-:-:S07]  /*49c0*/  FFMA.FTZ R4, R137, c[0x0][0x2d0], -R0 ;  /* 0x0000b40089047a23 */ /* 0x002fce0000010800 */
[----:B------:R1:W3:Y:S01]  /*49d0*/  MUFU.EX2 R219, R4 ;  /* 0x0000000400db7308 */ /* 0x0002e20000000800 */
[----:B--2---:R-:W-:-:S07]  /*49e0*/  FFMA.FTZ R8, R93, c[0x0][0x2d0], -R3 ;  /* 0x0000b4005d087a23 */ /* 0x004fce0000010803 */
[----:B------:R2:W-:Y:S01]  /*49f0*/  MUFU.EX2 R206, R8 ;  /* 0x0000000800ce7308 */ /* 0x0005e20000000800 */
[----:B-1----:R-:W-:-:S07]  /*4a00*/  F2FP.PACK_AB R4, R245, R240 ;  /* 0x000000f0f504723e */ /* 0x002fce00000000ff */
[----:B------:R-:W-:Y:S01]  /*4a10*/  HMMA.16816.F32 R168, R4, R24, R124 ;  /* 0x0000001804a8723c */ /* 0x000fe2000000187c */
[----:B--2---:R-:W-:-:S07]  /*4a20*/  FFMA.FTZ R8, R92, c[0x0][0x2d0], -R3 ;  /* 0x0000b4005c087a23 */ /* 0x004fce0000010803 */
[C---:B----4-:R-:W-:Y:S01]  /*4a30*/  HMMA.16816.F32 R124, R4.reuse, R28, R112 ;  /* 0x0000001c047c723c */ /* 0x050fe20000001870 */
[----:B------:R1:W2:Y:S07]  /*4a40*/  MUFU.EX2 R205, R8 ;  /* 0x0000000800cd7308 */ /* 0x0002ae0000000800 */
[C---:B------:R-:W-:Y:S08]  /*4a50*/  HMMA.16816.F32 R164, R4.reuse, R20, R120 ;  /* 0x0000001404a4723c */ /* 0x040ff00000001878 */
[----:B-----5:R-:W-:Y:S01]  /*4a60*/  HMMA.16816.F32 R112, R4, R32, R108 ;  /* 0x000000200470723c */ /* 0x020fe2000000186c */
[----:B-1----:R-:W-:-:S04]  /*4a70*/  FFMA.FTZ R8, R179, c[0x0][0x2d0], -R12 ;  /* 0x0000b400b3087a23 */ /* 0x002fc8000001080c */
[----:B------:R1:W-:Y:S03]  /*4a80*/  MUFU.EX2 R203, R8 ;  /* 0x0000000800cb7308 */ /* 0x0003e60000000800 */
[C---:B------:R-:W-:Y:S08]  /*4a90*/  HMMA.16816.F32 R108, R4.reuse, R40, R96 ;  /* 0x00000028046c723c */ /* 0x040ff00000001860 */
[----:B------:R-:W-:Y:S01]  /*4aa0*/  HMMA.16816.F32 R120, R4, R26, R88 ;  /* 0x0000001a0478723c */ /* 0x000fe20000001858 */
[----:B-1----:R-:W-:-:S07]  /*4ab0*/  FFMA.FTZ R8, R182, c[0x0][0x2d0], -R12 ;  /* 0x0000b400b6087a23 */ /* 0x002fce000001080c */
        /* <DEDUP_REMOVED lines=9> */
[----:B------:R-:W-:Y:S01]  /*4b50*/  HMMA.16816.F32 R84, R4, R42, R64 ;  /* 0x0000002a0454723c */ /* 0x000fe20000001840 */
[----:B------:R1:W5:Y:S06]  /*4b60*/  MUFU.EX2 R200, R8 ;  /* 0x0000000800c87308 */ /* 0x00036c0000000800 */
[----:B---3--:R-:W-:Y:S02]  /*4b70*/  F2FP.PACK_AB R4, R219, R220 ;  /* 0x000000dcdb04723e */ /* 0x008fe400000000ff */
[----:B------:R-:W-:Y:S02]  /*4b80*/  F2FP.PACK_AB R6, R215, R217 ;  /* 0x000000d9d706723e */ /* 0x000fe400000000ff */
[----:B------:R-:W-:-:S02]  /*4b90*/  F2FP.PACK_AB R5, R214, R207 ;  /* 0x000000cfd605723e */ /* 0x000fc400000000ff */
[----:B--2---:R-:W-:Y:S01]  /*4ba0*/  F2FP.PACK_AB R7, R205, R206 ;  /* 0x000000cecd07723e */ /* 0x004fe200000000ff */
[----:B-1----:R-:W-:-:S06]  /*4bb0*/  FFMA.FTZ R8, R172, c[0x0][0x2d0], -R2 ;  /* 0x0000b400ac087a23 */ /* 0x002fcc0000010802 */
[C---:B------:R-:W-:Y:S01]  /*4bc0*/  HMMA.16816.F32 R76, R4.reuse, R20, R60 ;  /* 0x00000014044c723c */ /* 0x040fe2000000183c */
[----:B------:R1:W-:Y:S07]  /*4bd0*/  MUFU.EX2 R187, R8 ;  /* 0x0000000800bb7308 */ /* 0x0003ee0000000800 */
[C---:B------:R-:W-:Y:S07]  /*4be0*/  HMMA.16816.F32 R60, R4.reuse, R26, R140 ;  /* 0x0000001a043c723c */ /* 0x040fee000000188c */
[----:B------:R-:W-:Y:S01]  /*4bf0*/  IMAD.MOV.U32 R140, RZ, RZ, R184 ;  /* 0x000000ffff8c7224 */ /* 0x000fe200078e00b8 */
[----:B------:R-:W-:Y:S01]  /*4c00*/  HMMA.16816.F32 R80, R4, R24, R68 ;  /* 0x000000180450723c */ /* 0x000fe20000001844 */
[----:B-1----:R-:W-:Y:S01]  /*4c10*/  FFMA.FTZ R8, R173, c[0x0][0x2d0], -R2 ;  /* 0x0000b400ad087a23 */ /* 0x002fe20000010802 */
[----:B------:R-:W1:Y:S01]  /*4c20*/  LDSM.16.MT88.4 R24, [R209+0x900] ;  /* 0x00090000d118783b */ /* 0x000e620000004200 */
[----:B------:R-:W-:-:S02]  /*4c30*/  IMAD.MOV.U32 R141, RZ, RZ, R185 ;  /* 0x000000ffff8d7224 */ /* 0x000fc400078e00b9 */
[----:B------:R2:W3:Y:S01]  /*4c40*/  MUFU.EX2 R186, R8 ;  /* 0x0000000800ba7308 */ /* 0x0004e20000000800 */
[----:B------:R-:W-:Y:S02]  /*4c50*/  IMAD.MOV.U32 R143, RZ, RZ, R190 ;  /* 0x000000ffff8f7224 */ /* 0x000fe400078e00be */
[----:B------:R-:W-:Y:S01]  /*4c60*/  HMMA.16816.F32 R72, R4, R16, R56 ;  /* 0x000000100448723c */ /* 0x000fe20000001838 */
[----:B------:R-:W-:-:S07]  /*4c70*/  IMAD.MOV.U32 R142, RZ, RZ, R189 ;  /* 0x000000ffff8e7224 */ /* 0x000fce00078e00bd */
[----:B------:R-:W-:Y:S01]  /*4c80*/  HMMA.16816.F32 R68, R4, R28, R52 ;  /* 0x0000001c0444723c */ /* 0x000fe20000001834 */
[----:B--2---:R-:W-:-:S07]  /*4c90*/  FFMA.FTZ R8, R175, c[0x0][0x2d0], -R2 ;  /* 0x0000b400af087a23 */ /* 0x004fce0000010802 */
[C---:B------:R-:W-:Y:S01]  /*4ca0*/  HMMA.16816.F32 R64, R4.reuse, R32, R48 ;  /* 0x000000200440723c */ /* 0x040fe20000001830 */
[----:B------:R2:W-:Y:S07]  /*4cb0*/  MUFU.EX2 R184, R8 ;  /* 0x0000000800b87308 */ /* 0x0005ee0000000800 */
[C---:B------:R-:W-:Y:S08]  /*4cc0*/  HMMA.16816.F32 R196, R4.reuse, R40, R44 ;  /* 0x0000002804c4723c */ /* 0x040ff0000000182c */
[C---:B------:R-:W-:Y:S01]  /*4cd0*/  HMMA.16816.F32 R52, R4.reuse, R22, R132 ;  /* 0x000000160434723c */ /* 0x040fe20000001884 */
[----:B--2---:R-:W-:Y:S01]  /*4ce0*/  FFMA.FTZ R8, R176, c[0x0][0x2d0], -R2 ;  /* 0x0000b400b0087a23 */ /* 0x004fe20000010802 */
[----:B------:R-:W-:Y:S03]  /*4cf0*/  LDSM.16.MT88.4 R20, [R209+0x1900] ;  /* 0x00190000d114783b */ /* 0x000fe60000004200 */
[----:B------:R2:W1:Y:S03]  /*4d00*/  MUFU.EX2 R185, R8 ;  /* 0x0000000800b97308 */ /* 0x0004660000000800 */
[C---:B------:R-:W-:Y:S01]  /*4d10*/  HMMA.16816.F32 R48, R4.reuse, R18, R128 ;  /* 0x000000120430723c */ /* 0x040fe20000001880 */
[----:B------:R-:W1:Y:S07]  /*4d20*/  LDSM.16.MT88.4 R16, [R210+0x900] ;  /* 0x00090000d210783b */ /* 0x000e6e0000004200 */
[----:B------:R-:W-:Y:S01]  /*4d30*/  HMMA.16816.F32 R44, R4, R30, R144 ;  /* 0x0000001e042c723c */ /* 0x000fe20000001890 */
[----:B------:R-:W1:Y:S01]  /*4d40*/  LDSM.16.MT88.4 R28, [R210+0x1900] ;  /* 0x00190000d21c783b */ /* 0x000e620000004200 */
[----:B--2---:R-:W-:-:S03]  /*4d50*/  FFMA.FTZ R8, R174, c[0x0][0x2d0], -R0 ;  /* 0x0000b400ae087a23 */ /* 0x004fc60000010800 */
[----:B------:R-:W-:Y:S03]  /*4d60*/  LDSM.16.MT88.4 R172, [R210+0x1d00] ;  /* 0x001d0000d2ac783b */ /* 0x000fe60000004200 */
[C---:B------:R-:W-:Y:S01]  /*4d70*/  HMMA.16816.F32 R56, R4.reuse, R34, R156 ;  /* 0x000000220438723c */ /* 0x040fe2000000189c */
[----:B------:R2:W-:Y:S01]  /*4d80*/  MUFU.EX2 R179, R8 ;  /* 0x0000000800b37308 */ /* 0x0005e20000000800 */
[----:B------:R-:W1:Y:S04]  /*4d90*/  LDSM.16.MT88.4 R32, [R209+0x2900] ;  /* 0x00290000d120783b */ /* 0x000e680000004200 */
[----:B------:R-:W1:Y:S02]  /*4da0*/  LDSM.16.MT88.4 R156, [R209+0x1d00] ;  /* 0x001d0000d19c783b */ /* 0x000e640000004200 */
[----:B------:R-:W-:Y:S07]  /*4db0*/  HMMA.16816.F32 R40, R4, R42, R160 ;  /* 0x0000002a0428723c */ /* 0x000fee00000018a0 */
[----:B----4-:R-:W-:Y:S01]  /*4dc0*/  F2FP.PACK_AB R4, R202, R203 ;  /* 0x000000cbca04723e */ /* 0x010fe200000000ff */
[----:B--2---:R-:W-:Y:S01]  /*4dd0*/  FFMA.FTZ R8, R177, c[0x0][0x2d0], -R0 ;  /* 0x0000b400b1087a23 */ /* 0x004fe20000010800 */
[----:B-----5:R-:W-:-:S02]  /*4de0*/  F2FP.PACK_AB R6, R200, R201 ;  /* 0x000000c9c806723e */ /* 0x020fc400000000ff */
[----:B---3--:R-:W-:Y:S01]  /*4df0*/  F2FP.PACK_AB R5, R186, R187 ;  /* 0x000000bbba05723e */ /* 0x008fe200000000ff */
[----:B------:R2:W3:Y:S01]  /*4e00*/  MUFU.EX2 R176, R8 ;  /* 0x0000000800b07308 */ /* 0x0004e20000000800 */
[----:B-1----:R-:W-:-:S07]  /*4e10*/  F2FP.PACK_AB R7, R185, R184 ;  /* 0x000000b8b907723e */ /* 0x002fce00000000ff */
[----:B------:R-:W-:Y:S01]  /*4e20*/  HMMA.16816.F32 R116, R4, R24, R168 ;  /* 0x000000180474723c */ /* 0x000fe200000018a8 */
[----:B--2---:R-:W-:-:S07]  /*4e30*/  FFMA.FTZ R8, R178, c[0x0][0x2d0], -R0 ;  /* 0x0000b400b2087a23 */ /* 0x004fce0000010800 */
[C---:B------:R-:W-:Y:S01]  /*4e40*/  HMMA.16816.F32 R192, R4.reuse, R36, R108 ;  /* 0x0000002404c0723c */ /* 0x040fe2000000186c */
[----:B------:R1:W-:Y:S07]  /*4e50*/  MUFU.EX2 R177, R8 ;  /* 0x0000000800b17308 */ /* 0x0003ee0000000800 */
[C---:B------:R-:W-:Y:S08]  /*4e60*/  HMMA.16816.F32 R164, R4.reuse, R16, R164 ;  /* 0x0000001004a4723c */ /* 0x040ff000000018a4 */
[----:B------:R-:W-:Y:S01]  /*4e70*/  HMMA.16816.F32 R148, R4, R20, R148 ;  /* 0x000000140494723c */ /* 0x000fe20000001894 */
[----:B-1----:R-:W-:-:S04]  /*4e80*/  FFMA.FTZ R8, R180, c[0x0][0x2d0], -R0 ;  /* 0x0000b400b4087a23 */ /* 0x002fc80000010800 */
[----:B------:R1:W2:Y:S03]  /*4e90*/  MUFU.EX2 R178, R8 ;  /* 0x0000000800b27308 */ /* 0x0002a60000000800 */
[C---:B------:R-:W-:Y:S01]  /*4ea0*/  HMMA.16816.F32 R180, R4.reuse, R28, R124 ;  /* 0x0000001c04b4723c */ /* 0x040fe2000000187c */
[----:B------:R-:W-:Y:S07]  /*4eb0*/  LDSM.16.MT88.4 R124, [R209+0xd00] ;  /* 0x000d0000d17c783b */ /* 0x000fee0000004200 */
[----:B------:R-:W-:Y:S01]  /*4ec0*/  HMMA.16816.F32 R188, R4, R32, R112 ;  /* 0x0000002004bc723c */ /* 0x000fe20000001870 */
[----:B-1----:R-:W-:-:S07]  /*4ed0*/  FFMA.FTZ R8, R155, c[0x0][0x2d0], -R3 ;  /* 0x0000b4009b087a23 */ /* 0x002fce0000010803 */
[C---:B------:R-:W-:Y:S01]  /*4ee0*/  HMMA.16816.F32 R120, R4.reuse, R26, R120 ;  /* 0x0000001a0478723c */ /* 0x040fe20000001878 */
[----:B------:R1:W-:Y:S07]  /*4ef0*/  MUFU.EX2 R107, R8 ;  /* 0x00000008006b7308 */ /* 0x0003ee0000000800 */
[C---:B------:R-:W-:Y:S08]  /*4f00*/  HMMA.16816.F32 R136, R4.reuse, R18, R136 ;  /* 0x000000120488723c */ /* 0x040ff00000001888 */
        /* <DEDUP_REMOVED lines=9> */
[----:B--2---:R-:W-:Y:S02]  /*4fa0*/  F2FP.PACK_AB R6, R178, R177 ;  /* 0x000000b1b206723e */ /* 0x004fe400000000ff */
[----:B----4-:R-:W-:Y:S01]  /*4fb0*/  F2FP.PACK_AB R5, R106, R107 ;  /* 0x0000006b6a05723e */ /* 0x010fe200000000ff */
[----:B-1----:R-:W-:-:S04]  /*4fc0*/  FFMA.FTZ R8, R152, c[0x0][0x2d0], -R3 ;  /* 0x0000b40098087a23 */ /* 0x002fc80000010803 */
[----:B------:R-:W1:Y:S02]  /*4fd0*/  MUFU.EX2 R100, R8 ;  /* 0x0000000800647308 */ /* 0x000e640000000800 */
[----:B-1----:R-:W-:Y:S01]  /*4fe0*/  F2FP.PACK_AB R7, R100, R101 ;  /* 0x000000656407723e */ /* 0x002fe200000000ff */
[----:B------:R-:W-:Y:S02]  /*4ff0*/  FFMA.FTZ R8, R248, c[0x0][0x2d0], -R12 ;  /* 0x0000b400f8087a23 */ /* 0x000fe4000001080c */
[----:B------:R-:W-:-:S04]  /*5000*/  IMAD.MOV.U32 R248, RZ, RZ, R143 ;  /* 0x000000fffff87224 */ /* 0x000fc800078e008f */
[C---:B------:R-:W-:Y:S07]  /*5010*/  HMMA.16816.F32 R160, R4.reuse, R26, R60 ;  /* 0x0000001a04a0723c */ /* 0x040fee000000183c */
[----:B------:R-:W-:Y:S01]  /*5020*/  IMAD.MOV.U32 R27, RZ, RZ, R14 ;  /* 0x000000ffff1b7224 */ /* 0x000fe200078e000e */
[C---:B------:R-:W-:Y:S01]  /*5030*/  HMMA.16816.F32 R60, R4.reuse, R18, R52 ;  /* 0x00000012043c723c */ /* 0x040fe20000001834 */
[----:B------:R1:W-:Y:S06]  /*5040*/  MUFU.EX2 R52, R8 ;  /* 0x0000000800347308 */ /* 0x0003ec0000000800 */
[----:B------:R-:W-:Y:S01]  /*5050*/  IMAD.MOV.U32 R53, RZ, RZ, R142 ;  /* 0x000000ffff357224 */ /* 0x000fe200078e008e */
[----:B------:R-:W-:Y:S01]  /*5060*/  HMMA.16816.F32 R112, R4, R24, R80 ;  /* 0x000000180470723c */ /* 0x000fe20000001850 */
[----:B------:R-:W2:Y:S01]  /*5070*/  LDSM.16.MT88.4 R80, [R209+0x2d00] ;  /* 0x002d0000d150783b */ /* 0x000ea20000004200 */
[----:B------:R-:W-:-:S02]  /*5080*/  IMAD.MOV.U32 R54, RZ, RZ, R141 ;  /* 0x000000ffff367224 */ /* 0x000fc400078e008d */
[----:B------:R-:W-:Y:S02]  /*5090*/  IMAD.MOV.U32 R55, RZ, RZ, R140 ;  /* 0x000000ffff377224 */ /* 0x000fe400078e008c */
[----:B------:R-:W-:Y:S02]  /*50a0*/  LDSM.16.MT88.4 R140, [R210+0xd00] ;  /* 0x000d0000d28c783b */ /* 0x000fe40000004200 */
[C---:B------:R-:W-:Y:S01]  /*50b0*/  HMMA.16816.F32 R48, R4.reuse, R22, R48 ;  /* 0x000000160430723c */ /* 0x040fe20000001830 */
[--C-:B-1----:R-:W-:Y:S02]  /*50c0*/  FFMA.FTZ R8, R251, c[0x0][0x2d0], -R12.reuse ;  /* 0x0000b400fb087a23 */ /* 0x102fe4000001080c */
[----:B------:R-:W-:Y:S02]  /*50d0*/  IMAD.MOV.U32 R251, RZ, RZ, R15 ;  /* 0x000000fffffb7224 */ /* 0x000fe400078e000f */
        /* <DEDUP_REMOVED lines=15> */
[----:B------:R-:W-:Y:S01]  /*51d0*/  HMMA.16816.F32 R40, R4, R38, R40 ;  /* 0x000000260428723c */ /* 0x000fe20000001828 */
[----:B------:R1:W-:Y:S01]  /*51e0*/  MUFU.EX2 R23, R8 ;  /* 0x0000000800177308 */ /* 0x0003e20000000800 */
[----:B------:R-:W3:Y:S01]  /*51f0*/  LDSM.16.MT88.4 R4, [R210+0x2d00] ;  /* 0x002d0000d204783b */ /* 0x000ee20000004200 */
[C---:B------:R-:W-:Y:S01]  /*5200*/  IADD3 R221, R213.reuse, 0x1000, RZ ;  /* 0x00001000d5dd7810 */ /* 0x040fe20007ffe0ff */
[----:B-1----:R-:W-:Y:S01]  /*5210*/  FFMA.FTZ R8, R224, c[0x0][0x2d0], -R2 ;  /* 0x0000b400e0087a23 */ /* 0x002fe20000010802 */
[----:B------:R-:W-:-:S04]  /*5220*/  IADD3 R224, R213, 0x400, RZ ;  /* 0x00000400d5e07810 */ /* 0x000fc80007ffe0ff */
[----:B------:R1:W4:Y:S02]  /*5230*/  MUFU.EX2 R22, R8 ;  /* 0x0000000800167308 */ /* 0x0003240000000800 */
[--C-:B-1----:R-:W-:Y:S01]  /*5240*/  FFMA.FTZ R8, R223, c[0x0][0x2d0], -R2.reuse ;  /* 0x0000b400df087a23 */ /* 0x102fe20000010802 */
[----:B----4-:R-:W-:Y:S01]  /*5250*/  F2FP.PACK_AB R93, R22, R23 ;  /* 0x00000017165d723e */ /* 0x010fe200000000ff */
[----:B------:R-:W-:Y:S01]  /*5260*/  FFMA.FTZ R2, R227, c[0x0][0x2d0], -R2 ;  /* 0x0000b400e3027a23 */ /* 0x000fe20000010802 */
[----:B------:R-:W-:-:S03]  /*5270*/  IADD3 R223, R213, 0x800, RZ ;  /* 0x00000800d5df7810 */ /* 0x000fc60007ffe0ff */
[----:B------:R1:W-:Y:S08]  /*5280*/  MUFU.EX2 R20, R8 ;  /* 0x0000000800147308 */ /* 0x0003f00000000800 */
[----:B------:R4:W5:Y:S01]  /*5290*/  MUFU.EX2 R21, R2 ;  /* 0x0000000200157308 */ /* 0x0009620000000800 */
[----:B-1----:R-:W-:Y:S02]  /*52a0*/  FADD.FTZ R8, R239, R238 ;  /* 0x000000eeef087221 */ /* 0x002fe40000010000 */
[----:B----4-:R-:W-:Y:S01]  /*52b0*/  FFMA.FTZ R2, R225, c[0x0][0x2d0], -R0 ;  /* 0x0000b400e1027a23 */ /* 0x010fe20000010800 */
[----:B-----5:R-:W-:-:S04]  /*52c0*/  F2FP.PACK_AB R95, R21, R20 ;  /* 0x00000014155f723e */ /* 0x020fc800000000ff */
[----:B------:R1:W-:Y:S03]  /*52d0*/  MUFU.EX2 R19, R2 ;  /* 0x0000000200137308 */ /* 0x0003e60000000800 */
[C---:B------:R-:W-:Y:S08]  /*52e0*/  HMMA.16816.F32 R152, R92.reuse, R158, R96 ;  /* 0x0000009e5c98723c */ /* 0x040ff00000001860 */
[----:B--2---:R-:W-:Y:S01]  /*52f0*/  HMMA.16816.F32 R76, R92, R82, R88 ;  /* 0x000000525c4c723c */ /* 0x004fe20000001858 */
[----:B-1----:R-:W-:-:S04]  /*5300*/  FFMA.FTZ R2, R228, c[0x0][0x2d0], -R0 ;  /* 0x0000b400e4027a23 */ /* 0x002fc80000010800 */
[----:B------:R1:W2:Y:S03]  /*5310*/  MUFU.EX2 R18, R2 ;  /* 0x0000000200127308 */ /* 0x0002a60000000800 */
[C---:B---3--:R-:W-:Y:S08]  /*5320*/  HMMA.16816.F32 R88, R92.reuse, R4, R192 ;  /* 0x000000045c58723c */ /* 0x048ff000000018c0 */
[----:B------:R-:W-:Y:S01]  /*5330*/  HMMA.16816.F32 R116, R92, R124, R116 ;  /* 0x0000007c5c74723c */ /* 0x000fe20000001874 */
[--C-:B-1----:R-:W-:Y:S01]  /*5340*/  FFMA.FTZ R2, R229, c[0x0][0x2d0], -R0.reuse ;  /* 0x0000b400e5027a23 */ /* 0x102fe20000010800 */
[----:B--2---:R-:W-:Y:S01]  /*5350*/  F2FP.PACK_AB R96, R18, R19 ;  /* 0x000000131260723e */ /* 0x004fe200000000ff */
[----:B------:R-:W-:-:S05]  /*5360*/  FFMA.FTZ R0, R231, c[0x0][0x2d0], -R0 ;  /* 0x0000b400e7007a23 */ /* 0x000fca0000010800 */
[C---:B------:R-:W-:Y:S01]  /*5370*/  HMMA.16816.F32 R120, R92.reuse, R126, R120 ;  /* 0x0000007e5c78723c */ /* 0x040fe20000001878 */
[----:B------:R-:W-:Y:S07]  /*5380*/  MUFU.EX2 R17, R2 ;  /* 0x0000000200117308 */ /* 0x000fee0000000800 */
        /* <DEDUP_REMOVED lines=9> */
[----:B-1----:R-:W-:Y:S01]  /*5420*/  FFMA.FTZ R0, R216, c[0x0][0x2d0], -R3 ;  /* 0x0000b400d8007a23 */ /* 0x002fe20000010803 */
[----:B------:R-:W-:-:S06]  /*5430*/  IADD3 R216, R213, 0x2400, RZ ;  /* 0x00002400d5d87810 */ /* 0x000fcc0007ffe0ff */
[C---:B------:R-:W-:Y:S01]  /*5440*/  HMMA.16816.F32 R72, R92.reuse, R80, R188 ;  /* 0x000000505c48723c */ /* 0x040fe200000018bc */
[----:B------:R1:W2:Y:S07]  /*5450*/  MUFU.EX2 R13, R0 ;  /* 0x00000000000d7308 */ /* 0x0002ae0000000800 */
[----:B------:R-:W-:Y:S01]  /*5460*/  HMMA.16816.F32 R92, R92, R6, R108 ;  /* 0x000000065c5c723c */ /* 0x000fe2000000186c */
[--C-:B-1----:R-:W-:Y:S01]  /*5470*/  FFMA.FTZ R0, R218, c[0x0][0x2d0], -R3.reuse ;  /* 0x0000b400da007a23 */ /* 0x102fe20000010803 */
[----:B--2---:R-:W-:Y:S01]  /*5480*/  F2FP.PACK_AB R97, R13, R12 ;  /* 0x0000000c0d61723e */ /* 0x004fe200000000ff */
[----:B------:R-:W-:Y:S01]  /*5490*/  FFMA.FTZ R3, R222, c[0x0][0x2d0], -R3 ;  /* 0x0000b400de037a23 */ /* 0x000fe20000010803 */
[C---:B------:R-:W-:Y:S01]  /*54a0*/  IADD3 R222, R213.reuse, 0xc00, RZ ;  /* 0x00000c00d5de7810 */ /* 0x040fe20007ffe0ff */
[----:B------:R1:W-:Y:S01]  /*54b0*/  MUFU.EX2 R14, R0 ;  /* 0x00000000000e7308 */ /* 0x0003e20000000800 */
[----:B------:R-:W-:-:S07]  /*54c0*/  IADD3 R218, R213, 0x1c00, RZ ;  /* 0x00001c00d5da7810 */ /* 0x000fce0007ffe0ff */
[----:B------:R2:W3:Y:S01]  /*54d0*/  MUFU.EX2 R15, R3 ;  /* 0x00000003000f7308 */ /* 0x0004e20000000800 */
[----:B-1----:R-:W-:-:S05]  /*54e0*/  @P2 IMAD.HI.U32 R0, R236, c[0x0][0x2c8], RZ ;  /* 0x0000b200ec002a27 */ /* 0x002fca00078e00ff */
[----:B------:R-:W-:Y:S01]  /*54f0*/  @P2 SHF.R.U32.HI R236, RZ, c[0x0][0x2cc], R0 ;  /* 0x0000b300ffec2a19 */ /* 0x000fe20000011600 */
[----:B--2---:R-:W-:-:S03]  /*5500*/  FADD.FTZ R3, R53, R248 ;  /* 0x000000f835037221 */ /* 0x004fc60000010000 */
[----:B------:R-:W-:Y:S02]  /*5510*/  IADD3 R0, R236, R27, -R251 ;  /* 0x0000001bec007210 */ /* 0x000fe40007ffe8fb */
[----:B---3--:R-:W-:Y:S01]  /*5520*/  F2FP.PACK_AB R99, R15, R14 ;  /* 0x0000000e0f63723e */ /* 0x008fe200000000ff */
[----:B------:R-:W-:Y:S01]  /*5530*/  FADD.FTZ R10, R10, R3 ;  /* 0x000000030a0a7221 */ /* 0x000fe20000010000 */
[----:B------:R-:W-:-:S04]  /*5540*/  SHF.R.S32.HI R2, RZ, 0x1f, R0 ;  /* 0x0000001fff027819 */ /* 0x000fc80000011400 */
[----:B------:R-:W-:Y:S01]  /*5550*/  LEA.HI R27, R2, R0, RZ, 0x6 ;  /* 0x00000000021b7211 */ /* 0x000fe200078f30ff */
        /* <DEDUP_REMOVED lines=13> */
[----:B------:R-:W-:Y:S01]  /*5630*/  IADD3 R220, R213, 0x1400, RZ ;  /* 0x00001400d5dc7810 */ /* 0x000fe20007ffe0ff */
[----:B------:R-:W-:Y:S02]  /*5640*/  FADD.FTZ R3, R207, R3 ;  /* 0x00000003cf037221 */ /* 0x000fe40000010000 */
[----:B------:R-:W-:-:S02]  /*5650*/  FADD.FTZ R4, R240, R2 ;  /* 0x00000002f0047221 */ /* 0x000fc40000010000 */
[----:B------:R-:W-:Y:S01]  /*5660*/  FADD.FTZ R2, R230, R0 ;  /* 0x00000000e6027221 */ /* 0x000fe20000010000 */
[C---:B------:R-:W-:Y:S01]  /*5670*/  HMMA.16816.F32 R160, R96.reuse, R172, R68 ;  /* 0x000000ac60a0723c */ /* 0x040fe20000001844 */
[----:B------:R-:W-:Y:S01]  /*5680*/  FADD.FTZ R0, R219, R5 ;  /* 0x00000005db007221 */ /* 0x000fe20000010000 */
[C---:B------:R-:W-:Y:S01]  /*5690*/  IADD3 R219, R213.reuse, 0x1800, RZ ;  /* 0x00001800d5db7810 */ /* 0x040fe20007ffe0ff */
[----:B------:R-:W-:Y:S01]  /*56a0*/  FADD.FTZ R3, R214, R3 ;  /* 0x00000003d6037221 */ /* 0x000fe20000010000 */
[----:B------:R-:W-:Y:S01]  /*56b0*/  IADD3 R214, R213, 0x2c00, RZ ;  /* 0x00002c00d5d67810 */ /* 0x000fe20007ffe0ff */
[----:B------:R-:W-:Y:S02]  /*56c0*/  FADD.FTZ R4, R245, R4 ;  /* 0x00000004f5047221 */ /* 0x000fe40000010000 */
[----:B------:R-:W-:Y:S01]  /*56d0*/  FADD.FTZ R0, R217, R0 ;  /* 0x00000000d9007221 */ /* 0x000fe20000010000 */
[----:B------:R-:W-:Y:S01]  /*56e0*/  HMMA.16816.F32 R128, R96, R140, R128 ;  /* 0x0000008c6080723c */ /* 0x000fe20000001880 */
[----:B------:R-:W-:Y:S01]  /*56f0*/  FADD.FTZ R5, R235, R2 ;  /* 0x00000002eb057221 */ /* 0x000fe20000010000 */
[----:B------:R-:W-:Y:S01]  /*5700*/  IADD3 R217, R213, 0x2000, RZ ;  /* 0x00002000d5d97810 */ /* 0x000fe20007ffe0ff */
[----:B------:R-:W-:-:S02]  /*5710*/  FADD.FTZ R3, R206, R3 ;  /* 0x00000003ce037221 */ /* 0x000fc40000010000 */
[----:B------:R-:W-:Y:S02]  /*5720*/  FADD.FTZ R4, R244, R4 ;  /* 0x00000004f4047221 */ /* 0x000fe40000010000 */
[----:B------:R-:W-:Y:S01]  /*5730*/  FADD.FTZ R0, R215, R0 ;  /* 0x00000000d7007221 */ /* 0x000fe20000010000 */
[C---:B------:R-:W-:Y:S01]  /*5740*/  HMMA.16816.F32 R144, R96.reuse, R156, R144 ;  /* 0x0000009c6090723c */ /* 0x040fe20000001890 */
[----:B------:R-:W-:Y:S01]  /*5750*/  FADD.FTZ R5, R234, R5 ;  /* 0x00000005ea057221 */ /* 0x000fe20000010000 */
[----:B------:R-:W-:Y:S01]  /*5760*/  IADD3 R215, R213, 0x2800, RZ ;  /* 0x00002800d5d77810 */ /* 0x000fe20007ffe0ff */
        /* <DEDUP_REMOVED lines=28> */
[----:B------:R-:W-:Y:S01]  /*5930*/  HMMA.16816.F32 R96, R96, R6, R40 ;  /* 0x000000066060723c */ /* 0x000fe20000001828 */
[----:B------:R-:W-:Y:S02]  /*5940*/  FADD.FTZ R5, R23, R5 ;  /* 0x0000000517057221 */ /* 0x000fe40000010000 */
[----:B------:R-:W-:Y:S02]  /*5950*/  FADD.FTZ R2, R13, R0 ;  /* 0x000000000d027221 */ /* 0x000fe40000010000 */
[----:B------:R-:W-:Y:S02]  /*5960*/  FADD.FTZ R0, R26, R4 ;  /* 0x000000041a007221 */ /* 0x000fe40000010000 */
[----:B------:R-:W-:Y:S02]  /*5970*/  FADD.FTZ R4, R17, R3 ;  /* 0x0000000311047221 */ /* 0x000fe40000010000 */
[----:B------:R-:W-:-:S02]  /*5980*/  FADD.FTZ R5, R22, R5 ;  /* 0x0000000516057221 */ /* 0x000fc40000010000 */
[----:B------:R-:W-:Y:S02]  /*5990*/  FADD.FTZ R3, R14, R2 ;  /* 0x000000020e037221 */ /* 0x000fe40000010000 */
[----:B------:R-:W-:Y:S01]  /*59a0*/  FADD.FTZ R2, R25, R0 ;  /* 0x0000000019027221 */ /* 0x000fe20000010000 */
[----:B------:R-:W-:Y:S01]  /*59b0*/  SHF.R.S32.HI R0, RZ, 0x6, R27 ;  /* 0x00000006ff007819 */ /* 0x000fe2000001141b */
[----:B------:R-:W-:Y:S02]  /*59c0*/  FADD.FTZ R5, R20, R5 ;  /* 0x0000000514057221 */ /* 0x000fe40000010000 */
[----:B------:R-:W-:Y:S01]  /*59d0*/  FADD.FTZ R6, R16, R4 ;  /* 0x0000000410067221 */ /* 0x000fe20000010000 */
[----:B------:R-:W-:Y:S01]  /*59e0*/  IMNMX R0, RZ, R0, !PT ;  /* 0x00000000ff007217 */ /* 0x000fe20007800200 */
[----:B------:R-:W-:Y:S02]  /*59f0*/  FADD.FTZ R4, R15, R3 ;  /* 0x000000030f047221 */ /* 0x000fe40000010000 */
[----:B------:R-:W-:Y:S01]  /*5a00*/  FADD.FTZ R3, R24, R2 ;  /* 0x0000000218037221 */ /* 0x000fe20000010000 */
[----:B------:R1:W-:Y:S01]  /*5a10*/  STL [R1+0x14], R6 ;  /* 0x0000140601007387 */ /* 0x0003e20000100800 */
[----:B------:R-:W-:Y:S01]  /*5a20*/  FADD.FTZ R2, R21, R5 ;  /* 0x0000000515027221 */ /* 0x000fe20000010000 */
[----:B------:R-:W-:-:S02]  /*5a30*/  ISETP.GE.AND P0, PT, R204, R0, PT ;  /* 0x00000000cc00720c */ /* 0x000fc40003f06270 */
[----:B------:R1:W-:Y:S04]  /*5a40*/  STL [R1+0x18], R4 ;  /* 0x0000180401007387 */ /* 0x0003e80000100800 */
[----:B------:R1:W-:Y:S04]  /*5a50*/  STL [R1+0x40], R0 ;  /* 0x0000400001007387 */ /* 0x0003e80000100800 */
[----:B------:R1:W-:Y:S04]  /*5a60*/  STL [R1+0x1c], R3 ;  /* 0x00001c0301007387 */ /* 0x0003e80000100800 */
[----:B------:R1:W-:Y:S01]  /*5a70*/  STL [R1+0x20], R2 ;  /* 0x0000200201007387 */ /* 0x0003e20000100800 */
[----:B------:R-:W-:Y:S05]  /*5a80*/  @!P0 BRA `(.L_x_622) ;  /* 0x000049f000008947 */ /* 0x000fea0003800000 */
[----:B------:R-:W2:Y:S04]  /*5a90*/  LDL.64 R32, [R1+0x60] ;  /* 0x0000600001207983 */ /* 0x000ea80000100a00 */
[----:B------:R-:W3:Y:S04]  /*5aa0*/  LDL.64 R30, [R1+0x58] ;  /* 0x00005800011e7983 */ /* 0x000ee80000100a00 */
[----:B------:R-:W4:Y:S04]  /*5ab0*/  LDL.64 R28, [R1+0x50] ;  /* 0x00005000011c7983 */ /* 0x000f280000100a00 */
[----:B------:R-:W5:Y:S01]  /*5ac0*/  LDL.64 R54, [R1+0x48] ;  /* 0x0000480001367983 */ /* 0x000f620000100a00 */
[----:B------:R-:W-:Y:S01]  /*5ad0*/  IMAD.MOV.U32 R101, RZ, RZ, R104 ;  /* 0x000000ffff657224 */ /* 0x000fe200078e0068 */
[----:B------:R-:W-:Y:S01]  /*5ae0*/  MOV R106, R103 ;  /* 0x00000067006a7202 */ /* 0x000fe20000000f00 */
[----:B------:R-:W-:-:S02]  /*5af0*/  IMAD.MOV.U32 R100, RZ, RZ, R105 ;  /* 0x000000ffff647224 */ /* 0x000fc400078e0069 */
[----:B------:R-:W-:Y:S02]  /*5b00*/  IMAD.MOV.U32 R107, RZ, RZ, R102 ;  /* 0x000000ffff6b7224 */ /* 0x000fe400078e0066 */
[----:B------:R-:W-:Y:S01]  /*5b10*/  IMAD.MOV.U32 R225, RZ, RZ, R204 ;  /* 0x000000ffffe17224 */ /* 0x000fe200078e00cc */
[C---:B-12---:R-:W-:Y:S02]  /*5b20*/  IADD3 R2, P0, R32.reuse, 0x20, RZ ;  /* 0x0000002020027810 */ /* 0x046fe40007f1e0ff */
[----:B------:R-:W-:Y:S02]  /*5b30*/  IADD3 R0, P3, R32, 0x40, RZ ;  /* 0x0000004020007810 */ /* 0x000fe40007f7e0ff */
[----:B---3--:R-:W-:Y:S01]  /*5b40*/  IADD3 R3, P1, R30, 0x20, RZ ;  /* 0x000000201e037810 */ /* 0x008fe20007f3e0ff */
[----:B------:R4:W-:Y:S04]  /*5b50*/  STL [R1+0x3c], R2 ;  /* 0x00003c0201007387 */ /* 0x0009e80000100800 */
[----:B------:R1:W-:Y:S04]  /*5b60*/  STL [R1+0x34], R0 ;  /* 0x0000340001007387 */ /* 0x0003e80000100800 */
[----:B------:R2:W-:Y:S01]  /*5b70*/  STL [R1+0x2c], R3 ;  /* 0x00002c0301007387 */ /* 0x0005e20000100800 */
[----:B----4-:R-:W-:-:S02]  /*5b80*/  IADD3.X R2, RZ, R29, RZ, P0, !PT ;  /* 0x0000001dff027210 */ /* 0x010fc400007fe4ff */
[----:B-1----:R-:W-:-:S03]  /*5b90*/  IADD3 R0, P0, R30, 0x40, RZ ;  /* 0x000000401e007810 */ /* 0x002fc60007f1e0ff */
[----:B------:R5:W-:Y:S01]  /*5ba0*/  STL [R1+0x38], R2 ;  /* 0x0000380201007387 */ /* 0x000be20000100800 */
[----:B--2---:R-:W-:-:S03]  /*5bb0*/  IADD3.X R3, RZ, R29, RZ, P3, !PT ;  /* 0x0000001dff037210 */ /* 0x004fc60001ffe4ff */
[----:B------:R1:W-:Y:S04]  /*5bc0*/  STL [R1+0x24], R0 ;  /* 0x0000240001007387 */ /* 0x0003e80000100800 */
[----:B------:R-:W-:Y:S01]  /*5bd0*/  STL [R1+0x30], R3 ;  /* 0x0000300301007387 */ /* 0x000fe20000100800 */
[----:B-----5:R-:W-:Y:S01]  /*5be0*/  IMAD.X R2, RZ, RZ, R55, P1 ;  /* 0x000000ffff027224 */ /* 0x020fe200008e0637 */
[----:B-1----:R-:W-:-:S05]  /*5bf0*/  IADD3.X R0, RZ, R55, RZ, P0, !PT ;  /* 0x00000037ff007210 */ /* 0x002fca00007fe4ff */
[----:B------:R1:W-:Y:S04]  /*5c00*/  STL [R1+0x10], R0 ;  /* 0x0000100001007387 */ /* 0x0003e80000100800 */
[----:B------:R2:W-:Y:S04]  /*5c10*/  STL [R1+0x28], R2 ;  /* 0x0000280201007387 */ /* 0x0005e80000100800 */
[----:B------:R-:W1:Y:S02]  /*5c20*/  LDL R55, [R1+0x6c] ;  /* 0x00006c0001377983 */ /* 0x000e640000100800 */
[----:B-1----:R-:W-:-:S05]  /*5c30*/  @P2 IMAD.HI.U32 R0, R55, c[0x0][0x2c8], RZ ;  /* 0x0000b20037002a27 */ /* 0x002fca00078e00ff */
[----:B------:R2:W-:Y:S02]  /*5c40*/  @P2 STL [R1+0x68], R0 ;  /* 0x0000680001002387 */ /* 0x0005e40000100800 */
.L_x_623:
[----:B------:R-:W3:Y:S01]  /*5c50*/  LDL R47, [R1+0x3c] ;  /* 0x00003c00012f7983 */ /* 0x000ee20000100800 */
[----:B------:R-:W-:Y:S04]  /*5c60*/  DEPBAR.LE SB0, 0x0 ;  /* 0x000080000000791a */ /* 0x000fe80000000000 */
[----:B------:R-:W4:Y:S01]  /*5c70*/  LDL.64 R42, [R1+0x60] ;  /* 0x00006000012a7983 */ /* 0x000f220000100a00 */
[C---:B------:R-:W-:Y:S01]  /*5c80*/  ISETP.GE.AND P3, PT, R225.reuse, RZ, PT ;  /* 0x000000ffe100720c */ /* 0x040fe20003f66270 */
[----:B------:R-:W-:Y:S01]  /*5c90*/  IMAD.MOV.U32 R46, RZ, RZ, c[0x0][0x20c] ;  /* 0x00008300ff2e7624 */ /* 0x000fe200078e00ff */
[----:B------:R-:W-:Y:S02]  /*5ca0*/  MOV R45, c[0x0][0x208] ;  /* 0x00008200002d7a02 */ /* 0x000fe40000000f00 */
[----:B------:R-:W-:Y:S01]  /*5cb0*/  MOV R238, c[0x0][0x1e0] ;  /* 0x0000780000ee7a02 */ /* 0x000fe20000000f00 */
[----:B------:R-:W5:Y:S04]  /*5cc0*/  LDL R55, [R1+0x38] ;  /* 0x0000380001377983 */ /* 0x000f680000100800 */
[----:B--2---:R-:W2:Y:S01]  /*5cd0*/  LDL.64 R40, [R1+0x50] ;  /* 0x0000500001287983 */ /* 0x004ea20000100a00 */
[----:B------:R-:W-:Y:S03]  /*5ce0*/  IMAD.SHL.U32 R238, R238, 0x20, RZ ;  /* 0x00000020eeee7824 */ /* 0x000fe600078e00ff */
[----:B------:R-:W-:Y:S01]  /*5cf0*/  @P3 SHF.R.S32.HI R0, RZ, 0x1f, R225 ;  /* 0x0000001fff003819 */ /* 0x000fe200000114e1 */
[C---:B------:R-:W-:Y:S01]  /*5d00*/  @P3 IMAD.WIDE.U32 R28, R225.reuse, c[0x0][0x208], RZ ;  /* 0x00008200e11c3a25 */ /* 0x040fe200078e00ff */
[----:B------:R-:W2:Y:S03]  /*5d10*/  LDL R58, [R1+0x34] ;  /* 0x00003400013a7983 */ /* 0x000ea60000100800 */
[----:B------:R-:W-:Y:S01]  /*5d20*/  @P3 IMAD R0, R0, c[0x0][0x208], RZ ;  /* 0x0000820000003a24 */ /* 0x000fe200078e02ff */
[----:B------:R-:W2:Y:S01]  /*5d30*/  LDL R54, [R1+0x30] ;  /* 0x0000300001367983 */ /* 0x000ea20000100800 */
[C---:B------:R-:W-:Y:S02]  /*5d40*/  @P3 IMAD.SHL.U32 R2, R28.reuse, 0x40, RZ ;  /* 0x000000401c023824 */ /* 0x040fe400078e00ff */
[----:B------:R-:W-:Y:S01]  /*5d50*/  @P3 IMAD R0, R225, c[0x0][0x20c], R0 ;  /* 0x00008300e1003a24 */ /* 0x000fe200078e0200 */
[----:B------:R-:W-:Y:S04]  /*5d60*/  BAR.SYNC.DEFER_BLOCKING 0x0 ;  /* 0x0000000000007b1d */ /* 0x000fe80000010000 */
[----:B------:R-:W-:Y:S04]  /*5d70*/  @P3 IADD3 R0, R29, R0, RZ ;  /* 0x000000001d003210 */ /* 0x000fe80007ffe0ff */
[----:B------:R-:W-:Y:S01]  /*5d80*/  @P3 SHF.L.U64.HI R0, R28, 0x6, R0 ;  /* 0x000000061c003819 */ /* 0x000fe20000010200 */
[----:B------:R-:W-:Y:S08]  /*5d90*/  LDSM.16.M88.4 R64, [R211+0x6100] ;  /* 0x00610000d340783b */ /* 0x000ff00000000200 */
[----:B------:R-:W1:Y:S08]  /*5da0*/  LDSM.16.M88.4 R16, [R208+0x3100] ;  /* 0x00310000d010783b */ /* 0x000e700000000200 */
[----:B------:R-:W1:Y:S08]  /*5db0*/  LDSM.16.M88.4 R60, [R211+0x7100] ;  /* 0x00710000d33c783b */ /* 0x000e700000000200 */
[----:B------:R-:W1:Y:S08]  /*5dc0*/  LDSM.16.M88.4 R32, [R208+0x3500] ;  /* 0x00350000d020783b */ /* 0x000e700000000200 */
[----:B------:R-:W2:Y:S06]  /*5dd0*/  LDL.64 R240, [R1+0x58] ;  /* 0x0000580001f07983 */ /* 0x000eac0000100a00 */
[----:B------:R-:W2:Y:S08]  /*5de0*/  LDSM.16.M88.4 R48, [R208+0x3900] ;  /* 0x00390000d030783b */ /* 0x000eb00000000200 */
[----:B------:R-:W2:Y:S01]  /*5df0*/  LDL.64 R234, [R1+0x48] ;  /* 0x0000480001ea7983 */ /* 0x000ea20000100a00 */
[-C--:B-1----:R-:W-:Y:S05]  /*5e00*/  HMMA.16816.F32 R4, R64, R16.reuse, RZ ;  /* 0x000000104004723c */ /* 0x082fea00000018ff */
[----:B------:R-:W1:Y:S03]  /*5e10*/  LDSM.16.M88.4 R108, [R208+0x3d00] ;  /* 0x003d0000d06c783b */ /* 0x000e660000000200 */
[C---:B------:R-:W-:Y:S05]  /*5e20*/  HMMA.16816.F32 R8, R60.reuse, R16, RZ ;  /* 0x000000103c08723c */ /* 0x040fea00000018ff */
[----:B------:R-:W-:Y:S03]  /*5e30*/  LDSM.16.M88.4 R176, [R212+0x6100] ;  /* 0x00610000d4b0783b */ /* 0x000fe60000000200 */
[-C--:B------:R-:W-:Y:S05]  /*5e40*/  HMMA.16816.F32 R12, R60, R18.reuse, RZ ;  /* 0x000000123c0c723c */ /* 0x080fea00000018ff */
[----:B------:R-:W1:Y:S03]  /*5e50*/  LDSM.16.M88.4 R180, [R213] ;  /* 0x00000000d5b4783b */ /* 0x000e660000000200 */
[C---:B------:R-:W-:Y:S05]  /*5e60*/  HMMA.16816.F32 R16, R64.reuse, R18, RZ ;  /* 0x000000124010723c */ /* 0x040fea00000018ff */
[----:B------:R-:W1:Y:S03]  /*5e70*/  LDSM.16.M88.4 R184, [R212+0x7100] ;  /* 0x00710000d4b8783b */ /* 0x000e660000000200 */
[-C--:B------:R-:W-:Y:S05]  /*5e80*/  HMMA.16816.F32 R20, R64, R32.reuse, RZ ;  /* 0x000000204014723c */ /* 0x080fea00000018ff */
[----:B------:R-:W1:Y:S03]  /*5e90*/  LDSM.16.M88.4 R188, [R224] ;  /* 0x00000000e0bc783b */ /* 0x000e660000000200 */
[C---:B------:R-:W-:Y:S05]  /*5ea0*/  HMMA.16816.F32 R24, R60.reuse, R32, RZ ;  /* 0x000000203c18723c */ /* 0x040fea00000018ff */
[----:B------:R-:W1:Y:S03]  /*5eb0*/  LDSM.16.M88.4 R192, [R223] ;  /* 0x00000000dfc0783b */ /* 0x000e660000000200 */
[-C--:B------:R-:W-:Y:S05]  /*5ec0*/  HMMA.16816.F32 R28, R60, R34.reuse, RZ ;  /* 0x000000223c1c723c */ /* 0x080fea00000018ff */
[----:B------:R-:W1:Y:S03]  /*5ed0*/  LDSM.16.M88.4 R196, [R222] ;  /* 0x00000000dec4783b */ /* 0x000e660000000200 */
[C---:B------:R-:W-:Y:S05]  /*5ee0*/  HMMA.16816.F32 R32, R64.reuse, R34, RZ ;  /* 0x000000224020723c */ /* 0x040fea00000018ff */
[----:B------:R-:W2:Y:S04]  /*5ef0*/  LDL R237, [R1+0x68] ;  /* 0x0000680001ed7983 */ /* 0x000ea80000100800 */
[----:B------:R-:W2:Y:S04]  /*5f00*/  LDL R232, [R1+0x2c] ;  /* 0x00002c0001e87983 */ /* 0x000ea80000100800 */
[----:B------:R-:W2:Y:S04]  /*5f10*/  LDL R231, [R1+0x28] ;  /* 0x0000280001e77983 */ /* 0x000ea80000100800 */
[----:B------:R-:W2:Y:S04]  /*5f20*/  LDL R252, [R1+0x24] ;  /* 0x0000240001fc7983 */ /* 0x000ea80000100800 */
[----:B------:R-:W2:Y:S04]  /*5f30*/  LDL R251, [R1+0x10] ;  /* 0x0000100001fb7983 */ /* 0x000ea80000100800 */
[----:B------:R-:W2:Y:S04]  /*5f40*/  LDL R236, [R1+0x70] ;  /* 0x0000700001ec7983 */ /* 0x000ea80000100800 */
[----:B------:R-:W2:Y:S01]  /*5f50*/  LDL R233, [R1+0x50] ;  /* 0x0000500001e97983 */ /* 0x000ea20000100800 */
[C---:B---3--:R-:W-:Y:S02]  /*5f60*/  @P3 IADD3 R36, P0, R2.reuse, R47, RZ ;  /* 0x0000002f02243210 */ /* 0x048fe40007f1e0ff */
[----:B----4-:R-:W-:Y:S03]  /*5f70*/  @P3 IADD3 R3, P1, R2, R42, RZ ;  /* 0x0000002a02033210 */ /* 0x010fe60007f3e0ff */
[----:B-----5:R-:W-:Y:S01]  /*5f80*/  @P3 IMAD.X R38, R0, 0x1, R55, P0 ;  /* 0x0000000100263824 */ /* 0x020fe200000e0637 */
[----:B------:R-:W-:Y:S02]  /*5f90*/  @P3 LEA R56, P0, R36, c[0x0][0x1f8], 0x1 ;  /* 0x00007e0024383a11 */ /* 0x000fe400078008ff */
[----:B--2---:R-:W-:Y:S02]  /*5fa0*/  @P3 IADD3.X R37, R0, R41, RZ, P1, !PT ;  /* 0x0000002900253210 */ /* 0x004fe40000ffe4ff */
[C---:B------:R-:W-:Y:S02]  /*5fb0*/  @P3 LEA R52, P1, R3.reuse, c[0x0][0x1f8], 0x1 ;  /* 0x00007e0003343a11 */ /* 0x040fe400078208ff */
[----:B------:R-:W-:Y:S02]  /*5fc0*/  @P3 LEA.HI.X R57, R36, c[0x0][0x1fc], R38, 0x1, P0 ;  /* 0x00007f0024393a11 */ /* 0x000fe400000f0c26 */
[----:B------:R-:W-:Y:S02]  /*5fd0*/  @P3 LEA.HI.X R53, R3, c[0x0][0x1fc], R37, 0x1, P1 ;  /* 0x00007f0003353a11 */ /* 0x000fe400008f0c25 */
[-C--:B------:R-:W-:Y:S01]  /*5fe0*/  HMMA.16816.F32 R36, R64, R48.reuse, RZ ;  /* 0x000000304024723c */ /* 0x080fe200000018ff */
[C---:B------:R-:W-:Y:S02]  /*5ff0*/  @P3 LEA R3, P0, R45.reuse, R2, 0x5 ;  /* 0x000000022d033211 */ /* 0x040fe400078028ff */
[----:B------:R-:W-:Y:S01]  /*6000*/  @P3 IADD3 R44, P1, R2, R58, RZ ;  /* 0x0000003a022c3210 */ /* 0x000fe20007f3e0ff */
[----:B------:R-:W-:Y:S01]  /*6010*/  @!PT LDS RZ, [RZ] ;  /* 0x00000000fffff984 */ /* 0x000fe20000000800 */
[----:B------:R-:W-:Y:S01]  /*6020*/  @!PT LDS RZ, [RZ] ;  /* 0x00000000fffff984 */ /* 0x000fe20000000800 */
[----:B------:R-:W-:Y:S01]  /*6030*/  @!PT LDS RZ, [RZ] ;  /* 0x00000000fffff984 */ /* 0x000fe20000000800 */
[----:B------:R1:W-:Y:S01]  /*6040*/  @P3 LDGSTS.E.BYPASS.LTC128B.128 [R226+0x100], [R52.64], !P6 ;  /* 0x0010000034e23fae */ /* 0x0003e2000f101d46 */
[----:B------:R-:W-:Y:S02]  /*6050*/  @P3 LEA.HI.X R2, R45, R0, R46, 0x5, P0 ;  /* 0x000000002d023211 */ /* 0x000fe400000f2c2e */
[----:B------:R-:W-:Y:S02]  /*6060*/  @P3 IADD3 R45, P0, R3, R42, RZ ;  /* 0x0000002a032d3210 */ /* 0x000fe40007f1e0ff */
[----:B------:R-:W-:Y:S03]  /*6070*/  @P3 IADD3.X R0, R0, R54, RZ, P1, !PT ;  /* 0x0000003600003210 */ /* 0x000fe60000ffe4ff */
[----:B------:R-:W-:Y:S01]  /*6080*/  @P3 IMAD.X R46, R2, 0x1, R41, P0 ;  /* 0x00000001022e3824 */ /* 0x000fe200000e0629 */
[----:B------:R2:W-:Y:S01]  /*6090*/  @P3 LDGSTS.E.BYPASS.LTC128B.128 [R226+0x1100], [R56.64], !P5 ;  /* 0x0110000038e23fae */ /* 0x0005e2000e901d46 */
[C---:B------:R-:W-:Y:S02]  /*60a0*/  HMMA.16816.F32 R40, R60.reuse, R48, RZ ;  /* 0x000000303c28723c */ /* 0x040fe400000018ff */
[C---:B------:R-:W-:Y:S02]  /*60b0*/  @P3 LEA R104, P1, R44.reuse, c[0x0][0x1f8], 0x1 ;  /* 0x00007e002c683a11 */ /* 0x040fe400078208ff */
[C---:B------:R-:W-:Y:S02]  /*60c0*/  @P3 LEA R200, P0, R45.reuse, c[0x0][0x1f8], 0x1 ;  /* 0x00007e002dc83a11 */ /* 0x040fe400078008ff */
[----:B------:R-:W-:Y:S02]  /*60d0*/  @P3 LEA.HI.X R105, R44, c[0x0][0x1fc], R0, 0x1, P1 ;  /* 0x00007f002c693a11 */ /* 0x000fe400008f0c00 */
[----:B------:R-:W-:Y:S03]  /*60e0*/  @P3 LEA.HI.X R201, R45, c[0x0][0x1fc], R46, 0x1, P0 ;  /* 0x00007f002dc93a11 */ /* 0x000fe600000f0c2e */
[----:B------:R3:W-:Y:S01]  /*60f0*/  @P3 LDGSTS.E.BYPASS.LTC128B.128 [R226+0x2100], [R104.64], !P4 ;  /* 0x0210000068e23fae */ /* 0x0007e2000e101d46 */
[C---:B------:R-:W-:Y:S02]  /*6100*/  @P3 IADD3 R0, P1, R3.reuse, R47, RZ ;  /* 0x0000002f03003210 */ /* 0x040fe40007f3e0ff */
[-C--:B------:R-:W-:Y:S01]  /*6110*/  HMMA.16816.F32 R44, R60, R50.reuse, RZ ;  /* 0x000000323c2c723c */ /* 0x080fe200000018ff */
[----:B------:R-:W-:Y:S02]  /*6120*/  @P3 IADD3 R3, P0, R3, R58, RZ ;  /* 0x0000003a03033210 */ /* 0x000fe40007f1e0ff */
[----:B------:R-:W-:Y:S02]  /*6130*/  @P3 IADD3.X R55, R2, R55, RZ, P1, !PT ;  /* 0x0000003702373210 */ /* 0x000fe40000ffe4ff */
[----:B------:R4:W-:Y:S01]  /*6140*/  @P3 LDGSTS.E.BYPASS.LTC128B.128 [R226+0x900], [R200.64], !P6 ;  /* 0x00900000c8e23fae */ /* 0x0009e2000f101d46 */
[----:B------:R-:W-:Y:S01]  /*6150*/  @P3 LEA R102, P1, R0, c[0x0][0x1f8], 0x1 ;  /* 0x00007e0000663a11 */ /* 0x000fe200078208ff */
[----:B------:R-:W-:Y:S01]  /*6160*/  @P3 IMAD.X R54, R2, 0x1, R54, P0 ;  /* 0x0000000102363824 */ /* 0x000fe200000e0636 */
[C---:B------:R-:W-:Y:S04]  /*6170*/  HMMA.16816.F32 R48, R64.reuse, R50, RZ ;  /* 0x000000324030723c */ /* 0x040fe800000018ff */
[C---:B------:R-:W-:Y:S02]  /*6180*/  @P3 LEA R2, P0, R3.reuse, c[0x0][0x1f8], 0x1 ;  /* 0x00007e0003023a11 */ /* 0x040fe400078008ff */
[----:B------:R-:W-:Y:S02]  /*6190*/  @P3 LEA.HI.X R103, R0, c[0x0][0x1fc], R55, 0x1, P1 ;  /* 0x00007f0000673a11 */ /* 0x000fe400008f0c37 */
[----:B------:R-:W-:Y:S02]  /*61a0*/  @P3 LEA.HI.X R3, R3, c[0x0][0x1fc], R54, 0x1, P0 ;  /* 0x00007f0003033a11 */ /* 0x000fe400000f0c36 */
[-C--:B-1----:R-:W-:Y:S01]  /*61b0*/  HMMA.16816.F32 R52, R64, R108.reuse, RZ ;  /* 0x0000006c4034723c */ /* 0x082fe200000018ff */
[----:B------:R1:W-:Y:S07]  /*61c0*/  @P3 LDGSTS.E.BYPASS.LTC128B.128 [R226+0x1900], [R102.64], !P5 ;  /* 0x0190000066e23fae */ /* 0x0003ee000e901d46 */
[C---:B--2---:R-:W-:Y:S01]  /*61d0*/  HMMA.16816.F32 R56, R60.reuse, R108, RZ ;  /* 0x0000006c3c38723c */ /* 0x044fe200000018ff */
[----:B------:R2:W-:Y:S01]  /*61e0*/  @P3 LDGSTS.E.BYPASS.LTC128B.128 [R226+0x2900], [R2.64], !P4 ;  /* 0x0290000002e23fae */ /* 0x0005e2000e101d46 */
[C---:B------:R-:W-:Y:S06]  /*61f0*/  ISETP.GE.AND P3, PT, R225.reuse, 0x1, PT ;  /* 0x00000001e100780c */ /* 0x040fec0003f66270 */
[-C--:B------:R-:W-:Y:S01]  /*6200*/  HMMA.16816.F32 R60, R60, R110.reuse, RZ ;  /* 0x0000006e3c3c723c */ /* 0x080fe200000018ff */
[----:B----4-:R-:W-:Y:S07]  /*6210*/  LDSM.16.M88.4 R200, [R208+0x4500] ;  /* 0x00450000d0c8783b */ /* 0x010fee0000000200 */
[----:B------:R-:W-:Y:S01]  /*6220*/  HMMA.16816.F32 R64, R64, R110, RZ ;  /* 0x0000006e4040723c */ /* 0x000fe200000018ff */
[----:B------:R-:W0:Y:S07]  /*6230*/  LDGDEPBAR ;  /* 0x00000000000079af */ /* 0x000e2e0000000000 */
[-C--:B------:R-:W-:Y:S01]  /*6240*/  HMMA.16816.F32 R4, R176, R180.reuse, R4 ;  /* 0x000000b4b004723c */ /* 0x080fe20000001804 */
[----:B------:R-:W-:Y:S07]  /*6250*/  LDSM.16.M88.4 R108, [R211+0x8100] ;  /* 0x00810000d36c783b */ /* 0x000fee0000000200 */
[C---:B------:R-:W-:Y:S01]  /*6260*/  HMMA.16816.F32 R8, R184.reuse, R180, R8 ;  /* 0x000000b4b808723c */ /* 0x040fe20000001808 */
[----:B------:R-:W-:Y:S07]  /*6270*/  LDSM.16.M88.4 R204, [R208+0x4900] ;  /* 0x00490000d0cc783b */ /* 0x000fee0000000200 */
[-C--:B------:R-:W-:Y:S08]  /*6280*/  HMMA.16816.F32 R12, R184, R182.reuse, R12 ;  /* 0x000000b6b80c723c */ /* 0x080ff0000000180c */
[C---:B------:R-:W-:Y:S01]  /*6290*/  HMMA.16816.F32 R16, R176.reuse, R182, R16 ;  /* 0x000000b6b010723c */ /* 0x040fe20000001810 */
        /* <DEDUP_REMOVED lines=10> */
[----:B------:R-:W1:Y:S07]  /*6340*/  LDSM.16.M88.4 R192, [R208+0x4d00] ;  /* 0x004d0000d0c0783b */ /* 0x000e6e0000000200 */
[-C--:B------:R-:W-:Y:S08]  /*6350*/  HMMA.16816.F32 R52, R176, R196.reuse, R52 ;  /* 0x000000c4b034723c */ /* 0x080ff00000001834 */
[C---:B------:R-:W-:Y:S08]  /*6360*/  HMMA.16816.F32 R56, R184.reuse, R196, R56 ;  /* 0x000000c4b838723c */ /* 0x040ff00000001838 */
[-C--:B------:R-:W-:Y:S01]  /*6370*/  HMMA.16816.F32 R60, R184, R198.reuse, R60 ;  /* 0x000000c6b83c723c */ /* 0x080fe2000000183c */
[----:B------:R-:W-:Y:S07]  /*6380*/  LDSM.16.M88.4 R184, [R212+0x9100] ;  /* 0x00910000d4b8783b */ /* 0x000fee0000000200 */
[----:B------:R-:W-:Y:S01]  /*6390*/  HMMA.16816.F32 R64, R176, R198, R64 ;  /* 0x000000c6b040723c */ /* 0x000fe20000001840 */
[----:B------:R-:W-:Y:S07]  /*63a0*/  LDSM.16.M88.4 R176, [R212+0x8100] ;  /* 0x00810000d4b0783b */ /* 0x000fee0000000200 */
[-C--:B----4-:R-:W-:Y:S01]  /*63b0*/  HMMA.16816.F32 R4, R108, R180.reuse, R4 ;  /* 0x000000b46c04723c */ /* 0x090fe20000001804 */
[----:B------:R-:W-:Y:S07]  /*63c0*/  LDSM.16.M88.4 R196, [R220] ;  /* 0x00000000dcc4783b */ /* 0x000fee0000000200 */
[C---:B-----5:R-:W-:Y:S08]  /*63d0*/  HMMA.16816.F32 R8, R188.reuse, R180, R8 ;  /* 0x000000b4bc08723c */ /* 0x060ff00000001808 */
[-C--:B------:R-:W-:Y:S08]  /*63e0*/  HMMA.16816.F32 R12, R188, R182.reuse, R12 ;  /* 0x000000b6bc0c723c */ /* 0x080ff0000000180c */
[C---:B------:R-:W-:Y:S01]  /*63f0*/  HMMA.16816.F32 R16, R108.reuse, R182, R16 ;  /* 0x000000b66c10723c */ /* 0x040fe20000001810 */
[----:B------:R-:W4:Y:S07]  /*6400*/  LDSM.16.M88.4 R180, [R221] ;  /* 0x00000000ddb4783b */ /* 0x000f2e0000000200 */
[-C--:B------:R-:W-:Y:S08]  /*6410*/  HMMA.16816.F32 R20, R108, R200.reuse, R20 ;  /* 0x000000c86c14723c */ /* 0x080ff00000001814 */
[C---:B------:R-:W-:Y:S08]  /*6420*/  HMMA.16816.F32 R24, R188.reuse, R200, R24 ;  /* 0x000000c8bc18723c */ /* 0x040ff00000001818 */
[-C--:B------:R-:W-:Y:S08]  /*6430*/  HMMA.16816.F32 R28, R188, R202.reuse, R28 ;  /* 0x000000cabc1c723c */ /* 0x080ff0000000181c */
[C---:B------:R-:W-:Y:S01]  /*6440*/  HMMA.16816.F32 R32, R108.reuse, R202, R32 ;  /* 0x000000ca6c20723c */ /* 0x040fe20000001820 */
[----:B------:R-:W5:Y:S07]  /*6450*/  LDSM.16.M88.4 R200, [R219] ;  /* 0x00000000dbc8783b */ /* 0x000f6e0000000200 */
[-C--:B------:R-:W-:Y:S08]  /*6460*/  HMMA.16816.F32 R36, R108, R204.reuse, R36 ;  /* 0x000000cc6c24723c */ /* 0x080ff00000001824 */
[C---:B------:R-:W-:Y:S08]  /*6470*/  HMMA.16816.F32 R40, R188.reuse, R204, R40 ;  /* 0x000000ccbc28723c */ /* 0x040ff00000001828 */
[-C--:B------:R-:W-:Y:S08]  /*6480*/  HMMA.16816.F32 R44, R188, R206.reuse, R44 ;  /* 0x000000cebc2c723c */ /* 0x080ff0000000182c */
[C---:B------:R-:W-:Y:S01]  /*6490*/  HMMA.16816.F32 R48, R108.reuse, R206, R48 ;  /* 0x000000ce6c30723c */ /* 0x040fe20000001830 */
[----:B------:R-:W2:Y:S07]  /*64a0*/  LDSM.16.M88.4 R204, [R218] ;  /* 0x00000000dacc783b */ /* 0x000eae0000000200 */
[-C--:B-1----:R-:W-:Y:S08]  /*64b0*/  HMMA.16816.F32 R52, R108, R192.reuse, R52 ;  /* 0x000000c06c34723c */ /* 0x082ff00000001834 */
[C---:B------:R-:W-:Y:S08]  /*64c0*/  HMMA.16816.F32 R56, R188.reuse, R192, R56 ;  /* 0x000000c0bc38723c */ /* 0x040ff00000001838 */
[-C--:B------:R-:W-:Y:S01]  /*64d0*/  HMMA.16816.F32 R60, R188, R194.reuse, R60 ;  /* 0x000000c2bc3c723c */ /* 0x080fe2000000183c */
[----:B------:R-:W-:Y:S07]  /*64e0*/  LDSM.16.M88.4 R188, [R211+0xb100] ;  /* 0x00b10000d3bc783b */ /* 0x000fee0000000200 */
[----:B------:R-:W-:Y:S01]  /*64f0*/  HMMA.16816.F32 R64, R108, R194, R64 ;  /* 0x000000c26c40723c */ /* 0x000fe20000001840 */
[----:B------:R-:W-:Y:S07]  /*6500*/  LDSM.16.M88.4 R108, [R211+0xa100] ;  /* 0x00a10000d36c783b */ /* 0x000fee0000000200 */
[-C--:B----4-:R-:W-:Y:S01]  /*6510*/  HMMA.16816.F32 R4, R176, R180.reuse, R4 ;  /* 0x000000b4b004723c */ /* 0x090fe20000001804 */
[----:B------:R-:W-:Y:S07]  /*6520*/  LDSM.16.M88.4 R192, [R208+0x5500] ;  /* 0x00550000d0c0783b */ /* 0x000fee0000000200 */
        /* <DEDUP_REMOVED lines=9> */
[-C--:B-----5:R-:W-:Y:S08]  /*65c0*/  HMMA.16816.F32 R36, R176, R200.reuse, R36 ;  /* 0x000000c8b024723c */ /* 0x0a0ff00000001824 */
[C---:B------:R-:W-:Y:S08]  /*65d0*/  HMMA.16816.F32 R40, R184.reuse, R200, R40 ;  /* 0x000000c8b828723c */ /* 0x040ff00000001828 */
[-C--:B------:R-:W-:Y:S08]  /*65e0*/  HMMA.16816.F32 R44, R184, R202.reuse, R44 ;  /* 0x000000cab82c723c */ /* 0x080ff0000000182c */
[C---:B------:R-:W-:Y:S01]  /*65f0*/  HMMA.16816.F32 R48, R176.reuse, R202, R48 ;  /* 0x000000cab030723c */ /* 0x040fe20000001830 */
[----:B------:R-:W-:Y:S07]  /*6600*/  LDSM.16.M88.4 R200, [R217] ;  /* 0x00000000d9c8783b */ /* 0x000fee0000000200 */
[-C--:B--2---:R-:W-:Y:S08]  /*6610*/  HMMA.16816.F32 R52, R176, R204.reuse, R52 ;  /* 0x000000ccb034723c */ /* 0x084ff00000001834 */
[C---:B------:R-:W-:Y:S07]  /*6620*/  HMMA.16816.F32 R56, R184.reuse, R204, R56 ;  /* 0x000000ccb838723c */ /* 0x040fee0000001838 */
[----:B------:R-:W-:Y:S01]  /*6630*/  IADD3 R204, R225, -0x1, RZ ;  /* 0xffffffffe1cc7810 */ /* 0x000fe20007ffe0ff */
[-C--:B------:R-:W-:Y:S01]  /*6640*/  HMMA.16816.F32 R60, R184, R206.reuse, R60 ;  /* 0x000000ceb83c723c */ /* 0x080fe2000000183c */
[----:B------:R-:W2:Y:S03]  /*6650*/  LDSM.16.M88.4 R184, [R208+0x5900] ;  /* 0x00590000d0b8783b */ /* 0x000ea60000000200 */
[----:B------:R-:W-:Y:S04]  /*6660*/  @P3 SHF.R.S32.HI R0, RZ, 0x1f, R204 ;  /* 0x0000001fff003819 */ /* 0x000fe800000114cc */
[----:B------:R-:W-:Y:S01]  /*6670*/  HMMA.16816.F32 R64, R176, R206, R64 ;  /* 0x000000ceb040723c */ /* 0x000fe20000001840 */
[----:B------:R-:W4:Y:S03]  /*6680*/  LDSM.16.M88.4 R176, [R212+0xa100] ;  /* 0x00a10000d4b0783b */ /* 0x000f260000000200 */
[----:B------:R-:W-:Y:S04]  /*6690*/  @P3 IMAD R0, R0, c[0x0][0x1e0], RZ ;  /* 0x0000780000003a24 */ /* 0x000fe800078e02ff */
[-C--:B-1----:R-:W-:Y:S05]  /*66a0*/  HMMA.16816.F32 R4, R108, R180.reuse, R4 ;  /* 0x000000b46c04723c */ /* 0x082fea0000001804 */
[----:B------:R-:W-:Y:S03]  /*66b0*/  @P3 IMAD R0, R204, c[0x0][0x1e4], R0 ;  /* 0x00007900cc003a24 */ /* 0x000fe600078e0200 */
[C---:B------:R-:W-:Y:S08]  /*66c0*/  HMMA.16816.F32 R8, R188.reuse, R180, R8 ;  /* 0x000000b4bc08723c */ /* 0x040ff00000001808 */
[-C--:B------:R-:W-:Y:S08]  /*66d0*/  HMMA.16816.F32 R12, R188, R182.reuse, R12 ;  /* 0x000000b6bc0c723c */ /* 0x080ff0000000180c */
[C---:B------:R-:W-:Y:S01]  /*66e0*/  HMMA.16816.F32 R16, R108.reuse, R182, R16 ;  /* 0x000000b66c10723c */ /* 0x040fe20000001810 */
[----:B------:R-:W1:Y:S07]  /*66f0*/  LDSM.16.M88.4 R180, [R212+0xb100] ;  /* 0x00b10000d4b4783b */ /* 0x000e6e0000000200 */
[-C--:B------:R-:W-:Y:S08]  /*6700*/  HMMA.16816.F32 R20, R108, R192.reuse, R20 ;  /* 0x000000c06c14723c */ /* 0x080ff00000001814 */
        /* <DEDUP_REMOVED lines=11> */
[-C--:B----4-:R-:W-:Y:S08]  /*67c0*/  HMMA.16816.F32 R4, R176, R200.reuse, R4 ;  /* 0x000000c8b004723c */ /* 0x090ff00000001804 */
[C---:B-1----:R-:W-:Y:S08]  /*67d0*/  HMMA.16816.F32 R8, R180.reuse, R200, R8 ;  /* 0x000000c8b408723c */ /* 0x042ff00000001808 */
        /* <DEDUP_REMOVED lines=20> */
[----:B------:R5:W-:Y:S01]  /*6920*/  MUFU.TANH R228, R7 ;  /* 0x0000000700e47308 */ /* 0x000be20000002400 */
[----:B------:R-:W-:Y:S09]  /*6930*/  FMUL.FTZ R17, R17, c[0x0][0x320] ;  /* 0x0000c80011117a20 */ /* 0x000ff20000410000 */
[----:B------:R-:W1:Y:S10]  /*6940*/  MUFU.TANH R207, R8 ;  /* 0x0000000800cf7308 */ /* 0x000e740000002400 */
[----:B------:R-:W1:Y:S01]  /*6950*/  MUFU.TANH R206, R9 ;  /* 0x0000000900ce7308 */ /* 0x000e620000002400 */
[----:B-----5:R-:W5:Y:S09]  /*6960*/  LDSM.16.M88.4 R4, [R216] ;  /* 0x00000000d804783b */ /* 0x020f720000000200 */
[----:B------:R-:W1:Y:S10]  /*6970*/  MUFU.TANH R205, R10 ;  /* 0x0000000a00cd7308 */ /* 0x000e740000002400 */
[----:B------:R1:W1:Y:S10]  /*6980*/  MUFU.TANH R201, R11 ;  /* 0x0000000b00c97308 */ /* 0x0002740000002400 */
[----:B------:R-:W-:Y:S10]  /*6990*/  MUFU.TANH R109, R13 ;  /* 0x0000000d006d7308 */ /* 0x000ff40000002400 */
[----:B------:R-:W-:Y:S01]  /*69a0*/  MUFU.TANH R108, R14 ;  /* 0x0000000e006c7308 */ /* 0x000fe20000002400 */
[-C--:B-----5:R-:W-:Y:S01]  /*69b0*/  HMMA.16816.F32 R20, R176, R4.reuse, R20 ;  /* 0x00000004b014723c */ /* 0x0a0fe20000001814 */
[----:B-1----:R-:W1:Y:S08]  /*69c0*/  LDSM.16.M88.4 R8, [R215] ;  /* 0x00000000d708783b */ /* 0x002e700000000200 */
[----:B------:R-:W-:Y:S01]  /*69d0*/  MUFU.TANH R184, R15 ;  /* 0x0000000f00b87308 */ /* 0x000fe20000002400 */
[C---:B------:R-:W-:Y:S09]  /*69e0*/  HMMA.16816.F32 R24, R180.reuse, R4, R24 ;  /* 0x00000004b418723c */ /* 0x040ff20000001818 */
[----:B------:R-:W-:Y:S01]  /*69f0*/  MUFU.TANH R199, R16 ;  /* 0x0000001000c77308 */ /* 0x000fe20000002400 */
[-C--:B------:R-:W-:Y:S04]  /*6a00*/  HMMA.16816.F32 R28, R180, R6.reuse, R28 ;  /* 0x00000006b41c723c */ /* 0x080fe8000000181c */
[----:B------:R-:W-:Y:S04]  /*6a10*/  FMUL.FTZ R21, R21, c[0x0][0x320] ;  /* 0x0000c80015157a20 */ /* 0x000fe80000410000 */
[C---:B------:R-:W-:Y:S01]  /*6a20*/  HMMA.16816.F32 R32, R176.reuse, R6, R32 ;  /* 0x00000006b020723c */ /* 0x040fe20000001820 */
[----:B------:R-:W5:Y:S03]  /*6a30*/  MUFU.TANH R110, R12 ;  /* 0x0000000c006e7308 */ /* 0x000f660000002400 */
[----:B------:R-:W-:Y:S02]  /*6a40*/  FMUL.FTZ R20, R20, c[0x0][0x320] ;  /* 0x0000c80014147a20 */ /* 0x000fe40000410000 */
[----:B------:R-:W-:Y:S02]  /*6a50*/  FMUL.FTZ R22, R22, c[0x0][0x320] ;  /* 0x0000c80016167a20 */ /* 0x000fe40000410000 */
[----:B------:R-:W-:Y:S03]  /*6a60*/  @P3 IMAD.WIDE.U32 R6, R204, c[0x0][0x1e0], RZ ;  /* 0x00007800cc063a25 */ /* 0x000fe600078e00ff */
[----:B------:R-:W-:Y:S01]  /*6a70*/  MUFU.TANH R198, R17 ;  /* 0x0000001100c67308 */ /* 0x000fe20000002400 */
[----:B------:R-:W-:Y:S01]  /*6a80*/  @P3 IMAD.IADD R0, R7, 0x1, R0 ;  /* 0x0000000107003824 */ /* 0x000fe200078e0200 */
[C---:B------:R-:W-:Y:S01]  /*6a90*/  @P3 SHF.L.U32 R3, R6.reuse, 0x6, RZ ;  /* 0x0000000606033819 */ /* 0x040fe200000006ff */
[----:B------:R-:W2:Y:S01]  /*6aa0*/  LDL R7, [R1+0x74] ;  /* 0x0000740001077983 */ /* 0x000ea20000100800 */
[----:B------:R-:W-:Y:S01]  /*6ab0*/  FMUL.FTZ R23, R23, c[0x0][0x320] ;  /* 0x0000c80017177a20 */ /* 0x000fe20000410000 */
[-C--:B-1----:R-:W-:Y:S03]  /*6ac0*/  HMMA.16816.F32 R36, R176, R8.reuse, R36 ;  /* 0x00000008b024723c */ /* 0x082fe60000001824 */
[----:B------:R-:W-:Y:S01]  /*6ad0*/  @P3 SHF.L.U64.HI R2, R6, 0x6, R0 ;  /* 0x0000000606023819 */ /* 0x000fe20000010200 */
[----:B------:R-:W-:Y:S01]  /*6ae0*/  FMUL.FTZ R30, R30, c[0x0][0x320] ;  /* 0x0000c8001e1e7a20 */ /* 0x000fe20000410000 */
[----:B------:R-:W-:Y:S01]  /*6af0*/  MUFU.TANH R17, R19 ;  /* 0x0000001300117308 */ /* 0x000fe20000002400 */
[----:B------:R1:W2:Y:S01]  /*6b00*/  LDL R0, [R1+0x6c] ;  /* 0x00006c0001007983 */ /* 0x0002a20000100800 */
[----:B------:R-:W-:Y:S01]  /*6b10*/  @P3 IADD3 R4, P0, R3, R240, RZ ;  /* 0x000000f003043210 */ /* 0x000fe20007f1e0ff */
[----:B------:R-:W-:Y:S01]  /*6b20*/  FMUL.FTZ R34, R34, c[0x0][0x320] ;  /* 0x0000c80022227a20 */ /* 0x000fe20000410000 */
[C---:B------:R-:W-:Y:S04]  /*6b30*/  HMMA.16816.F32 R40, R180.reuse, R8, R40 ;  /* 0x00000008b428723c */ /* 0x040fe80000001828 */
[----:B------:R-:W-:Y:S01]  /*6b40*/  FMUL.FTZ R35, R35, c[0x0][0x320] ;  /* 0x0000c80023237a20 */ /* 0x000fe20000410000 */
[----:B------:R-:W-:Y:S01]  /*6b50*/  @P3 IADD3.X R6, R2, R235, RZ, P0, !PT ;  /* 0x000000eb02063210 */ /* 0x000fe200007fe4ff */
[----:B------:R1:W-:Y:S01]  /*6b60*/  MUFU.TANH R187, R34 ;  /* 0x0000002200bb7308 */ /* 0x0003e20000002400 */
[----:B------:R-:W-:Y:S01]  /*6b70*/  FMUL.FTZ R32, R32, c[0x0][0x320] ;  /* 0x0000c80020207a20 */ /* 0x000fe20000410000 */
[----:B------:R-:W-:Y:S01]  /*6b80*/  @P3 IADD3 R5, P0, R3, R232, RZ ;  /* 0x000000e803053210 */ /* 0x000fe20007f1e0ff */
[----:B------:R-:W-:Y:S01]  /*6b90*/  FMUL.FTZ R33, R33, c[0x0][0x320] ;  /* 0x0000c80021217a20 */ /* 0x000fe20000410000 */
[-C--:B------:R-:W-:Y:S03]  /*6ba0*/  HMMA.16816.F32 R44, R180, R10.reuse, R44 ;  /* 0x0000000ab42c723c */ /* 0x080fe6000000182c */
[----:B------:R-:W-:Y:S02]  /*6bb0*/  FMUL.FTZ R31, R31, c[0x0][0x320] ;  /* 0x0000c8001f1f7a20 */ /* 0x000fe40000410000 */
[----:B------:R-:W-:Y:S01]  /*6bc0*/  FMUL.FTZ R36, R36, c[0x0][0x320] ;  /* 0x0000c80024247a20 */ /* 0x000fe20000410000 */
[----:B------:R-:W2:Y:S01]  /*6bd0*/  MUFU.TANH R111, R18 ;  /* 0x00000012006f7308 */ /* 0x000ea20000002400 */
[----:B------:R-:W-:Y:S01]  /*6be0*/  FMUL.FTZ R28, R28, c[0x0][0x320] ;  /* 0x0000c8001c1c7a20 */ /* 0x000fe20000410000 */
[C---:B------:R-:W-:Y:S04]  /*6bf0*/  HMMA.16816.F32 R48, R176.reuse, R10, R48 ;  /* 0x0000000ab030723c */ /* 0x040fe80000001830 */
[----:B------:R-:W-:Y:S02]  /*6c00*/  FMUL.FTZ R39, R39, c[0x0][0x320] ;  /* 0x0000c80027277a20 */ /* 0x000fe40000410000 */
[----:B------:R-:W-:Y:S02]  /*6c10*/  FMUL.FTZ R29, R29, c[0x0][0x320] ;  /* 0x0000c8001d1d7a20 */ /* 0x000fe40000410000 */
[----:B------:R3:W-:Y:S01]  /*6c20*/  MUFU.TANH R188, R35 ;  /* 0x0000002300bc7308 */ /* 0x0007e20000002400 */
[----:B------:R-:W-:Y:S03]  /*6c30*/  FMUL.FTZ R40, R40, c[0x0][0x320] ;  /* 0x0000c80028287a20 */ /* 0x000fe60000410000 */
[----:B-1----:R-:W-:Y:S01]  /*6c40*/  @P3 LEA R34, P1, R4, c[0x0][0x1c8], 0x1 ;  /* 0x0000720004223a11 */ /* 0x002fe200078208ff */
        /* <DEDUP_REMOVED lines=12> */
[----:B---3--:R-:W-:Y:S01]  /*6d10*/  @P3 LEA.HI.X R35, R4, c[0x0][0x1cc], R6, 0x1, P1 ;  /* 0x0000730004233a11 */ /* 0x008fe200008f0c06 */
[----:B------:R-:W-:Y:S01]  /*6d20*/  @P3 IMAD.X R6, R2, 0x1, R231, P0 ;  /* 0x0000000102063824 */ /* 0x000fe200000e06e7 */
[----:B------:R-:W-:Y:S01]  /*6d30*/  @P3 IADD3 R4, P0, R3, R252, RZ ;  /* 0x000000fc03043210 */ /* 0x000fe20007f1e0ff */
        /* <DEDUP_REMOVED lines=9> */
[C---:B-1----:R-:W-:Y:S09]  /*6dd0*/  @P3 LEA R32, P1, R5.reuse, c[0x0][0x1c8], 0x1 ;  /* 0x0000720005203a11 */ /* 0x042ff200078208ff */
[----:B------:R-:W1:Y:S10]  /*6de0*/  MUFU.TANH R103, R20 ;  /* 0x0000001400677308 */ /* 0x000e740000002400 */
[----:B------:R1:W-:Y:S01]  /*6df0*/  MUFU.TANH R195, R30 ;  /* 0x0000001e00c37308 */ /* 0x0003e20000002400 */
[----:B---3--:R-:W-:Y:S01]  /*6e00*/  @P3 LEA.HI.X R33, R5, c[0x0][0x1cc], R6, 0x1, P1 ;  /* 0x0000730005213a11 */ /* 0x008fe200008f0c06 */
[----:B------:R-:W-:Y:S01]  /*6e10*/  @P3 IMAD.X R5, R2, 0x1, R251, P0 ;  /* 0x0000000102053824 */ /* 0x000fe200000e06fb */
[----:B------:R-:W-:Y:S02]  /*6e20*/  @P3 IADD3 R9, P0, R238, R3, RZ ;  /* 0x00000003ee093210 */ /* 0x000fe40007f1e0ff */
[----:B------:R-:W-:Y:S05]  /*6e30*/  MOV R238, 0x5 ;  /* 0x0000000500ee7802 */ /* 0x000fea0000000f00 */
[----:B------:R-:W-:Y:S10]  /*6e40*/  MUFU.TANH R189, R25 ;  /* 0x0000001900bd7308 */ /* 0x000ff40000002400 */
[----:B------:R3:W-:Y:S01]  /*6e50*/  MUFU.TANH R196, R31 ;  /* 0x0000001f00c47308 */ /* 0x0007e20000002400 */
[C---:B-1----:R-:W-:Y:S09]  /*6e60*/  @P3 LEA R30, P1, R4.reuse, c[0x0][0x1c8], 0x1 ;  /* 0x00007200041e3a11 */ /* 0x042ff200078208ff */
[----:B------:R-:W1:Y:S10]  /*6e70*/  MUFU.TANH R105, R22 ;  /* 0x0000001600697308 */ /* 0x000e740000002400 */
[----:B------:R1:W-:Y:S01]  /*6e80*/  MUFU.TANH R193, R28 ;  /* 0x0000001c00c17308 */ /* 0x0003e20000002400 */
[----:B---3--:R-:W-:Y:S02]  /*6e90*/  @P3 LEA.HI.X R31, R4, c[0x0][0x1cc], R5, 0x1, P1 ;  /* 0x00007300041f3a11 */ /* 0x008fe400008f0c05 */
[----:B------:R-:W-:Y:S07]  /*6ea0*/  @P3 IADD3 R3, P1, R9, R240, RZ ;  /* 0x000000f009033210 */ /* 0x000fee0007f3e0ff */
[----:B------:R-:W-:Y:S10]  /*6eb0*/  MUFU.TANH R191, R27 ;  /* 0x0000001b00bf7308 */ /* 0x000ff40000002400 */
[----:B------:R3:W-:Y:S10]  /*6ec0*/  MUFU.TANH R194, R29 ;  /* 0x0000001d00c27308 */ /* 0x0007f40000002400 */
[----:B------:R1:W1:Y:S10]  /*6ed0*/  MUFU.TANH R104, R23 ;  /* 0x0000001700687308 */ /* 0x0002740000002400 */
[----:B------:R1:W-:Y:S10]  /*6ee0*/  MUFU.TANH R192, R26 ;  /* 0x0000001a00c07308 */ /* 0x0003f40000002400 */
[----:B------:R1:W1:Y:S10]  /*6ef0*/  MUFU.TANH R190, R24 ;  /* 0x0000001800be7308 */ /* 0x0002740000002400 */
[----:B------:R-:W-:Y:S10]  /*6f00*/  MUFU.TANH R203, R39 ;  /* 0x0000002700cb7308 */ /* 0x000ff40000002400 */
[----:B------:R-:W-:Y:S10]  /*6f10*/  MUFU.TANH R39, R40 ;  /* 0x0000002800277308 */ /* 0x000ff40000002400 */
[----:B------:R-:W-:Y:S10]  /*6f20*/  MUFU.TANH R247, R41 ;  /* 0x0000002900f77308 */ /* 0x000ff40000002400 */
[----:B------:R-:W-:Y:S10]  /*6f30*/  MUFU.TANH R242, R44 ;  /* 0x0000002c00f27308 */ /* 0x000ff40000002400 */
[----:B------:R-:W-:Y:S10]  /*6f40*/  MUFU.TANH R243, R45 ;  /* 0x0000002d00f37308 */ /* 0x000ff40000002400 */
[----:B------:R-:W1:Y:S10]  /*6f50*/  MUFU.TANH R200, R37 ;  /* 0x0000002500c87308 */ /* 0x000e740000002400 */
[----:B------:R1:W1:Y:S10]  /*6f60*/  MUFU.TANH R202, R38 ;  /* 0x0000002600ca7308 */ /* 0x0002740000002400 */
[----:B------:R-:W1:Y:S10]  /*6f70*/  MUFU.TANH R48, R48 ;  /* 0x0000003000307308 */ /* 0x000e740000002400 */
[----:B------:R-:W1:Y:S10]  /*6f80*/  MUFU.TANH R49, R49 ;  /* 0x0000003100317308 */ /* 0x000e740000002400 */
[----:B------:R-:W-:Y:S10]  /*6f90*/  MUFU.TANH R42, R42 ;  /* 0x0000002a002a7308 */ /* 0x000ff40000002400 */
[----:B------:R-:W-:Y:S10]  /*6fa0*/  MUFU.TANH R43, R43 ;  /* 0x0000002b002b7308 */ /* 0x000ff40000002400 */
[----:B------:R-:W-:Y:S01]  /*6fb0*/  MUFU.TANH R50, R50 ;  /* 0x0000003200327308 */ /* 0x000fe20000002400 */
[----:B--2---:R-:W-:Y:S02]  /*6fc0*/  @P2 SHF.R.U32.HI R0, RZ, c[0x0][0x2cc], R237 ;  /* 0x0000b300ff002a19 */ /* 0x004fe400000116ed */
[----:B------:R-:W-:Y:S03]  /*6fd0*/  MOV R237, 0xffffffc0 ;  /* 0xffffffc000ed7802 */ /* 0x000fe60000000f00 */
[----:B------:R-:W2:Y:S02]  /*6fe0*/  SHFL.IDX PT, R15, R0, RZ, 0x1c1f ;  /* 0x001c1fff000f7589 */ /* 0x000ea400000e0000 */
[----:B------:R-:W-:Y:S02]  /*6ff0*/  IMAD R6, R225, R237, 0x1 ;  /* 0x00000001e1067424 */ /* 0x000fe400078e02ed */
[----:B------:R-:W-:Y:S01]  /*7000*/  MUFU.TANH R51, R51 ;  /* 0x0000003300337308 */ /* 0x000fe20000002400 */
[----:B------:R-:W-:Y:S03]  /*7010*/  IMAD.MOV.U32 R237, RZ, RZ, c[0x0][0x1e0] ;  /* 0x00007800ffed7624 */ /* 0x000fe600078e00ff */
[----:B------:R-:W2:Y:S02]  /*7020*/  SHFL.IDX PT, R16, R0, 0x1, 0x1c1f ;  /* 0x003c1f0000107f89 */ /* 0x000ea400000e0000 */
[----:B------:R-:W-:Y:S04]  /*7030*/  SHF.L.U64.HI R237, R237, R238, c[0x0][0x1e4] ;  /* 0x00007900eded7619 */ /* 0x000fe800000102ee */
[----:B------:R-:W-:Y:S01]  /*7040*/  MUFU.TANH R46, R46 ;  /* 0x0000002e002e7308 */ /* 0x000fe20000002400 */
[----:B------:R-:W-:Y:S01]  /*7050*/  @P3 IADD3.X R12, R237, R2, RZ, P0, !PT ;  /* 0x00000002ed0c3210 */ /* 0x000fe200007fe4ff */
[----:B------:R-:W2:Y:S01]  /*7060*/  SHFL.IDX PT, R14, R0, 0x2, 0x1c1f ;  /* 0x005c1f00000e7f89 */ /* 0x000ea200000e0000 */
[----:B------:R-:W-:Y:S02]  /*7070*/  IADD3 R2, R233, R6, -R236 ;  /* 0x00000006e9027210 */ /* 0x000fe40007ffe8ec */
[C---:B-1----:R-:W-:Y:S01]  /*7080*/  @P3 LEA R28, P0, R3.reuse, c[0x0][0x1c8], 0x1 ;  /* 0x00007200031c3a11 */ /* 0x042fe200078008ff */
[C---:B------:R-:W-:Y:S04]  /*7090*/  @P3 IMAD.X R8, R12.reuse, 0x1, R235, P1 ;  /* 0x000000010c083824 */ /* 0x040fe800008e06eb */
[----:B------:R-:W-:Y:S01]  /*70a0*/  MUFU.TANH R47, R47 ;  /* 0x0000002f002f7308 */ /* 0x000fe20000002400 */
[----:B------:R1:W2:Y:S01]  /*70b0*/  SHFL.IDX PT, R13, R0, 0x3, 0x1c1f ;  /* 0x007c1f00000d7f89 */ /* 0x0002a200000e0000 */
[----:B---3--:R-:W-:Y:S02]  /*70c0*/  @P3 LEA.HI.X R29, R3, c[0x0][0x1cc], R8, 0x1, P0 ;  /* 0x00007300031d3a11 */ /* 0x008fe400000f0c08 */
[----:B------:R-:W-:Y:S04]  /*70d0*/  @P3 IADD3 R10, P0, R9, R232, RZ ;  /* 0x000000e8090a3210 */ /* 0x000fe80007f1e0ff */
[----:B------:R-:W-:Y:S02]  /*70e0*/  @P3 IADD3.X R36, R12, R231, RZ, P0, !PT ;  /* 0x000000e70c243210 */ /* 0x000fe400007fe4ff */
[----:B-1----:R-:W-:Y:S02]  /*70f0*/  IADD3 R0, R2, -R7, RZ ;  /* 0x8000000702007210 */ /* 0x002fe40007ffe0ff */
[----:B------:R-:W1:Y:S01]  /*7100*/  LDSM.16.M88.4 R4, [R214] ;  /* 0x00000000d604783b */ /* 0x000e620000000200 */
[----:B------:R-:W-:Y:S04]  /*7110*/  DEPBAR.LE SB0, 0x0 ;  /* 0x000080000000791a */ /* 0x000fe80000000000 */
[C---:B--2---:R-:W-:Y:S01]  /*7120*/  IMAD.IADD R8, R0.reuse, 0x1, R15 ;  /* 0x0000000100087824 */ /* 0x044fe200078e020f */
[C---:B------:R-:W-:Y:S01]  /*7130*/  IADD3 R3, R0.reuse, R16, RZ ;  /* 0x0000001000037210 */ /* 0x040fe20007ffe0ff */
[C---:B------:R-:W-:Y:S01]  /*7140*/  IMAD.IADD R2, R0.reuse, 0x1, R14 ;  /* 0x0000000100027824 */ /* 0x040fe200078e020e */
[----:B------:R-:W-:Y:S01]  /*7150*/  BAR.SYNC.DEFER_BLOCKING 0x0 ;  /* 0x0000000000007b1d */ /* 0x000fe20000010000 */
[----:B------:R-:W-:Y:S01]  /*7160*/  IMAD.IADD R0, R0, 0x1, R13 ;  /* 0x0000000100007824 */ /* 0x000fe200078e020d */
[C---:B------:R-:W-:Y:S02]  /*7170*/  ISETP.GT.AND P1, PT, R8.reuse, RZ, PT ;  /* 0x000000ff0800720c */ /* 0x040fe40003f24270 */
[----:B------:R-:W-:Y:S02]  /*7180*/  ISETP.GT.AND P0, PT, R8, 0x1, PT ;  /* 0x000000010800780c */ /* 0x000fe40003f04270 */
[----:B------:R-:W-:Y:S02]  /*7190*/  FSEL R11, R230, -INF , P1 ;  /* 0xff800000e60b7808 */ /* 0x000fe40000800000 */
[----:B------:R-:W-:Y:S02]  /*71a0*/  ISETP.GT.AND P1, PT, R3, RZ, PT ;  /* 0x000000ff0300720c */ /* 0x000fe40003f24270 */
[----:B------:R-:W-:Y:S02]  /*71b0*/  FSEL R14, R229, -INF , P0 ;  /* 0xff800000e50e7808 */ /* 0x000fe40000000000 */
[----:B----4-:R-:W-:Y:S02]  /*71c0*/  FSEL R19, R227, -INF , P1 ;  /* 0xff800000e3137808 */ /* 0x010fe40000800000 */
[----:B------:R-:W-:Y:S02]  /*71d0*/  ISETP.GT.AND P1, PT, R2, RZ, PT ;  /* 0x000000ff0200720c */ /* 0x000fe40003f24270 */
[----:B------:R-:W-:Y:S02]  /*71e0*/  ISETP.GT.AND P0, PT, R3, 0x1, PT ;  /* 0x000000010300780c */ /* 0x000fe40003f04270 */
[----:B------:R-:W-:Y:S02]  /*71f0*/  FSEL R21, R207, -INF , P1 ;  /* 0xff800000cf157808 */ /* 0x000fe40000800000 */
[----:B------:R-:W-:Y:S02]  /*7200*/  FSEL R18, R228, -INF , P0 ;  /* 0xff800000e4127808 */ /* 0x000fe40000000000 */
[----:B------:R-:W-:Y:S02]  /*7210*/  ISETP.GT.AND P0, PT, R2, 0x1, PT ;  /* 0x000000010200780c */ /* 0x000fe40003f04270 */
[----:B------:R-:W-:Y:S01]  /*7220*/  ISETP.GT.AND P1, PT, R0, RZ, PT ;  /* 0x000000ff0000720c */ /* 0x000fe20003f24270 */
[----:B------:R-:W-:Y:S01]  /*7230*/  @!PT LDS RZ, [RZ] ;  /* 0x00000000fffff984 */ /* 0x000fe20000000800 */
[----:B------:R-:W-:Y:S01]  /*7240*/  @!PT LDS RZ, [RZ] ;  /* 0x00000000fffff984 */ /* 0x000fe20000000800 */
[----:B------:R-:W-:Y:S01]  /*7250*/  @!PT LDS RZ, [RZ] ;  /* 0x00000000fffff984 */ /* 0x000fe20000000800 */
[----:B------:R2:W-:Y:S01]  /*7260*/  @P3 LDGSTS.E.BYPASS.LTC128B.128 [R226+0x3100], [R34.64], !P6 ;  /* 0x0310000022e23fae */ /* 0x0005e2000f101d46 */
[----:B------:R-:W-:Y:S02]  /*7270*/  FSEL R20, R206, -INF , P0 ;  /* 0xff800000ce147808 */ /* 0x000fe40000000000 */
[----:B------:R-:W-:Y:S02]  /*7280*/  ISETP.GT.AND P0, PT, R0, 0x1, PT ;  /* 0x000000010000780c */ /* 0x000fe40003f04270 */
[----:B------:R-:W-:Y:S01]  /*7290*/  FSEL R25, R205, -INF , P1 ;  /* 0xff800000cd197808 */ /* 0x000fe20000800000 */
[-C--:B-1----:R-:W-:Y:S02]  /*72a0*/  HMMA.16816.F32 R52, R176, R4.reuse, R52 ;  /* 0x00000004b034723c */ /* 0x082fe40000001834 */
[----:B------:R1:W-:Y:S03]  /*72b0*/  @P3 LDGSTS.E.BYPASS.LTC128B.128 [R226+0x4100], [R32.64], !P5 ;  /* 0x0410000020e23fae */ /* 0x0003e6000e901d46 */
[----:B------:R-:W-:Y:S02]  /*72c0*/  ISETP.GT.AND P1, PT, R2, 0x8, PT ;  /* 0x000000080200780c */ /* 0x000fe40003f24270 */
[----:B------:R-:W-:Y:S01]  /*72d0*/  FSEL R27, R201, -INF , P0 ;  /* 0xff800000c91b7808 */ /* 0x000fe20000000000 */
[C---:B------:R-:W-:Y:S02]  /*72e0*/  HMMA.16816.F32 R56, R180.reuse, R4, R56 ;  /* 0x00000004b438723c */ /* 0x040fe40000001838 */
[----:B------:R3:W-:Y:S02]  /*72f0*/  @P3 LDGSTS.E.BYPASS.LTC128B.128 [R226+0x5100], [R30.64], !P4 ;  /* 0x051000001ee23fae */ /* 0x0007e4000e101d46 */
[----:B-----5:R-:W-:Y:S02]  /*7300*/  FSEL R22, R110, -INF , P1 ;  /* 0xff8000006e167808 */ /* 0x020fe40000800000 */
[----:B------:R-:W-:Y:S02]  /*7310*/  ISETP.GT.AND P0, PT, R2, 0x9, PT ;  /* 0x000000090200780c */ /* 0x000fe40003f04270 */
[----:B------:R-:W-:Y:S01]  /*7320*/  ISETP.GT.AND P1, PT, R0, 0x8, PT ;  /* 0x000000080000780c */ /* 0x000fe20003f24270 */
[-C--:B------:R-:W-:Y:S01]  /*7330*/  HMMA.16816.F32 R60, R180, R6.reuse, R60 ;  /* 0x00000006b43c723c */ /* 0x080fe2000000183c */
[----:B------:R4:W-:Y:S02]  /*7340*/  @P3 LDGSTS.E.BYPASS.LTC128B.128 [R226+0x3900], [R28.64], !P6 ;  /* 0x039000001ce23fae */ /* 0x0009e4000f101d46 */
[----:B------:R-:W-:Y:S02]  /*7350*/  FSEL R23, R109, -INF , P0 ;  /* 0xff8000006d177808 */ /* 0x000fe40000000000 */
[----:B------:R-:W-:Y:S02]  /*7360*/  FSEL R26, R108, -INF , P1 ;  /* 0xff8000006c1a7808 */ /* 0x000fe40000800000 */
[----:B------:R-:W-:Y:S01]  /*7370*/  ISETP.GT.AND P0, PT, R0, 0x9, PT ;  /* 0x000000090000780c */ /* 0x000fe20003f04270 */
[----:B------:R-:W-:Y:S04]  /*7380*/  HMMA.16816.F32 R64, R176, R6, R64 ;  /* 0x00000006b040723c */ /* 0x000fe80000001840 */
[----:B------:R-:W-:Y:S01]  /*7390*/  ISETP.GT.AND P1, PT, R8, 0x8, PT ;  /* 0x000000080800780c */ /* 0x000fe20003f24270 */
[----:B------:R-:W-:Y:S01]  /*73a0*/  FMUL.FTZ R5, R53, c[0x0][0x320] ;  /* 0x0000c80035057a20 */ /* 0x000fe20000410000 */
[----:B------:R-:W-:Y:S01]  /*73b0*/  FSEL R24, R184, -INF , P0 ;  /* 0xff800000b8187808 */ /* 0x000fe20000000000 */
[----:B------:R-:W-:Y:S01]  /*73c0*/  FMUL.FTZ R52, R52, c[0x0][0x320] ;  /* 0x0000c80034347a20 */ /* 0x000fe20000410000 */
[----:B------:R-:W-:Y:S01]  /*73d0*/  FSEL R13, R199, -INF , P1 ;  /* 0xff800000c70d7808 */ /* 0x000fe20000800000 */
[----:B------:R-:W-:Y:S01]  /*73e0*/  FMUL.FTZ R38, R54, c[0x0][0x320] ;  /* 0x0000c80036267a20 */ /* 0x000fe20000410000 */
[----:B------:R-:W-:Y:S01]  /*73f0*/  ISETP.GT.AND P1, PT, R3, 0x8, PT ;  /* 0x000000080300780c */ /* 0x000fe20003f24270 */
[----:B------:R-:W-:Y:S01]  /*7400*/  MUFU.TANH R5, R5 ;  /* 0x0000000500057308 */ /* 0x000fe20000002400 */
[----:B------:R-:W-:Y:S01]  /*7410*/  ISETP.GT.AND P0, PT, R8, 0x9, PT ;  /* 0x000000090800780c */ /* 0x000fe20003f04270 */
[----:B------:R-:W-:Y:S01]  /*7420*/  FMUL.FTZ R37, R55, c[0x0][0x320] ;  /* 0x0000c80037257a20 */ /* 0x000fe20000410000 */
[----:B------:R-:W-:Y:S01]  /*7430*/  FSEL R16, R111, -INF , P1 ;  /* 0xff8000006f107808 */ /* 0x000fe20000800000 */
[----:B------:R-:W-:Y:S01]  /*7440*/  FMUL.FTZ R59, R59, c[0x0][0x320] ;  /* 0x0000c8003b3b7a20 */ /* 0x000fe20000410000 */
[----:B------:R-:W-:Y:S01]  /*7450*/  FSEL R15, R198, -INF , P0 ;  /* 0xff800000c60f7808 */ /* 0x000fe20000000000 */
[----:B------:R-:W-:Y:S01]  /*7460*/  FMUL.FTZ R56, R56, c[0x0][0x320] ;  /* 0x0000c80038387a20 */ /* 0x000fe20000410000 */
[----:B------:R-:W-:Y:S01]  /*7470*/  ISETP.GT.AND P0, PT, R3, 0x9, PT ;  /* 0x000000090300780c */ /* 0x000fe20003f04270 */
[----:B------:R-:W-:Y:S01]  /*7480*/  FMUL.FTZ R63, R63, c[0x0][0x320] ;  /* 0x0000c8003f3f7a20 */ /* 0x000fe20000410000 */
[----:B------:R-:W-:Y:S01]  /*7490*/  ISETP.GT.AND P1, PT, R8, 0x10, PT ;  /* 0x000000100800780c */ /* 0x000fe20003f24270 */
[----:B------:R-:W5:Y:S01]  /*74a0*/  MUFU.TANH R52, R52 ;  /* 0x0000003400347308 */ /* 0x000f620000002400 */
[----:B------:R-:W-:Y:S01]  /*74b0*/  FSEL R17, R17, -INF , P0 ;  /* 0xff80000011117808 */ /* 0x000fe20000000000 */
[----:B------:R-:W-:Y:S01]  /*74c0*/  FMUL.FTZ R57, R57, c[0x0][0x320] ;  /* 0x0000c80039397a20 */ /* 0x000fe20000410000 */
[----:B------:R-:W-:Y:S01]  /*74d0*/  FSEL R40, R103, -INF , P1 ;  /* 0xff80000067287808 */ /* 0x000fe20000800000 */
[----:B------:R-:W-:Y:S01]  /*74e0*/  FMUL.FTZ R64, R64, c[0x0][0x320] ;  /* 0x0000c80040407a20 */ /* 0x000fe20000410000 */
[----:B------:R-:W-:Y:S01]  /*74f0*/  ISETP.GT.AND P1, PT, R3, 0x10, PT ;  /* 0x000000100300780c */ /* 0x000fe20003f24270 */
[----:B------:R-:W-:Y:S01]  /*7500*/  FMUL.FTZ R65, R65, c[0x0][0x320] ;  /* 0x0000c80041417a20 */ /* 0x000fe20000410000 */
[----:B------:R-:W-:Y:S01]  /*7510*/  ISETP.GT.AND P0, PT, R8, 0x11, PT ;  /* 0x000000110800780c */ /* 0x000fe20003f04270 */
[----:B------:R-:W-:Y:S01]  /*7520*/  FMUL.FTZ R7, R67, c[0x0][0x320] ;  /* 0x0000c80043077a20 */ /* 0x000fe20000410000 */
[----:B------:R-:W-:Y:S01]  /*7530*/  FSEL R44, R105, -INF , P1 ;  /* 0xff800000692c7808 */ /* 0x000fe20000800000 */
[----:B------:R-:W-:Y:S01]  /*7540*/  MUFU.TANH R108, R63 ;  /* 0x0000003f006c7308 */ /* 0x000fe20000002400 */
[----:B------:R-:W-:Y:S01]  /*7550*/  FSEL R41, R102, -INF , P0 ;  /* 0xff80000066297808 */ /* 0x000fe20000000000 */
[----:B------:R-:W-:Y:S01]  /*7560*/  FMUL.FTZ R61, R61, c[0x0][0x320] ;  /* 0x0000c8003d3d7a20 */ /* 0x000fe20000410000 */
[----:B------:R-:W-:Y:S01]  /*7570*/  ISETP.GT.AND P0, PT, R3, 0x11, PT ;  /* 0x000000110300780c */ /* 0x000fe20003f04270 */
[----:B------:R-:W-:Y:S01]  /*7580*/  FMUL.FTZ R60, R60, c[0x0][0x320] ;  /* 0x0000c8003c3c7a20 */ /* 0x000fe20000410000 */
[----:B------:R-:W-:Y:S01]  /*7590*/  ISETP.GT.AND P1, PT, R2, 0x10, PT ;  /* 0x000000100200780c */ /* 0x000fe20003f24270 */
[----:B------:R-:W-:Y:S01]  /*75a0*/  FMUL.FTZ R58, R58, c[0x0][0x320] ;  /* 0x0000c8003a3a7a20 */ /* 0x000fe20000410000 */
[----:B------:R-:W-:Y:S01]  /*75b0*/  FSEL R45, R104, -INF , P0 ;  /* 0xff800000682d7808 */ /* 0x000fe20000000000 */
[----:B------:R-:W-:Y:S01]  /*75c0*/  FMUL.FTZ R62, R62, c[0x0][0x320] ;  /* 0x0000c8003e3e7a20 */ /* 0x000fe20000410000 */
[----:B------:R-:W-:Y:S01]  /*75d0*/  FSEL R190, R190, -INF , P1 ;  /* 0xff800000bebe7808 */ /* 0x000fe20000800000 */
[----:B------:R-:W-:Y:S01]  /*75e0*/  MUFU.TANH R64, R64 ;  /* 0x0000004000407308 */ /* 0x000fe20000002400 */
[----:B------:R-:W-:Y:S02]  /*75f0*/  ISETP.GT.AND P1, PT, R0, 0x10, PT ;  /* 0x000000100000780c */ /* 0x000fe40003f24270 */
[----:B------:R-:W-:Y:S02]  /*7600*/  ISETP.GT.AND P0, PT, R2, 0x11, PT ;  /* 0x000000110200780c */ /* 0x000fe40003f04270 */
[----:B------:R-:W-:Y:S02]  /*7610*/  FMNMX.FTZ R105, R11, R100, !PT ;  /* 0x000000640b697209 */ /* 0x000fe40007810000 */
[----:B------:R-:W-:Y:S02]  /*7620*/  FSEL R192, R192, -INF , P1 ;  /* 0xff800000c0c07808 */ /* 0x000fe40000800000 */
[----:B------:R-:W-:Y:S01]  /*7630*/  FSEL R189, R189, -INF , P0 ;  /* 0xff800000bdbd7808 */ /* 0x000fe20000000000 */
[----:B------:R-:W-:Y:S01]  /*7640*/  MUFU.TANH R7, R7 ;  /* 0x0000000700077308 */ /* 0x000fe20000002400 */
[----:B------:R-:W-:Y:S02]  /*7650*/  ISETP.GT.AND P1, PT, R2, 0x18, PT ;  /* 0x000000180200780c */ /* 0x000fe40003f24270 */
[----:B------:R-:W-:Y:S02]  /*7660*/  ISETP.GT.AND P0, PT, R0, 0x11, PT ;  /* 0x000000110000780c */ /* 0x000fe40003f04270 */
[----:B------:R-:W-:Y:S02]  /*7670*/  FMNMX.FTZ R105, R14, R105, !PT ;  /* 0x000000690e697209 */ /* 0x000fe40007810000 */
[----:B------:R-:W-:Y:S02]  /*7680*/  FSEL R191, R191, -INF , P0 ;  /* 0xff800000bfbf7808 */ /* 0x000fe40000000000 */
[----:B------:R-:W-:Y:S01]  /*7690*/  ISETP.GT.AND P0, PT, R2, 0x19, PT ;  /* 0x000000190200780c */ /* 0x000fe20003f04270 */
[----:B------:R-:W1:Y:S01]  /*76a0*/  MUFU.TANH R65, R65 ;  /* 0x0000004100417308 */ /* 0x000e620000002400 */
[----:B------:R-:W-:Y:S02]  /*76b0*/  FSEL R193, R193, -INF , P1 ;  /* 0xff800000c1c17808 */ /* 0x000fe40000800000 */
        /* <DEDUP_REMOVED lines=14> */
[----:B------:R-:W-:Y:S02]  /*77a0*/  FMNMX.FTZ R105, R40, R105, !PT ;  /* 0x0000006928697209 */ /* 0x000fe40007810000 */
[----:B------:R-:W-:Y:S01]  /*77b0*/  FSEL R186, R186, -INF , P0 ;  /* 0xff800000baba7808 */ /* 0x000fe20000000000 */
[----:B------:R-:W-:Y:S01]  /*77c0*/  MUFU.TANH R56, R56 ;  /* 0x0000003800387308 */ /* 0x000fe20000002400 */
[----:B------:R-:W-:Y:S02]  /*77d0*/  ISETP.GT.AND P0, PT, R3, 0x19, PT ;  /* 0x000000190300780c */ /* 0x000fe40003f04270 */
[----:B------:R-:W-:Y:S02]  /*77e0*/  FSEL R187, R187, -INF , P1 ;  /* 0xff800000bbbb7808 */ /* 0x000fe40000800000 */
[----:B------:R-:W-:Y:S02]  /*77f0*/  ISETP.GT.AND P1, PT, R8, 0x20, PT ;  /* 0x000000200800780c */ /* 0x000fe40003f24270 */
[----:B------:R-:W-:Y:S02]  /*7800*/  FMNMX.FTZ R4, R18, R4, !PT ;  /* 0x0000000412047209 */ /* 0x000fe40007810000 */
[----:B------:R-:W-:Y:S01]  /*7810*/  FMNMX.FTZ R105, R41, R105, !PT ;  /* 0x0000006929697209 */ /* 0x000fe20007810000 */
[----:B------:R-:W-:Y:S01]  /*7820*/  MUFU.TANH R57, R57 ;  /* 0x0000003900397308 */ /* 0x000fe20000002400 */
[----:B------:R-:W-:Y:S02]  /*7830*/  FSEL R188, R188, -INF , P0 ;  /* 0xff800000bcbc7808 */ /* 0x000fe40000000000 */
[----:B------:R-:W-:Y:S02]  /*7840*/  FSEL R197, R197, -INF , P1 ;  /* 0xff800000c5c57808 */ /* 0x000fe40000800000 */
[----:B------:R-:W-:Y:S02]  /*7850*/  ISETP.GT.AND P1, PT, R3, 0x20, PT ;  /* 0x000000200300780c */ /* 0x000fe40003f24270 */
[----:B------:R-:W-:Y:S02]  /*7860*/  ISETP.GT.AND P0, PT, R8, 0x21, PT ;  /* 0x000000210800780c */ /* 0x000fe40003f04270 */
[----:B------:R-:W-:Y:S01]  /*7870*/  FMNMX.FTZ R4, R16, R4, !PT ;  /* 0x0000000410047209 */ /* 0x000fe20007810000 */
[----:B------:R-:W-:Y:S01]  /*7880*/  MUFU.TANH R61, R61 ;  /* 0x0000003d003d7308 */ /* 0x000fe20000002400 */
[----:B------:R-:W-:Y:S02]  /*7890*/  FMNMX.FTZ R105, R185, R105, !PT ;  /* 0x00000069b9697209 */ /* 0x000fe40007810000 */
[----:B------:R-:W-:Y:S02]  /*78a0*/  FSEL R200, R200, -INF , P0 ;  /* 0xff800000c8c87808 */ /* 0x000fe40000000000 */
[----:B------:R-:W-:Y:S02]  /*78b0*/  ISETP.GT.AND P0, PT, R3, 0x21, PT ;  /* 0x000000210300780c */ /* 0x000fe40003f04270 */
[----:B------:R-:W-:Y:S02]  /*78c0*/  FSEL R202, R202, -INF , P1 ;  /* 0xff800000caca7808 */ /* 0x000fe40000800000 */
[----:B------:R-:W-:Y:S01]  /*78d0*/  ISETP.GT.AND P1, PT, R2, 0x20, PT ;  /* 0x000000200200780c */ /* 0x000fe20003f24270 */
[----:B------:R-:W-:Y:S01]  /*78e0*/  MUFU.TANH R60, R60 ;  /* 0x0000003c003c7308 */ /* 0x000fe20000002400 */
[----:B------:R-:W-:Y:S02]  /*78f0*/  FMNMX.FTZ R4, R17, R4, !PT ;  /* 0x0000000411047209 */ /* 0x000fe40007810000 */
[----:B------:R-:W-:Y:S02]  /*7900*/  FMNMX.FTZ R105, R186, R105, !PT ;  /* 0x00000069ba697209 */ /* 0x000fe40007810000 */
[----:B------:R-:W-:Y:S02]  /*7910*/  FSEL R231, R39, -INF , P1 ;  /* 0xff80000027e77808 */ /* 0x000fe40000800000 */
[----:B------:R-:W-:Y:S02]  /*7920*/  FSEL R203, R203, -INF , P0 ;  /* 0xff800000cbcb7808 */ /* 0x000fe40000000000 */
[C---:B------:R-:W-:Y:S01]  /*7930*/  ISETP.GT.AND P0, PT, R8.reuse, 0x28, PT ;  /* 0x000000280800780c */ /* 0x040fe20003f04270 */
[----:B------:R-:W-:Y:S01]  /*7940*/  MUFU.TANH R58, R58 ;  /* 0x0000003a003a7308 */ /* 0x000fe20000002400 */
[----:B------:R-:W-:Y:S02]  /*7950*/  ISETP.GT.AND P1, PT, R8, 0x29, PT ;  /* 0x000000290800780c */ /* 0x000fe40003f24270 */
[----:B------:R-:W-:Y:S02]  /*7960*/  FMNMX.FTZ R4, R44, R4, !PT ;  /* 0x000000042c047209 */ /* 0x000fe40007810000 */
[----:B------:R-:W-:Y:S02]  /*7970*/  FMNMX.FTZ R105, R197, R105, !PT ;  /* 0x00000069c5697209 */ /* 0x000fe40007810000 */
[----:B------:R-:W-:Y:S02]  /*7980*/  FSEL R205, R48, -INF , P0 ;  /* 0xff80000030cd7808 */ /* 0x000fe40000000000 */
[C---:B------:R-:W-:Y:S01]  /*7990*/  ISETP.GT.AND P0, PT, R8.reuse, 0x30, PT ;  /* 0x000000300800780c */ /* 0x040fe20003f04270 */
[----:B------:R-:W-:Y:S01]  /*79a0*/  MUFU.TANH R62, R62 ;  /* 0x0000003e003e7308 */ /* 0x000fe20000002400 */
[----:B------:R-:W-:Y:S02]  /*79b0*/  FSEL R206, R49, -INF , P1 ;  /* 0xff80000031ce7808 */ /* 0x000fe40000800000 */
[----:B------:R-:W-:Y:S02]  /*79c0*/  ISETP.GT.AND P1, PT, R8, 0x31, PT ;  /* 0x000000310800780c */ /* 0x000fe40003f24270 */
[----:B------:R-:W-:Y:S02]  /*79d0*/  FMNMX.FTZ R4, R45, R4, !PT ;  /* 0x000000042d047209 */ /* 0x000fe40007810000 */
[----:B------:R-:W-:Y:S02]  /*79e0*/  FMNMX.FTZ R105, R200, R105, !PT ;  /* 0x00000069c8697209 */ /* 0x000fe40007810000 */
[----:B-----5:R-:W-:Y:S02]  /*79f0*/  FSEL R228, R52, -INF , P0 ;  /* 0xff80000034e47808 */ /* 0x020fe40000000000 */
[----:B------:R-:W-:Y:S02]  /*7a00*/  FSEL R227, R5, -INF , P1 ;  /* 0xff80000005e37808 */ /* 0x000fe40000800000 */
[C---:B------:R-:W-:Y:S02]  /*7a10*/  ISETP.GT.AND P1, PT, R8.reuse, 0x39, PT ;  /* 0x000000390800780c */ /* 0x040fe40003f24270 */
[----:B------:R-:W-:Y:S01]  /*7a20*/  ISETP.GT.AND P0, PT, R8, 0x38, PT ;  /* 0x000000380800780c */ /* 0x000fe20003f04270 */
[----:B------:R-:W-:Y:S01]  /*7a30*/  FMUL.FTZ R8, R66, c[0x0][0x320] ;  /* 0x0000c80042087a20 */ /* 0x000fe20000410000 */
[----:B------:R-:W-:Y:S02]  /*7a40*/  FMNMX.FTZ R105, R205, R105, !PT ;  /* 0x00000069cd697209 */ /* 0x000fe40007810000 */
[----:B------:R-:W-:Y:S02]  /*7a50*/  FMNMX.FTZ R4, R187, R4, !PT ;  /* 0x00000004bb047209 */ /* 0x000fe40007810000 */
[----:B-1----:R-:W-:Y:S01]  /*7a60*/  FSEL R236, R65, -INF , P1 ;  /* 0xff80000041ec7808 */ /* 0x002fe20000800000 */
[----:B------:R-:W1:Y:S01]  /*7a70*/  MUFU.TANH R8, R8 ;  /* 0x0000000800087308 */ /* 0x000e620000002400 */
[----:B------:R-:W-:Y:S02]  /*7a80*/  FSEL R230, R64, -INF , P0 ;  /* 0xff80000040e67808 */ /* 0x000fe40000000000 */
[----:B------:R-:W-:Y:S02]  /*7a90*/  ISETP.GT.AND P0, PT, R2, 0x21, PT ;  /* 0x000000210200780c */ /* 0x000fe40003f04270 */
[----:B------:R-:W-:Y:S02]  /*7aa0*/  FMNMX.FTZ R105, R206, R105, !PT ;  /* 0x00000069ce697209 */ /* 0x000fe40007810000 */
[----:B------:R-:W-:Y:S02]  /*7ab0*/  ISETP.GT.AND P1, PT, R0, 0x20, PT ;  /* 0x000000200000780c */ /* 0x000fe40003f24270 */
[----:B------:R-:W-:Y:S02]  /*7ac0*/  FMNMX.FTZ R4, R188, R4, !PT ;  /* 0x00000004bc047209 */ /* 0x000fe40007810000 */
[----:B------:R-:W-:Y:S02]  /*7ad0*/  FSEL R248, R42, -INF , P1 ;  /* 0xff8000002af87808 */ /* 0x000fe40000800000 */
[----:B------:R-:W-:Y:S02]  /*7ae0*/  ISETP.GT.AND P1, PT, R3, 0x28, PT ;  /* 0x000000280300780c */ /* 0x000fe40003f24270 */
[----:B------:R-:W-:Y:S02]  /*7af0*/  FSEL R247, R247, -INF , P0 ;  /* 0xff800000f7f77808 */ /* 0x000fe40000000000 */
[----:B------:R-:W-:Y:S02]  /*7b00*/  FMNMX.FTZ R105, R228, R105, !PT ;  /* 0x00000069e4697209 */ /* 0x000fe40007810000 */
[----:B------:R-:W-:Y:S02]  /*7b10*/  ISETP.GT.AND P0, PT, R0, 0x21, PT ;  /* 0x000000210000780c */ /* 0x000fe40003f04270 */
[----:B------:R-:W-:Y:S02]  /*7b20*/  FMNMX.FTZ R4, R202, R4, !PT ;  /* 0x00000004ca047209 */ /* 0x000fe40007810000 */
[----:B------:R-:W-:Y:S02]  /*7b30*/  FSEL R250, R43, -INF , P0 ;  /* 0xff8000002bfa7808 */ /* 0x000fe40000000000 */
[----:B------:R-:W-:Y:S02]  /*7b40*/  ISETP.GT.AND P0, PT, R3, 0x29, PT ;  /* 0x000000290300780c */ /* 0x000fe40003f04270 */
[----:B------:R-:W-:Y:S02]  /*7b50*/  FSEL R199, R50, -INF , P1 ;  /* 0xff80000032c77808 */ /* 0x000fe40000800000 */
[----:B------:R-:W-:Y:S02]  /*7b60*/  FMNMX.FTZ R4, R203, R4, !PT ;  /* 0x00000004cb047209 */ /* 0x000fe40007810000 */
[----:B------:R-:W-:Y:S02]  /*7b70*/  FMNMX.FTZ R105, R227, R105, !PT ;  /* 0x00000069e3697209 */ /* 0x000fe40007810000 */
[----:B------:R-:W-:Y:S02]  /*7b80*/  ISETP.GT.AND P1, PT, R3, 0x30, PT ;  /* 0x000000300300780c */ /* 0x000fe40003f24270 */
[----:B------:R-:W-:Y:S02]  /*7b90*/  FMNMX.FTZ R4, R199, R4, !PT ;  /* 0x00000004c7047209 */ /* 0x000fe40007810000 */
[----:B------:R-:W-:Y:S02]  /*7ba0*/  FSEL R201, R51, -INF , P0 ;  /* 0xff80000033c97808 */ /* 0x000fe40000000000 */
[----:B------:R-:W-:Y:S02]  /*7bb0*/  ISETP.GT.AND P0, PT, R3, 0x31, PT ;  /* 0x000000310300780c */ /* 0x000fe40003f04270 */
[----:B------:R-:W-:Y:S02]  /*7bc0*/  FMNMX.FTZ R105, R230, R105, !PT ;  /* 0x00000069e6697209 */ /* 0x000fe40007810000 */
[----:B------:R-:W-:Y:S02]  /*7bd0*/  FSEL R229, R38, -INF , P1 ;  /* 0xff80000026e57808 */ /* 0x000fe40000800000 */
[----:B------:R-:W-:Y:S02]  /*7be0*/  FSEL R232, R37, -INF , P0 ;  /* 0xff80000025e87808 */ /* 0x000fe40000000000 */
[C---:B------:R-:W-:Y:S02]  /*7bf0*/  ISETP.GT.AND P1, PT, R3.reuse, 0x38, PT ;  /* 0x000000380300780c */ /* 0x040fe40003f24270 */
[----:B------:R-:W-:Y:S02]  /*7c00*/  ISETP.GT.AND P0, PT, R3, 0x39, PT ;  /* 0x000000390300780c */ /* 0x000fe40003f04270 */
[----:B------:R-:W-:Y:S02]  /*7c10*/  FMNMX.FTZ R3, R201, R4, !PT ;  /* 0x00000004c9037209 */ /* 0x000fe40007810000 */
[----:B------:R-:W-:Y:S02]  /*7c20*/  FMNMX.FTZ R105, R236, R105, !PT ;  /* 0x00000069ec697209 */ /* 0x000fe40007810000 */
[----:B------:R-:W-:Y:S02]  /*7c30*/  FMNMX.FTZ R3, R229, R3, !PT ;  /* 0x00000003e5037209 */ /* 0x000fe40007810000 */
[----:B-1----:R-:W-:Y:S01]  /*7c40*/  FSEL R249, R8, -INF , P1 ;  /* 0xff80000008f97808 */ /* 0x002fe20000800000 */
[----:B------:R-:W1:Y:S01]  /*7c50*/  SHFL.BFLY PT, R6, R105, 0x2, 0x1f ;  /* 0x0c401f0069067f89 */ /* 0x000e6200000e0000 */
[----:B------:R-:W-:Y:S02]  /*7c60*/  FMNMX.FTZ R3, R232, R3, !PT ;  /* 0x00000003e8037209 */ /* 0x000fe40007810000 */
[----:B------:R-:W-:Y:S02]  /*7c70*/  FMNMX.FTZ R5, R21, R106, !PT ;  /* 0x0000006a15057209 */ /* 0x000fe40007810000 */
[----:B------:R-:W-:Y:S02]  /*7c80*/  FSEL R239, R7, -INF , P0 ;  /* 0xff80000007ef7808 */ /* 0x000fe40000000000 */
[----:B------:R-:W-:Y:S01]  /*7c90*/  FMNMX.FTZ R3, R249, R3, !PT ;  /* 0x00000003f9037209 */ /* 0x000fe20007810000 */
[----:B------:R-:W5:Y:S01]  /*7ca0*/  MUFU.TANH R7, R59 ;  /* 0x0000003b00077308 */ /* 0x000f620000002400 */
[----:B------:R-:W-:Y:S02]  /*7cb0*/  FMNMX.FTZ R5, R20, R5, !PT ;  /* 0x0000000514057209 */ /* 0x000fe40007810000 */
[----:B------:R-:W-:Y:S02]  /*7cc0*/  FMNMX.FTZ R3, R239, R3, !PT ;  /* 0x00000003ef037209 */ /* 0x000fe40007810000 */
[----:B------:R-:W-:Y:S02]  /*7cd0*/  FMNMX.FTZ R5, R22, R5, !PT ;  /* 0x0000000516057209 */ /* 0x000fe40007810000 */
[----:B------:R-:W-:Y:S01]  /*7ce0*/  ISETP.GT.AND P1, PT, R2, 0x28, PT ;  /* 0x000000280200780c */ /* 0x000fe20003f24270 */
[----:B------:R-:W2:Y:S01]  /*7cf0*/  SHFL.BFLY PT, R104, R3, 0x2, 0x1f ;  /* 0x0c401f0003687f89 */ /* 0x000ea200000e0000 */
[----:B------:R-:W-:Y:S02]  /*7d00*/  FMNMX.FTZ R4, R23, R5, !PT ;  /* 0x0000000517047209 */ /* 0x000fe40007810000 */
[----:B------:R-:W-:Y:S02]  /*7d10*/  FMNMX.FTZ R5, R25, R107, !PT ;  /* 0x0000006b19057209 */ /* 0x000fe40007810000 */
[----:B------:R-:W-:Y:S02]  /*7d20*/  FMNMX.FTZ R4, R190, R4, !PT ;  /* 0x00000004be047209 */ /* 0x000fe40007810000 */
[----:B------:R-:W-:Y:S02]  /*7d30*/  FMNMX.FTZ R5, R27, R5, !PT ;  /* 0x000000051b057209 */ /* 0x000fe40007810000 */
[----:B-1----:R-:W-:Y:S02]  /*7d40*/  FMNMX.FTZ R105, R105, R6, !PT ;  /* 0x0000000669697209 */ /* 0x002fe40007810000 */
[----:B------:R-:W-:Y:S02]  /*7d50*/  FMNMX.FTZ R4, R189, R4, !PT ;  /* 0x00000004bd047209 */ /* 0x000fe40007810000 */
[----:B------:R-:W-:Y:S01]  /*7d60*/  FMNMX.FTZ R5, R26, R5, !PT ;  /* 0x000000051a057209 */ /* 0x000fe20007810000 */
[----:B------:R-:W1:Y:S01]  /*7d70*/  SHFL.BFLY PT, R6, R105, 0x1, 0x1f ;  /* 0x0c201f0069067f89 */ /* 0x000e6200000e0000 */
[----:B------:R-:W-:Y:S02]  /*7d80*/  FMNMX.FTZ R4, R193, R4, !PT ;  /* 0x00000004c1047209 */ /* 0x000fe40007810000 */
[----:B------:R-:W-:Y:S02]  /*7d90*/  FMNMX.FTZ R5, R24, R5, !PT ;  /* 0x0000000518057209 */ /* 0x000fe40007810000 */
[----:B------:R-:W-:Y:S02]  /*7da0*/  FMNMX.FTZ R4, R194, R4, !PT ;  /* 0x00000004c2047209 */ /* 0x000fe40007810000 */
[----:B------:R-:W-:Y:S02]  /*7db0*/  FMNMX.FTZ R5, R192, R5, !PT ;  /* 0x00000005c0057209 */ /* 0x000fe40007810000 */
[----:B------:R-:W-:Y:S02]  /*7dc0*/  ISETP.GT.AND P0, PT, R2, 0x29, PT ;  /* 0x000000290200780c */ /* 0x000fe40003f04270 */
[----:B------:R-:W-:Y:S02]  /*7dd0*/  FSEL R242, R242, -INF , P1 ;  /* 0xff800000f2f27808 */ /* 0x000fe40000800000 */
[----:B------:R-:W-:Y:S02]  /*7de0*/  ISETP.GT.AND P1, PT, R0, 0x28, PT ;  /* 0x000000280000780c */ /* 0x000fe40003f24270 */
[----:B------:R-:W-:Y:S02]  /*7df0*/  FMNMX.FTZ R4, R231, R4, !PT ;  /* 0x00000004e7047209 */ /* 0x000fe40007810000 */
[----:B--2---:R-:W-:Y:S02]  /*7e00*/  FMNMX.FTZ R104, R3, R104, !PT ;  /* 0x0000006803687209 */ /* 0x004fe40007810000 */
[----:B------:R-:W-:Y:S02]  /*7e10*/  FMNMX.FTZ R4, R247, R4, !PT ;  /* 0x00000004f7047209 */ /* 0x000fe40007810000 */
[----:B------:R-:W-:Y:S02]  /*7e20*/  FMNMX.FTZ R3, R191, R5, !PT ;  /* 0x00000005bf037209 */ /* 0x000fe40007810000 */
[----:B------:R-:W-:Y:S01]  /*7e30*/  FSEL R243, R243, -INF , P0 ;  /* 0xff800000f3f37808 */ /* 0x000fe20000000000 */
[----:B------:R-:W2:Y:S01]  /*7e40*/  SHFL.BFLY PT, R5, R104, 0x1, 0x1f ;  /* 0x0c201f0068057f89 */ /* 0x000ea200000e0000 */
[----:B------:R-:W-:Y:S02]  /*7e50*/  ISETP.GT.AND P0, PT, R2, 0x30, PT ;  /* 0x000000300200780c */ /* 0x000fe40003f04270 */
[----:B------:R-:W-:Y:S02]  /*7e60*/  FSEL R245, R46, -INF , P1 ;  /* 0xff8000002ef57808 */ /* 0x000fe40000800000 */
[----:B------:R-:W-:Y:S02]  /*7e70*/  ISETP.GT.AND P1, PT, R2, 0x31, PT ;  /* 0x000000310200780c */ /* 0x000fe40003f24270 */
[----:B------:R-:W-:Y:S02]  /*7e80*/  FSEL R234, R56, -INF , P0 ;  /* 0xff80000038ea7808 */ /* 0x000fe40000000000 */
[----:B------:R-:W-:Y:S02]  /*7e90*/  FSEL R235, R57, -INF , P1 ;  /* 0xff80000039eb7808 */ /* 0x000fe40000800000 */
[C---:B------:R-:W-:Y:S02]  /*7ea0*/  ISETP.GT.AND P0, PT, R2.reuse, 0x38, PT ;  /* 0x000000380200780c */ /* 0x040fe40003f04270 */
[----:B------:R-:W-:Y:S02]  /*7eb0*/  FMNMX.FTZ R3, R195, R3, !PT ;  /* 0x00000003c3037209 */ /* 0x000fe40007810000 */
[----:B------:R-:W-:Y:S02]  /*7ec0*/  ISETP.GT.AND P1, PT, R2, 0x39, PT ;  /* 0x000000390200780c */ /* 0x000fe40003f24270 */
[----:B------:R-:W-:Y:S02]  /*7ed0*/  FMNMX.FTZ R2, R242, R4, !PT ;  /* 0x00000004f2027209 */ /* 0x000fe40007810000 */
        /* <DEDUP_REMOVED lines=8> */
[----:B------:R-:W-:Y:S02]  /*7f60*/  FSEL R241, R60, -INF , P0 ;  /* 0xff8000003cf17808 */ /* 0x000fe40000000000 */
[----:B------:R-:W-:Y:S02]  /*7f70*/  ISETP.GT.AND P0, PT, R0, 0x29, PT ;  /* 0x000000290000780c */ /* 0x000fe40003f04270 */
[----:B------:R-:W-:Y:S02]  /*7f80*/  FMNMX.FTZ R2, R235, R2, !PT ;  /* 0x00000002eb027209 */ /* 0x000fe40007810000 */
[----:B------:R-:W-:Y:S02]  /*7f90*/  FMNMX.FTZ R3, R250, R3, !PT ;  /* 0x00000003fa037209 */ /* 0x000fe40007810000 */
[----:B------:R-:W-:Y:S02]  /*7fa0*/  FSEL R246, R58, -INF , P1 ;  /* 0xff8000003af67808 */ /* 0x000fe40000800000 */
[----:B------:R-:W-:Y:S02]  /*7fb0*/  FSETP.NEU.FTZ.AND P1, PT, R105, -INF , PT ;  /* 0xff8000006900780b */ /* 0x000fe40003f3d000 */
[----:B------:R-:W-:Y:S02]  /*7fc0*/  FSEL R198, R47, -INF , P0 ;  /* 0xff8000002fc67808 */ /* 0x000fe40000000000 */
[C---:B------:R-:W-:Y:S02]  /*7fd0*/  ISETP.GT.AND P0, PT, R0.reuse, 0x31, PT ;  /* 0x000000310000780c */ /* 0x040fe40003f04270 */
[----:B------:R-:W-:Y:S02]  /*7fe0*/  FMNMX.FTZ R2, R241, R2, !PT ;  /* 0x00000002f1027209 */ /* 0x000fe40007810000 */
[----:B------:R-:W-:Y:S02]  /*7ff0*/  FMNMX.FTZ R3, R245, R3, !PT ;  /* 0x00000003f5037209 */ /* 0x000fe40007810000 */
[----:B------:R-:W-:Y:S02]  /*8000*/  FSEL R109, R109, RZ, P1 ;  /* 0x000000ff6d6d7208 */ /* 0x000fe40000800000 */
[----:B-----5:R-:W-:Y:S02]  /*8010*/  FSEL R238, R7, -INF , P0 ;  /* 0xff80000007ee7808 */ /* 0x020fe40000000000 */
[----:B------:R-:W-:Y:S01]  /*8020*/  FMNMX.FTZ R2, R233, R2, !PT ;  /* 0x00000002e9027209 */ /* 0x000fe20007810000 */
[--C-:B------:R-:W-:Y:S01]  /*8030*/  FFMA.FTZ R4, R11, c[0x0][0x2d0], -R109.reuse ;  /* 0x0000b4000b047a23 */ /* 0x100fe2000001086d */
[----:B------:R-:W-:Y:S02]  /*8040*/  ISETP.GT.AND P0, PT, R0, 0x38, PT ;  /* 0x000000380000780c */ /* 0x000fe40003f04270 */
[----:B------:R-:W-:Y:S01]  /*8050*/  FMNMX.FTZ R3, R198, R3, !PT ;  /* 0x00000003c6037209 */ /* 0x000fe20007810000 */
[----:B------:R-:W1:Y:S01]  /*8060*/  SHFL.BFLY PT, R103, R2, 0x2, 0x1f ;  /* 0x0c401f0002677f89 */ /* 0x000e6200000e0000 */
[----:B------:R-:W-:Y:S01]  /*8070*/  FSEL R244, R62, -INF , P0 ;  /* 0xff8000003ef47808 */ /* 0x000fe20000000000 */
[----:B------:R-:W-:Y:S01]  /*8080*/  MUFU.EX2 R237, R4 ;  /* 0x0000000400ed7308 */ /* 0x000fe20000000800 */
[----:B------:R-:W-:Y:S02]  /*8090*/  ISETP.GT.AND P0, PT, R0, 0x39, PT ;  /* 0x000000390000780c */ /* 0x000fe40003f04270 */
[----:B------:R-:W-:Y:S01]  /*80a0*/  FMNMX.FTZ R0, R246, R3, !PT ;  /* 0x00000003f6007209 */ /* 0x000fe20007810000 */
[--C-:B------:R-:W-:Y:S01]  /*80b0*/  FFMA.FTZ R3, R14, c[0x0][0x2d0], -R109.reuse ;  /* 0x0000b4000e037a23 */ /* 0x100fe2000001086d */
[----:B------:R-:W-:Y:S02]  /*80c0*/  FSEL R108, R108, -INF , P0 ;  /* 0xff8000006c6c7808 */ /* 0x000fe40000000000 */
[----:B------:R-:W-:Y:S02]  /*80d0*/  @P3 LEA R6, P0, R10, c[0x0][0x1c8], 0x1 ;  /* 0x000072000a063a11 */ /* 0x000fe400078008ff */
[----:B--2---:R-:W-:Y:S01]  /*80e0*/  FMNMX.FTZ R104, R104, R5, !PT ;  /* 0x0000000568687209 */ /* 0x004fe20007810000 */
[----:B------:R2:W5:Y:S01]  /*80f0*/  MUFU.EX2 R240, R3 ;  /* 0x0000000300f07308 */ /* 0x0005620000000800 */
[----:B------:R-:W-:Y:S02]  /*8100*/  @P3 LEA.HI.X R7, R10, c[0x0][0x1cc], R36, 0x1, P0 ;  /* 0x000073000a073a11 */ /* 0x000fe400000f0c24 */
[----:B------:R-:W-:Y:S01]  /*8110*/  FMNMX.FTZ R0, R238, R0, !PT ;  /* 0x00000000ee007209 */ /* 0x000fe20007810000 */
[----:B------:R-:W-:Y:S02]  /*8120*/  FMUL.FTZ R110, R104, c[0x0][0x2d0] ;  /* 0x0000b400686e7a20 */ /* 0x000fe40000410000 */
[----:B------:R3:W-:Y:S01]  /*8130*/  @P3 LDGSTS.E.BYPASS.LTC128B.128 [R226+0x4900], [R6.64], !P5 ;  /* 0x0490000006e23fae */ /* 0x0007e2000e901d46 */
[----:B------:R-:W-:Y:S04]  /*8140*/  FMNMX.FTZ R0, R244, R0, !PT ;  /* 0x00000000f4007209 */ /* 0x000fe80007810000 */
[----:B------:R-:W-:Y:S02]  /*8150*/  FMNMX.FTZ R0, R108, R0, !PT ;  /* 0x000000006c007209 */ /* 0x000fe40007810000 */
[----:B-1----:R-:W-:Y:S01]  /*8160*/  FMNMX.FTZ R103, R2, R103, !PT ;  /* 0x0000006702677209 */ /* 0x002fe20007810000 */
[--C-:B------:R-:W-:Y:S04]  /*8170*/  FFMA.FTZ R2, R13, c[0x0][0x2d0], -R109.reuse ;  /* 0x0000b4000d027a23 */ /* 0x100fe8000001086d */
[----:B------:R1:W-:Y:S01]  /*8180*/  MUFU.EX2 R63, R2 ;  /* 0x00000002003f7308 */ /* 0x0003e20000000800 */
[----:B------:R-:W1:Y:S01]  /*8190*/  SHFL.BFLY PT, R8, R103, 0x1, 0x1f ;  /* 0x0c201f0067087f89 */ /* 0x000e6200000e0000 */
[----:B--2---:R-:W-:Y:S02]  /*81a0*/  @P3 IADD3 R3, P0, R9, R252, RZ ;  /* 0x000000fc09033210 */ /* 0x004fe40007f1e0ff */
[----:B-----5:R-:W-:Y:S02]  /*81b0*/  F2FP.PACK_AB R176, R240, R237 ;  /* 0x000000edf0b0723e */ /* 0x020fe400000000ff */
[----:B------:R-:W-:Y:S02]  /*81c0*/  @P3 IADD3.X R12, R12, R251, RZ, P0, !PT ;  /* 0x000000fb0c0c3210 */ /* 0x000fe400007fe4ff */
[C---:B------:R-:W-:Y:S04]  /*81d0*/  @P3 LEA R4, P0, R3.reuse, c[0x0][0x1c8], 0x1 ;  /* 0x0000720003043a11 */ /* 0x040fe800078008ff */
[----:B------:R-:W-:Y:S01]  /*81e0*/  @P3 LEA.HI.X R5, R3, c[0x0][0x1cc], R12, 0x1, P0 ;  /* 0x0000730003053a11 */ /* 0x000fe200000f0c0c */
[----:B------:R-:W-:Y:S01]  /*81f0*/  FFMA.FTZ R3, R15, c[0x0][0x2d0], -R109 ;  /* 0x0000b4000f037a23 */ /* 0x000fe2000001086d */
[----:B------:R-:W-:Y:S03]  /*8200*/  FSETP.NEU.FTZ.AND P0, PT, R104, -INF , PT ;  /* 0xff8000006800780b */ /* 0x000fe60003f1d000 */
[----:B------:R2:W5:Y:S01]  /*8210*/  MUFU.EX2 R56, R3 ;  /* 0x0000000300387308 */ /* 0x0005620000000800 */
[----:B------:R-:W-:Y:S01]  /*8220*/  FSEL R110, R110, RZ, P0 ;  /* 0x000000ff6e6e7208 */ /* 0x000fe20000000000 */
[----:B------:R3:W-:Y:S01]  /*8230*/  @P3 LDGSTS.E.BYPASS.LTC128B.128 [R226+0x5900], [R4.64], !P4 ;  /* 0x0590000004e23fae */ /* 0x0007e2000e101d46 */
[----:B-1----:R-:W-:Y:S03]  /*8240*/  FMNMX.FTZ R103, R103, R8, !PT ;  /* 0x0000000867677209 */ /* 0x002fe60007810000 */
[--C-:B------:R-:W-:Y:S02]  /*8250*/  FFMA.FTZ R8, R17, c[0x0][0x2d0], -R110.reuse ;  /* 0x0000b40011087a23 */ /* 0x100fe4000001086e */
[----:B------:R-:W-:Y:S02]  /*8260*/  FMUL.FTZ R111, R103, c[0x0][0x2d0] ;  /* 0x0000b400676f7a20 */ /* 0x000fe40000410000 */
[----:B------:R-:W1:Y:S01]  /*8270*/  SHFL.BFLY PT, R2, R0, 0x2, 0x1f ;  /* 0x0c401f0000027f89 */ /* 0x000e6200000e0000 */
[----:B------:R-:W-:Y:S07]  /*8280*/  MUFU.EX2 R60, R8 ;  /* 0x00000008003c7308 */ /* 0x000fee0000000800 */
[----:B------:R-:W-:Y:S01]  /*8290*/  LDSM.16.MT88.4 R36, [R210+0x100] ;  /* 0x00010000d224783b */ /* 0x000fe20000004200 */
[--C-:B--2---:R-:W-:Y:S01]  /*82a0*/  FFMA.FTZ R3, R19, c[0x0][0x2d0], -R110.reuse ;  /* 0x0000b40013037a23 */ /* 0x104fe2000001086e */
[----:B-----5:R-:W-:Y:S06]  /*82b0*/  F2FP.PACK_AB R178, R56, R63 ;  /* 0x0000003f38b2723e */ /* 0x020fec00000000ff */
[----:B------:R-:W-:Y:S01]  /*82c0*/  LDSM.16.MT88.4 R52, [R209+0x1100] ;  /* 0x00110000d134783b */ /* 0x000fe20000004200 */
[----:B------:R2:W-:Y:S01]  /*82d0*/  MUFU.EX2 R207, R3 ;  /* 0x0000000300cf7308 */ /* 0x0005e20000000800 */
[----:B-1----:R-:W-:Y:S01]  /*82e0*/  FMNMX.FTZ R0, R0, R2, !PT ;  /* 0x0000000200007209 */ /* 0x002fe20007810000 */
[--C-:B------:R-:W-:Y:S05]  /*82f0*/  FFMA.FTZ R2, R16, c[0x0][0x2d0], -R110.reuse ;  /* 0x0000b40010027a23 */ /* 0x100fea000001086e */
[----:B------:R-:W0:Y:S03]  /*8300*/  LDGDEPBAR ;  /* 0x00000000000079af */ /* 0x000e260000000000 */
[----:B------:R1:W5:Y:S01]  /*8310*/  MUFU.EX2 R64, R2 ;  /* 0x0000000200407308 */ /* 0x0003620000000800 */
[----:B--2---:R-:W-:Y:S09]  /*8320*/  FFMA.FTZ R3, R18, c[0x0][0x2d0], -R110 ;  /* 0x0000b40012037a23 */ /* 0x004ff2000001086e */
[----:B------:R2:W2:Y:S01]  /*8330*/  MUFU.EX2 R59, R3 ;  /* 0x00000003003b7308 */ /* 0x0004a20000000800 */
[----:B-1----:R-:W1:Y:S01]  /*8340*/  SHFL.BFLY PT, R2, R0, 0x1, 0x1f ;  /* 0x0c201f0000027f89 */ /* 0x002e6200000e0000 */
[----:B-----5:R-:W-:Y:S02]  /*8350*/  F2FP.PACK_AB R179, R60, R64 ;  /* 0x000000403cb3723e */ /* 0x020fe400000000ff */
[----:B--2---:R-:W-:Y:S02]  /*8360*/  FSEL R3, R105, RZ, P1 ;  /* 0x000000ff69037208 */ /* 0x004fe40000800000 */
[----:B------:R-:W-:Y:S02]  /*8370*/  FSETP.NEU.FTZ.AND P1, PT, R103, -INF , PT ;  /* 0xff8000006700780b */ /* 0x000fe40003f3d000 */
[----:B------:R-:W-:Y:S02]  /*8380*/  F2FP.PACK_AB R177, R59, R207 ;  /* 0x000000cf3bb1723e */ /* 0x000fe400000000ff */
[----:B------:R-:W-:Y:S02]  /*8390*/  FSEL R111, R111, RZ, P1 ;  /* 0x000000ff6f6f7208 */ /* 0x000fe40000800000 */
[----:B-1----:R-:W-:Y:S02]  /*83a0*/  FMNMX.FTZ R102, R0, R2, !PT ;  /* 0x0000000200667209 */ /* 0x002fe40007810000 */
[----:B------:R-:W-:Y:S01]  /*83b0*/  FSEL R2, R104, RZ, P0 ;  /* 0x000000ff68027208 */ /* 0x000fe20000000000 */
[--C-:B------:R-:W-:Y:S01]  /*83c0*/  FFMA.FTZ R0, R22, c[0x0][0x2d0], -R111.reuse ;  /* 0x0000b40016007a23 */ /* 0x100fe2000001086f */
[C---:B------:R-:W-:Y:S01]  /*83d0*/  FSETP.NEU.FTZ.AND P0, PT, R102.reuse, -INF , PT ;  /* 0xff8000006600780b */ /* 0x040fe20003f1d000 */
[----:B------:R-:W-:Y:S02]  /*83e0*/  FMUL.FTZ R184, R102, c[0x0][0x2d0] ;  /* 0x0000b40066b87a20 */ /* 0x000fe40000410000 */
[----:B------:R1:W-:Y:S01]  /*83f0*/  MUFU.EX2 R65, R0 ;  /* 0x0000000000417308 */ /* 0x0003e20000000800 */
[--C-:B------:R-:W-:Y:S02]  /*8400*/  FFMA.FTZ R8, R21, c[0x0][0x2d0], -R111.reuse ;  /* 0x0000b40015087a23 */ /* 0x100fe4000001086f */
[----:B------:R-:W-:Y:S07]  /*8410*/  FSEL R184, R184, RZ, P0 ;  /* 0x000000ffb8b87208 */ /* 0x000fee0000000000 */
[----:B------:R2:W-:Y:S01]  /*8420*/  MUFU.EX2 R66, R8 ;  /* 0x0000000800427308 */ /* 0x0005e20000000800 */
[--C-:B-1----:R-:W-:Y:S09]  /*8430*/  FFMA.FTZ R0, R23, c[0x0][0x2d0], -R111.reuse ;  /* 0x0000b40017007a23 */ /* 0x102ff2000001086f */
[----:B------:R1:W5:Y:S01]  /*8440*/  MUFU.EX2 R61, R0 ;  /* 0x00000000003d7308 */ /* 0x0003620000000800 */
[----:B--2---:R-:W-:Y:S02]  /*8450*/  FFMA.FTZ R8, R20, c[0x0][0x2d0], -R111 ;  /* 0x0000b40014087a23 */ /* 0x004fe4000001086f */
[----:B------:R-:W2:Y:S07]  /*8460*/  LDSM.16.MT88.4 R20, [R209+0x100] ;  /* 0x00010000d114783b */ /* 0x000eae0000004200 */
[----:B------:R3:W3:Y:S01]  /*8470*/  MUFU.EX2 R57, R8 ;  /* 0x0000000800397308 */ /* 0x0006e20000000800 */
[--C-:B-1----:R-:W-:Y:S01]  /*8480*/  FFMA.FTZ R0, R25, c[0x0][0x2d0], -R184.reuse ;  /* 0x0000b40019007a23 */ /* 0x102fe200000108b8 */
[----:B-----5:R-:W-:Y:S08]  /*8490*/  F2FP.PACK_AB R182, R61, R65 ;  /* 0x000000413db6723e */ /* 0x020ff000000000ff */
[----:B------:R1:W-:Y:S01]  /*84a0*/  MUFU.EX2 R67, R0 ;  /* 0x0000000000437308 */ /* 0x0003e20000000800 */
[--C-:B---3--:R-:W-:Y:S01]  /*84b0*/  FFMA.FTZ R8, R24, c[0x0][0x2d0], -R184.reuse ;  /* 0x0000b40018087a23 */ /* 0x108fe200000108b8 */
[----:B------:R-:W-:Y:S08]  /*84c0*/  F2FP.PACK_AB R180, R57, R66 ;  /* 0x0000004239b4723e */ /* 0x000ff000000000ff */
[----:B------:R-:W-:Y:S01]  /*84d0*/  MUFU.EX2 R62, R8 ;  /* 0x00000008003e7308 */ /* 0x000fe20000000800 */
[--C-:B-1----:R-:W-:Y:S09]  /*84e0*/  FFMA.FTZ R0, R27, c[0x0][0x2d0], -R184.reuse ;  /* 0x0000b4001b007a23 */ /* 0x102ff200000108b8 */
[----:B------:R1:W-:Y:S02]  /*84f0*/  MUFU.EX2 R9, R0 ;  /* 0x0000000000097308 */ /* 0x0003e40000000800 */
[----:B-1----:R-:W-:Y:S08]  /*8500*/  FFMA.FTZ R0, R26, c[0x0][0x2d0], -R184 ;  /* 0x0000b4001a007a23 */ /* 0x002ff000000108b8 */
[----:B------:R1:W3:Y:S02]  /*8510*/  MUFU.EX2 R58, R0 ;  /* 0x00000000003a7308 */ /* 0x0002e40000000800 */
[----:B-1----:R-:W-:Y:S01]  /*8520*/  FADD.FTZ R0, -R3, R100 ;  /* 0x0000006403007221 */ /* 0x002fe20000010100 */
[----:B---3--:R-:W-:Y:S03]  /*8530*/  F2FP.PACK_AB R183, R62, R58 ;  /* 0x0000003a3eb7723e */ /* 0x008fe600000000ff */
[----:B------:R-:W-:Y:S04]  /*8540*/  FMUL.FTZ R0, R0, c[0x0][0x2d0] ;  /* 0x0000b40000007a20 */ /* 0x000fe80000410000 */
[----:B------:R1:W3:Y:S02]  /*8550*/  MUFU.EX2 R100, R0 ;  /* 0x0000000000647308 */ /* 0x0002e40000000800 */
[----:B-1----:R-:W-:Y:S01]  /*8560*/  FADD.FTZ R0, -R2, R101 ;  /* 0x0000006502007221 */ /* 0x002fe20000010100 */
[----:B------:R-:W-:Y:S01]  /*8570*/  FSEL R2, R103, RZ, P1 ;  /* 0x000000ff67027208 */ /* 0x000fe20000800000 */
[----:B---3--:R-:W-:Y:S02]  /*8580*/  FMUL.FTZ R4, R100, R112 ;  /* 0x0000007064047220 */ /* 0x008fe40000410000 */
[----:B------:R-:W-:Y:S02]  /*8590*/  FMUL.FTZ R0, R0, c[0x0][0x2d0] ;  /* 0x0000b40000007a20 */ /* 0x000fe40000410000 */
[C---:B------:R-:W-:Y:S02]  /*85a0*/  FMUL.FTZ R5, R100.reuse, R113 ;  /* 0x0000007164057220 */ /* 0x040fe40000410000 */
[----:B------:R1:W3:Y:S01]  /*85b0*/  MUFU.EX2 R101, R0 ;  /* 0x0000000000657308 */ /* 0x0002e20000000800 */
[C---:B------:R-:W-:Y:S02]  /*85c0*/  FMUL.FTZ R16, R100.reuse, R124 ;  /* 0x0000007c64107220 */ /* 0x040fe40000410000 */
[C---:B------:R-:W-:Y:S02]  /*85d0*/  FMUL.FTZ R17, R100.reuse, R125 ;  /* 0x0000007d64117220 */ /* 0x040fe40000410000 */
[C---:B------:R-:W-:Y:S02]  /*85e0*/  FMUL.FTZ R49, R100.reuse, R157 ;  /* 0x0000009d64317220 */ /* 0x040fe40000410000 */
[----:B------:R-:W-:Y:S02]  /*85f0*/  IMAD.MOV.U32 R157, RZ, RZ, R239 ;  /* 0x000000ffff9d7224 */ /* 0x000fe400078e00ef */
[C---:B------:R-:W-:Y:S01]  /*8600*/  FMUL.FTZ R32, R100.reuse, R140 ;  /* 0x0000008c64207220 */ /* 0x040fe20000410000 */
[----:B------:R-:W-:Y:S01]  /*8610*/  MOV R140, R60 ;  /* 0x0000003c008c7202 */ /* 0x000fe20000000f00 */
[C---:B------:R-:W-:Y:S02]  /*8620*/  FMUL.FTZ R33, R100.reuse, R141 ;  /* 0x0000008d64217220 */ /* 0x040fe40000410000 */
[----:B------:R-:W-:Y:S02]  /*8630*/  IMAD.MOV.U32 R141, RZ, RZ, R61 ;  /* 0x000000ffff8d7224 */ /* 0x000fe400078e003d */
[C---:B------:R-:W-:Y:S02]  /*8640*/  FMUL.FTZ R68, R100.reuse, R68 ;  /* 0x0000004464447220 */ /* 0x040fe40000410000 */
[C---:B------:R-:W-:Y:S02]  /*8650*/  FMUL.FTZ R69, R100.reuse, R69 ;  /* 0x0000004564457220 */ /* 0x040fe40000410000 */
[C---:B------:R-:W-:Y:S02]  /*8660*/  FMUL.FTZ R80, R100.reuse, R80 ;  /* 0x0000005064507220 */ /* 0x040fe40000410000 */
[C---:B------:R-:W-:Y:S02]  /*8670*/  FMUL.FTZ R81, R100.reuse, R81 ;  /* 0x0000005164517220 */ /* 0x040fe40000410000 */
[----:B------:R-:W-:Y:S02]  /*8680*/  FMUL.FTZ R84, R100, R84 ;  /* 0x0000005464547220 */ /* 0x000fe40000410000 */
[----:B-1----:R-:W-:Y:S01]  /*8690*/  FADD.FTZ R0, -R2, R106 ;  /* 0x0000006a02007221 */ /* 0x002fe20000010100 */
[----:B------:R-:W-:Y:S01]  /*86a0*/  FSEL R2, R102, RZ, P0 ;  /* 0x000000ff66027208 */ /* 0x000fe20000000000 */
[C---:B---3--:R-:W-:Y:S02]  /*86b0*/  FMUL.FTZ R50, R101.reuse, R158 ;  /* 0x0000009e65327220 */ /* 0x048fe40000410000 */
[----:B------:R-:W-:Y:S02]  /*86c0*/  FMUL.FTZ R0, R0, c[0x0][0x2d0] ;  /* 0x0000b40000007a20 */ /* 0x000fe40000410000 */
[----:B------:R-:W-:Y:S02]  /*86d0*/  IMAD.MOV.U32 R158, RZ, RZ, R249 ;  /* 0x000000ffff9e7224 */ /* 0x000fe400078e00f9 */
[----:B------:R1:W4:Y:S01]  /*86e0*/  MUFU.EX2 R3, R0 ;  /* 0x0000000000037308 */ /* 0x0003220000000800 */
[C---:B------:R-:W-:Y:S02]  /*86f0*/  FMUL.FTZ R6, R101.reuse, R114 ;  /* 0x0000007265067220 */ /* 0x040fe40000410000 */
[C---:B------:R-:W-:Y:S02]  /*8700*/  FMUL.FTZ R7, R101.reuse, R115 ;  /* 0x0000007365077220 */ /* 0x040fe40000410000 */
[----:B------:R-:W3:Y:S01]  /*8710*/  LDSM.16.MT88.4 R112, [R210+0x1100] ;  /* 0x00110000d270783b */ /* 0x000ee20000004200 */
[C---:B------:R-:W-:Y:S02]  /*8720*/  FMUL.FTZ R18, R101.reuse, R126 ;  /* 0x0000007e65127220 */ /* 0x040fe40000410000 */
[C---:B------:R-:W-:Y:S02]  /*8730*/  FMUL.FTZ R19, R101.reuse, R127 ;  /* 0x0000007f65137220 */ /* 0x040fe40000410000 */
[-C--:B--2---:R-:W-:Y:S03]  /*8740*/  HMMA.16816.F32 R4, R176, R20.reuse, R4 ;  /* 0x00000014b004723c */ /* 0x084fe60000001804 */
[C---:B------:R-:W-:Y:S01]  /*8750*/  FMUL.FTZ R34, R101.reuse, R142 ;  /* 0x0000008e65227220 */ /* 0x040fe20000410000 */
[----:B------:R-:W-:Y:S01]  /*8760*/  MOV R142, R62 ;  /* 0x0000003e008e7202 */ /* 0x000fe20000000f00 */
[C---:B------:R-:W-:Y:S01]  /*8770*/  FMUL.FTZ R35, R101.reuse, R143 ;  /* 0x0000008f65237220 */ /* 0x040fe20000410000 */
[----:B------:R-:W-:Y:S01]  /*8780*/  LDSM.16.MT88.4 R124, [R210+0x500] ;  /* 0x00050000d27c783b */ /* 0x000fe20000004200 */
[C---:B------:R-:W-:Y:S01]  /*8790*/  FMUL.FTZ R51, R101.reuse, R159 ;  /* 0x0000009f65337220 */ /* 0x040fe20000410000 */
[----:B------:R-:W-:Y:S01]  /*87a0*/  MOV R159, R236 ;  /* 0x000000ec009f7202 */ /* 0x000fe20000000f00 */
[----:B------:R-:W-:Y:S03]  /*87b0*/  IMAD.MOV.U32 R143, RZ, RZ, R63 ;  /* 0x000000ffff8f7224 */ /* 0x000fe600078e003f */
[----:B------:R-:W-:Y:S02]  /*87c0*/  FMUL.FTZ R70, R101, R70 ;  /* 0x0000004665467220 */ /* 0x000fe40000410000 */
[----:B-1----:R-:W-:Y:S02]  /*87d0*/  FADD.FTZ R0, -R2, R107 ;  /* 0x0000006b02007221 */ /* 0x002fe40000010100 */
[----:B------:R-:W-:Y:S02]  /*87e0*/  FFMA.FTZ R2, R40, c[0x0][0x2d0], -R109 ;  /* 0x0000b40028027a23 */ /* 0x000fe4000001086d */
[----:B------:R-:W-:Y:S02]  /*87f0*/  FMUL.FTZ R0, R0, c[0x0][0x2d0] ;  /* 0x0000b40000007a20 */ /* 0x000fe40000410000 */
[----:B------:R1:W-:Y:S01]  /*8800*/  MUFU.EX2 R48, R2 ;  /* 0x0000000200307308 */ /* 0x0003e20000000800 */
[C---:B----4-:R-:W-:Y:S02]  /*8810*/  FMUL.FTZ R29, R3.reuse, R137 ;  /* 0x00000089031d7220 */ /* 0x050fe40000410000 */
[----:B------:R-:W-:Y:S02]  /*8820*/  IMAD.MOV.U32 R137, RZ, RZ, R241 ;  /* 0x000000ffff897224 */ /* 0x000fe400078e00f1 */
[----:B------:R-:W-:Y:S02]  /*8830*/  IMAD.MOV.U32 R107, RZ, RZ, R9 ;  /* 0x000000ffff6b7224 */ /* 0x000fe400078e0009 */
[C---:B------:R-:W-:Y:S02]  /*8840*/  FMUL.FTZ R8, R3.reuse, R116 ;  /* 0x0000007403087220 */ /* 0x040fe40000410000 */
[----:B------:R-:W-:Y:S01]  /*8850*/  FMUL.FTZ R9, R3, R117 ;  /* 0x0000007503097220 */ /* 0x000fe20000410000 */
[----:B------:R-:W2:Y:S01]  /*8860*/  MUFU.EX2 R0, R0 ;  /* 0x0000000000007308 */ /* 0x000ea20000000800 */
[----:B------:R-:W-:Y:S01]  /*8870*/  F2FP.PACK_AB R181, R107, R67 ;  /* 0x000000436bb5723e */ /* 0x000fe200000000ff */
[C---:B------:R-:W-:Y:S02]  /*8880*/  FMUL.FTZ R12, R3.reuse, R120 ;  /* 0x00000078030c7220 */ /* 0x040fe40000410000 */
[C---:B------:R-:W-:Y:S02]  /*8890*/  FMUL.FTZ R13, R3.reuse, R121 ;  /* 0x00000079030d7220 */ /* 0x040fe40000410000 */
[C---:B------:R-:W-:Y:S02]  /*88a0*/  FMUL.FTZ R24, R3.reuse, R132 ;  /* 0x0000008403187220 */ /* 0x040fe40000410000 */
[C---:B------:R-:W-:Y:S01]  /*88b0*/  FMUL.FTZ R25, R3.reuse, R133 ;  /* 0x0000008503197220 */ /* 0x040fe20000410000 */
[----:B------:R-:W-:Y:S01]  /*88c0*/  MOV R133, R237 ;  /* 0x000000ed00857202 */ /* 0x000fe20000000f00 */
[C---:B------:R-:W-:Y:S01]  /*88d0*/  FMUL.FTZ R28, R3.reuse, R136 ;  /* 0x00000088031c7220 */ /* 0x040fe20000410000 */
[----:B------:R-:W-:Y:S01]  /*88e0*/  MOV R136, R233 ;  /* 0x000000e900887202 */ /* 0x000fe20000000f00 */
[----:B------:R-:W-:Y:S01]  /*88f0*/  FMUL.FTZ R40, R3, R148 ;  /* 0x0000009403287220 */ /* 0x000fe20000410000 */
[----:B------:R-:W-:Y:S01]  /*8900*/  MOV R148, R66 ;  /* 0x0000004200947202 */ /* 0x000fe20000000f00 */
[----:B-1----:R-:W-:Y:S02]  /*8910*/  FFMA.FTZ R2, R41, c[0x0][0x2d0], -R109 ;  /* 0x0000b40029027a23 */ /* 0x002fe4000001086d */
[C---:B------:R-:W-:Y:S02]  /*8920*/  FMUL.FTZ R41, R3.reuse, R149 ;  /* 0x0000009503297220 */ /* 0x040fe40000410000 */
[----:B------:R1:W-:Y:S01]  /*8930*/  MUFU.EX2 R47, R2 ;  /* 0x00000002002f7308 */ /* 0x0003e20000000800 */
[----:B------:R-:W-:Y:S02]  /*8940*/  IMAD.MOV.U32 R132, RZ, RZ, R57 ;  /* 0x000000ffff847224 */ /* 0x000fe400078e0039 */
[C---:B------:R-:W-:Y:S02]  /*8950*/  FMUL.FTZ R57, R3.reuse, R165 ;  /* 0x000000a503397220 */ /* 0x040fe40000410000 */
[----:B------:R-:W-:Y:S02]  /*8960*/  FMUL.FTZ R60, R3, R168 ;  /* 0x000000a8033c7220 */ /* 0x000fe40000410000 */
[C---:B--2---:R-:W-:Y:S02]  /*8970*/  FMUL.FTZ R43, R0.reuse, R151 ;  /* 0x00000097002b7220 */ /* 0x044fe40000410000 */
[----:B------:R-:W-:Y:S02]  /*8980*/  IMAD.MOV.U32 R151, RZ, RZ, R246 ;  /* 0x000000ffff977224 */ /* 0x000fe400078e00f6 */
[C---:B------:R-:W-:Y:S01]  /*8990*/  FMUL.FTZ R42, R0.reuse, R150 ;  /* 0x00000096002a7220 */ /* 0x040fe20000410000 */
[----:B------:R-:W-:Y:S01]  /*89a0*/  MOV R150, R244 ;  /* 0x000000f400967202 */ /* 0x000fe20000000f00 */
[C---:B------:R-:W-:Y:S02]  /*89b0*/  FMUL.FTZ R10, R0.reuse, R118 ;  /* 0x00000076000a7220 */ /* 0x040fe40000410000 */
[C---:B------:R-:W-:Y:S02]  /*89c0*/  FMUL.FTZ R11, R0.reuse, R119 ;  /* 0x00000077000b7220 */ /* 0x040fe40000410000 */
[----:B------:R-:W2:Y:S01]  /*89d0*/  LDSM.16.MT88.4 R116, [R209+0x2100] ;  /* 0x00210000d174783b */ /* 0x000ea20000004200 */
[C---:B------:R-:W-:Y:S02]  /*89e0*/  FMUL.FTZ R66, R101.reuse, R174 ;  /* 0x000000ae65427220 */ /* 0x040fe40000410000 */
[----:B------:R-:W-:Y:S02]  /*89f0*/  FMUL.FTZ R14, R0, R122 ;  /* 0x0000007a000e7220 */ /* 0x000fe40000410000 */
[C---:B------:R-:W-:Y:S04]  /*8a00*/  HMMA.16816.F32 R8, R180.reuse, R20, R8 ;  /* 0x00000014b408723c */ /* 0x040fe80000001808 */
[--C-:B-1----:R-:W-:Y:S02]  /*8a10*/  FFMA.FTZ R2, R44, c[0x0][0x2d0], -R110.reuse ;  /* 0x0000b4002c027a23 */ /* 0x102fe4000001086e */
[C---:B------:R-:W-:Y:S02]  /*8a20*/  FMUL.FTZ R15, R0.reuse, R123 ;  /* 0x0000007b000f7220 */ /* 0x040fe40000410000 */
[----:B------:R1:W4:Y:S01]  /*8a30*/  MUFU.EX2 R46, R2 ;  /* 0x00000002002e7308 */ /* 0x0003220000000800 */
[----:B------:R-:W-:Y:S03]  /*8a40*/  FMUL.FTZ R30, R0, R138 ;  /* 0x0000008a001e7220 */ /* 0x000fe60000410000 */
[----:B------:R-:W-:Y:S01]  /*8a50*/  MOV R138, R240 ;  /* 0x000000f0008a7202 */ /* 0x000fe20000000f00 */
[-C--:B------:R-:W-:Y:S03]  /*8a60*/  HMMA.16816.F32 R12, R180, R22.reuse, R12 ;  /* 0x00000016b40c723c */ /* 0x080fe6000000180c */
[C---:B------:R-:W-:Y:S02]  /*8a70*/  FMUL.FTZ R20, R100.reuse, R128 ;  /* 0x0000008064147220 */ /* 0x040fe40000410000 */
[----:B------:R-:W-:Y:S02]  /*8a80*/  FMUL.FTZ R21, R100, R129 ;  /* 0x0000008164157220 */ /* 0x000fe40000410000 */
[C---:B------:R-:W-:Y:S01]  /*8a90*/  FMUL.FTZ R26, R0.reuse, R134 ;  /* 0x00000086001a7220 */ /* 0x040fe20000410000 */
[C---:B------:R-:W-:Y:S04]  /*8aa0*/  HMMA.16816.F32 R16, R176.reuse, R22, R16 ;  /* 0x00000016b010723c */ /* 0x040fe80000001810 */
[C---:B------:R-:W-:Y:S02]  /*8ab0*/  FMUL.FTZ R27, R0.reuse, R135 ;  /* 0x00000087001b7220 */ /* 0x040fe40000410000 */
[----:B------:R-:W-:Y:S02]  /*8ac0*/  FMUL.FTZ R31, R0, R139 ;  /* 0x0000008b001f7220 */ /* 0x000fe40000410000 */
[----:B------:R-:W-:Y:S04]  /*8ad0*/  FMUL.FTZ R22, R101, R130 ;  /* 0x0000008265167220 */ /* 0x000fe80000410000 */
[----:B-1----:R-:W-:Y:S02]  /*8ae0*/  FFMA.FTZ R2, R45, c[0x0][0x2d0], -R110 ;  /* 0x0000b4002d027a23 */ /* 0x002fe4000001086e */
[----:B------:R-:W-:Y:S02]  /*8af0*/  FMUL.FTZ R23, R101, R131 ;  /* 0x0000008365177220 */ /* 0x000fe40000410000 */
[----:B------:R1:W5:Y:S01]  /*8b00*/  MUFU.EX2 R252, R2 ;  /* 0x0000000200fc7308 */ /* 0x0003620000000800 */
[----:B------:R-:W-:Y:S01]  /*8b10*/  LDSM.16.MT88.4 R128, [R209+0x1500] ;  /* 0x00150000d180783b */ /* 0x000fe20000004200 */
[----:B------:R-:W-:Y:S02]  /*8b20*/  IMAD.MOV.U32 R134, RZ, RZ, R58 ;  /* 0x000000ffff867224 */ /* 0x000fe400078e003a */
[----:B------:R-:W-:Y:S01]  /*8b30*/  IMAD.MOV.U32 R135, RZ, RZ, R56 ;  /* 0x000000ffff877224 */ /* 0x000fe200078e0038 */
[-C--:B------:R-:W-:Y:S03]  /*8b40*/  HMMA.16816.F32 R20, R176, R36.reuse, R20 ;  /* 0x00000024b014723c */ /* 0x080fe60000001814 */
[C---:B------:R-:W-:Y:S02]  /*8b50*/  FMUL.FTZ R45, R3.reuse, R153 ;  /* 0x00000099032d7220 */ /* 0x040fe40000410000 */
[C---:B------:R-:W-:Y:S01]  /*8b60*/  FMUL.FTZ R44, R3.reuse, R152 ;  /* 0x00000098032c7220 */ /* 0x040fe20000410000 */
[----:B------:R-:W-:Y:S01]  /*8b70*/  MOV R152, R48 ;  /* 0x0000003000987202 */ /* 0x000fe20000000f00 */
[----:B------:R-:W-:Y:S01]  /*8b80*/  FMUL.FTZ R48, R100, R156 ;  /* 0x0000009c64307220 */ /* 0x000fe20000410000 */
[C---:B------:R-:W-:Y:S04]  /*8b90*/  HMMA.16816.F32 R24, R180.reuse, R36, R24 ;  /* 0x00000024b418723c */ /* 0x040fe80000001818 */
[----:B------:R-:W-:Y:S01]  /*8ba0*/  MOV R156, R234 ;  /* 0x000000ea009c7202 */ /* 0x000fe20000000f00 */
[----:B------:R-:W-:Y:S02]  /*8bb0*/  IMAD.MOV.U32 R139, RZ, RZ, R59 ;  /* 0x000000ffff8b7224 */ /* 0x000fe400078e003b */
[----:B------:R-:W-:Y:S01]  /*8bc0*/  FMUL.FTZ R56, R3, R164 ;  /* 0x000000a403387220 */ /* 0x000fe20000410000 */
[-C--:B------:R-:W-:Y:S04]  /*8bd0*/  HMMA.16816.F32 R28, R180, R38.reuse, R28 ;  /* 0x00000026b41c723c */ /* 0x080fe8000000181c */
[----:B-1----:R-:W-:Y:S01]  /*8be0*/  FFMA.FTZ R2, R185, c[0x0][0x2d0], -R109 ;  /* 0x0000b400b9027a23 */ /* 0x002fe2000001086d */
[----:B------:R-:W-:Y:S01]  /*8bf0*/  MOV R185, R230 ;  /* 0x000000e600b97202 */ /* 0x000fe20000000f00 */
[C---:B------:R-:W-:Y:S02]  /*8c00*/  FMUL.FTZ R58, R0.reuse, R166 ;  /* 0x000000a6003a7220 */ /* 0x040fe40000410000 */
[C---:B------:R-:W-:Y:S01]  /*8c10*/  HMMA.16816.F32 R32, R176.reuse, R38, R32 ;  /* 0x00000026b020723c */ /* 0x040fe20000001820 */
[----:B------:R1:W-:Y:S03]  /*8c20*/  MUFU.EX2 R251, R2 ;  /* 0x0000000200fb7308 */ /* 0x0003e60000000800 */
[----:B----4-:R-:W-:Y:S02]  /*8c30*/  IMAD.MOV.U32 R153, RZ, RZ, R46 ;  /* 0x000000ffff997224 */ /* 0x010fe400078e002e */
[C---:B------:R-:W-:Y:S01]  /*8c40*/  FMUL.FTZ R46, R0.reuse, R154 ;  /* 0x0000009a002e7220 */ /* 0x040fe20000410000 */
[----:B------:R-:W-:Y:S01]  /*8c50*/  MOV R154, R47 ;  /* 0x0000002f009a7202 */ /* 0x000fe20000000f00 */
[C---:B------:R-:W-:Y:S01]  /*8c60*/  FMUL.FTZ R38, R101.reuse, R146 ;  /* 0x0000009265267220 */ /* 0x040fe20000410000 */
[----:B------:R-:W-:Y:S03]  /*8c70*/  MOV R146, R238 ;  /* 0x000000ee00927202 */ /* 0x000fe60000000f00 */
[----:B------:R-:W-:Y:S02]  /*8c80*/  FMUL.FTZ R47, R0, R155 ;  /* 0x0000009b002f7220 */ /* 0x000fe40000410000 */
[----:B------:R-:W-:Y:S02]  /*8c90*/  IMAD.MOV.U32 R155, RZ, RZ, R235 ;  /* 0x000000ffff9b7224 */ /* 0x000fe400078e00eb */
[C---:B------:R-:W-:Y:S02]  /*8ca0*/  FMUL.FTZ R36, R100.reuse, R144 ;  /* 0x0000009064247220 */ /* 0x040fe40000410000 */
[C---:B------:R-:W-:Y:S01]  /*8cb0*/  FMUL.FTZ R37, R100.reuse, R145 ;  /* 0x0000009164257220 */ /* 0x040fe20000410000 */
[----:B------:R-:W-:Y:S01]  /*8cc0*/  MOV R145, R64 ;  /* 0x0000004000917202 */ /* 0x000fe20000000f00 */
[----:B------:R-:W-:Y:S01]  /*8cd0*/  FMUL.FTZ R39, R101, R147 ;  /* 0x0000009365277220 */ /* 0x000fe20000410000 */
[----:B------:R-:W-:Y:S01]  /*8ce0*/  MOV R147, R207 ;  /* 0x000000cf00937202 */ /* 0x000fe20000000f00 */
[----:B------:R-:W-:Y:S02]  /*8cf0*/  FMUL.FTZ R64, R100, R172 ;  /* 0x000000ac64407220 */ /* 0x000fe40000410000 */
[----:B------:R-:W-:Y:S02]  /*8d00*/  FMUL.FTZ R59, R0, R167 ;  /* 0x000000a7003b7220 */ /* 0x000fe40000410000 */
[----:B-1----:R-:W-:Y:S01]  /*8d10*/  FFMA.FTZ R2, R186, c[0x0][0x2d0], -R109 ;  /* 0x0000b400ba027a23 */ /* 0x002fe2000001086d */
[-C--:B------:R-:W-:Y:S03]  /*8d20*/  HMMA.16816.F32 R36, R176, R52.reuse, R36 ;  /* 0x00000034b024723c */ /* 0x080fe60000001824 */
[----:B------:R1:W-:Y:S01]  /*8d30*/  MUFU.EX2 R249, R2 ;  /* 0x0000000200f97308 */ /* 0x0003e20000000800 */
[----:B------:R-:W-:Y:S01]  /*8d40*/  MOV R186, R232 ;  /* 0x000000e800ba7202 */ /* 0x000fe20000000f00 */
[----:B------:R-:W-:Y:S02]  /*8d50*/  FMUL.FTZ R61, R3, R169 ;  /* 0x000000a9033d7220 */ /* 0x000fe40000410000 */
[C---:B------:R-:W-:Y:S01]  /*8d60*/  FMUL.FTZ R62, R0.reuse, R170 ;  /* 0x000000aa003e7220 */ /* 0x040fe20000410000 */
[C---:B------:R-:W-:Y:S04]  /*8d70*/  HMMA.16816.F32 R40, R180.reuse, R52, R40 ;  /* 0x00000034b428723c */ /* 0x040fe80000001828 */
[----:B------:R-:W-:Y:S02]  /*8d80*/  FMUL.FTZ R63, R0, R171 ;  /* 0x000000ab003f7220 */ /* 0x000fe40000410000 */
[----:B------:R-:W-:Y:S02]  /*8d90*/  IMAD.MOV.U32 R149, RZ, RZ, R67 ;  /* 0x000000ffff957224 */ /* 0x000fe400078e0043 */
[-C--:B------:R-:W-:Y:S04]  /*8da0*/  HMMA.16816.F32 R44, R180, R54.reuse, R44 ;  /* 0x00000036b42c723c */ /* 0x080fe8000000182c */
[----:B------:R-:W-:Y:S02]  /*8db0*/  FMUL.FTZ R67, R101, R175 ;  /* 0x000000af65437220 */ /* 0x000fe40000410000 */
[C---:B------:R-:W-:Y:S02]  /*8dc0*/  FMUL.FTZ R52, R100.reuse, R160 ;  /* 0x000000a064347220 */ /* 0x040fe40000410000 */
[C---:B------:R-:W-:Y:S04]  /*8dd0*/  HMMA.16816.F32 R48, R176.reuse, R54, R48 ;  /* 0x00000036b030723c */ /* 0x040fe80000001830 */
[--C-:B-1----:R-:W-:Y:S02]  /*8de0*/  FFMA.FTZ R2, R187, c[0x0][0x2d0], -R110.reuse ;  /* 0x0000b400bb027a23 */ /* 0x102fe4000001086e */
[----:B------:R-:W-:Y:S02]  /*8df0*/  IMAD.MOV.U32 R160, RZ, RZ, R229 ;  /* 0x000000ffffa07224 */ /* 0x000fe400078e00e5 */
[----:B------:R1:W-:Y:S01]  /*8e00*/  MUFU.EX2 R246, R2 ;  /* 0x0000000200f67308 */ /* 0x0003e20000000800 */
[C---:B------:R-:W-:Y:S03]  /*8e10*/  FMUL.FTZ R55, R101.reuse, R163 ;  /* 0x000000a365377220 */ /* 0x040fe60000410000 */
[----:B------:R-:W-:Y:S02]  /*8e20*/  IMAD.MOV.U32 R163, RZ, RZ, R231 ;  /* 0x000000ffffa37224 */ /* 0x000fe400078e00e7 */
[C---:B------:R-:W-:Y:S01]  /*8e30*/  FMUL.FTZ R53, R100.reuse, R161 ;  /* 0x000000a164357220 */ /* 0x040fe20000410000 */
[----:B------:R-:W-:Y:S01]  /*8e40*/  MOV R161, R227 ;  /* 0x000000e300a17202 */ /* 0x000fe20000000f00 */
[C---:B------:R-:W-:Y:S02]  /*8e50*/  FMUL.FTZ R54, R101.reuse, R162 ;  /* 0x000000a265367220 */ /* 0x040fe40000410000 */
[----:B------:R-:W-:Y:S02]  /*8e60*/  IMAD.MOV.U32 R144, RZ, RZ, R65 ;  /* 0x000000ffff907224 */ /* 0x000fe400078e0041 */
[----:B------:R-:W-:Y:S02]  /*8e70*/  FMUL.FTZ R65, R100, R173 ;  /* 0x000000ad64417220 */ /* 0x000fe40000410000 */
[----:B------:R-:W-:Y:S01]  /*8e80*/  LDSM.16.MT88.4 R172, [R210+0x1d00] ;  /* 0x001d0000d2ac783b */ /* 0x000fe20000004200 */
[-C--:B---3--:R-:W-:Y:S03]  /*8e90*/  HMMA.16816.F32 R52, R176, R112.reuse, R52 ;  /* 0x00000070b034723c */ /* 0x088fe60000001834 */
[----:B------:R-:W-:Y:S02]  /*8ea0*/  FMUL.FTZ R71, R101, R71 ;  /* 0x0000004765477220 */ /* 0x000fe40000410000 */
[C---:B------:R-:W-:Y:S02]  /*8eb0*/  FMUL.FTZ R72, R3.reuse, R72 ;  /* 0x0000004803487220 */ /* 0x040fe40000410000 */
[C---:B------:R-:W-:Y:S01]  /*8ec0*/  FMUL.FTZ R73, R3.reuse, R73 ;  /* 0x0000004903497220 */ /* 0x040fe20000410000 */
[C---:B------:R-:W-:Y:S04]  /*8ed0*/  HMMA.16816.F32 R56, R180.reuse, R112, R56 ;  /* 0x00000070b438723c */ /* 0x040fe80000001838 */
[----:B-1----:R-:W-:Y:S02]  /*8ee0*/  FFMA.FTZ R2, R188, c[0x0][0x2d0], -R110 ;  /* 0x0000b400bc027a23 */ /* 0x002fe4000001086e */
[C---:B------:R-:W-:Y:S02]  /*8ef0*/  FMUL.FTZ R74, R0.reuse, R74 ;  /* 0x0000004a004a7220 */ /* 0x040fe40000410000 */
[-C--:B------:R-:W-:Y:S01]  /*8f00*/  HMMA.16816.F32 R60, R180, R114.reuse, R60 ;  /* 0x00000072b43c723c */ /* 0x080fe2000000183c */
[----:B------:R1:W-:Y:S03]  /*8f10*/  MUFU.EX2 R244, R2 ;  /* 0x0000000200f47308 */ /* 0x0003e60000000800 */
[C---:B------:R-:W-:Y:S02]  /*8f20*/  FMUL.FTZ R75, R0.reuse, R75 ;  /* 0x0000004b004b7220 */ /* 0x040fe40000410000 */
[C---:B------:R-:W-:Y:S02]  /*8f30*/  FMUL.FTZ R76, R3.reuse, R76 ;  /* 0x0000004c034c7220 */ /* 0x040fe40000410000 */
[C---:B------:R-:W-:Y:S01]  /*8f40*/  HMMA.16816.F32 R64, R176.reuse, R114, R64 ;  /* 0x00000072b040723c */ /* 0x040fe20000001840 */
[----:B------:R-:W3:Y:S03]  /*8f50*/  LDSM.16.MT88.4 R112, [R210+0x2100] ;  /* 0x00210000d270783b */ /* 0x000ee60000004200 */
[----:B------:R-:W-:Y:S02]  /*8f60*/  FMUL.FTZ R77, R3, R77 ;  /* 0x0000004d034d7220 */ /* 0x000fe40000410000 */
[C---:B------:R-:W-:Y:S02]  /*8f70*/  FMUL.FTZ R78, R0.reuse, R78 ;  /* 0x0000004e004e7220 */ /* 0x040fe40000410000 */
[-C--:B--2---:R-:W-:Y:S04]  /*8f80*/  HMMA.16816.F32 R68, R176, R116.reuse, R68 ;  /* 0x00000074b044723c */ /* 0x084fe80000001844 */
[----:B------:R-:W-:Y:S02]  /*8f90*/  FMUL.FTZ R79, R0, R79 ;  /* 0x0000004f004f7220 */ /* 0x000fe40000410000 */
[C---:B------:R-:W-:Y:S02]  /*8fa0*/  FMUL.FTZ R82, R101.reuse, R82 ;  /* 0x0000005265527220 */ /* 0x040fe40000410000 */
[C---:B------:R-:W-:Y:S04]  /*8fb0*/  HMMA.16816.F32 R72, R180.reuse, R116, R72 ;  /* 0x00000074b448723c */ /* 0x040fe80000001848 */
[--C-:B-1----:R-:W-:Y:S02]  /*8fc0*/  FFMA.FTZ R2, R190, c[0x0][0x2d0], -R111.reuse ;  /* 0x0000b400be027a23 */ /* 0x102fe4000001086f */
[----:B------:R-:W-:Y:S02]  /*8fd0*/  FMUL.FTZ R83, R101, R83 ;  /* 0x0000005365537220 */ /* 0x000fe40000410000 */
[-C--:B------:R-:W-:Y:S01]  /*8fe0*/  HMMA.16816.F32 R76, R180, R118.reuse, R76 ;  /* 0x00000076b44c723c */ /* 0x080fe2000000184c */
[----:B------:R1:W-:Y:S03]  /*8ff0*/  MUFU.EX2 R241, R2 ;  /* 0x0000000200f17308 */ /* 0x0003e60000000800 */
[C---:B------:R-:W-:Y:S02]  /*9000*/  FMUL.FTZ R88, R3.reuse, R88 ;  /* 0x0000005803587220 */ /* 0x040fe40000410000 */
[----:B------:R-:W-:Y:S02]  /*9010*/  FMUL.FTZ R89, R3, R89 ;  /* 0x0000005903597220 */ /* 0x000fe40000410000 */
[C---:B------:R-:W-:Y:S01]  /*9020*/  HMMA.16816.F32 R80, R176.reuse, R118, R80 ;  /* 0x00000076b050723c */ /* 0x040fe20000001850 */
[----:B------:R-:W2:Y:S03]  /*9030*/  LDSM.16.MT88.4 R116, [R209+0x500] ;  /* 0x00050000d174783b */ /* 0x000ea60000004200 */
[----:B------:R-:W-:Y:S02]  /*9040*/  FMUL.FTZ R85, R100, R85 ;  /* 0x0000005564557220 */ /* 0x000fe40000410000 */
[C---:B------:R-:W-:Y:S02]  /*9050*/  FMUL.FTZ R86, R101.reuse, R86 ;  /* 0x0000005665567220 */ /* 0x040fe40000410000 */
[----:B------:R-:W-:Y:S04]  /*9060*/  FMUL.FTZ R87, R101, R87 ;  /* 0x0000005765577220 */ /* 0x000fe80000410000 */
[C---:B------:R-:W-:Y:S02]  /*9070*/  FMUL.FTZ R90, R0.reuse, R90 ;  /* 0x0000005a005a7220 */ /* 0x040fe40000410000 */
[C---:B------:R-:W-:Y:S01]  /*9080*/  FMUL.FTZ R91, R0.reuse, R91 ;  /* 0x0000005b005b7220 */ /* 0x040fe20000410000 */
[-C--:B---3--:R-:W-:Y:S03]  /*9090*/  HMMA.16816.F32 R84, R176, R112.reuse, R84 ;  /* 0x00000070b054723c */ /* 0x088fe60000001854 */
[----:B-1----:R-:W-:Y:S02]  /*90a0*/  FFMA.FTZ R2, R189, c[0x0][0x2d0], -R111 ;  /* 0x0000b400bd027a23 */ /* 0x002fe4000001086f */
[C---:B------:R-:W-:Y:S02]  /*90b0*/  FMUL.FTZ R92, R3.reuse, R92 ;  /* 0x0000005c035c7220 */ /* 0x040fe40000410000 */
[----:B------:R-:W1:Y:S01]  /*90c0*/  MUFU.EX2 R240, R2 ;  /* 0x0000000200f07308 */ /* 0x000e620000000800 */
[C---:B------:R-:W-:Y:S04]  /*90d0*/  HMMA.16816.F32 R88, R180.reuse, R112, R88 ;  /* 0x00000070b458723c */ /* 0x040fe80000001858 */
[----:B------:R-:W-:Y:S02]  /*90e0*/  FMUL.FTZ R93, R3, R93 ;  /* 0x0000005d035d7220 */ /* 0x000fe40000410000 */
[----:B------:R-:W-:Y:S01]  /*90f0*/  FMUL.FTZ R94, R0, R94 ;  /* 0x0000005e005e7220 */ /* 0x000fe20000410000 */
[----:B------:R-:W-:Y:S01]  /*9100*/  F2FP.PACK_AB R112, R154, R152 ;  /* 0x000000989a70723e */ /* 0x000fe200000000ff */
[----:B------:R-:W-:Y:S01]  /*9110*/  FMUL.FTZ R95, R0, R95 ;  /* 0x0000005f005f7220 */ /* 0x000fe20000410000 */
[----:B-----5:R-:W-:Y:S03]  /*9120*/  F2FP.PACK_AB R113, R252, R153 ;  /* 0x00000099fc71723e */ /* 0x020fe600000000ff */
[----:B------:R-:W-:Y:S02]  /*9130*/  FFMA.FTZ R106, R206, c[0x0][0x2d0], -R109 ;  /* 0x0000b400ce6a7a23 */ /* 0x000fe4000001086d */
[----:B------:R-:W-:Y:S01]  /*9140*/  IMAD.MOV.U32 R162, RZ, RZ, R228 ;  /* 0x000000ffffa27224 */ /* 0x000fe200078e00e4 */
[-C--:B------:R-:W-:Y:S01]  /*9150*/  HMMA.16816.F32 R92, R180, R114.reuse, R92 ;  /* 0x00000072b45c723c */ /* 0x080fe2000000185c */
[----:B------:R3:W-:Y:S01]  /*9160*/  MUFU.EX2 R228, R106 ;  /* 0x0000006a00e47308 */ /* 0x0007e20000000800 */
[----:B------:R-:W-:Y:S01]  /*9170*/  LDSM.16.MT88.4 R180, [R209+0x2d00] ;  /* 0x002d0000d1b4783b */ /* 0x000fe20000004200 */
[C---:B------:R-:W-:Y:S02]  /*9180*/  FMUL.FTZ R96, R100.reuse, R96 ;  /* 0x0000006064607220 */ /* 0x040fe40000410000 */
[----:B------:R-:W-:Y:S02]  /*9190*/  FMUL.FTZ R97, R100, R97 ;  /* 0x0000006164617220 */ /* 0x000fe40000410000 */
[C---:B------:R-:W-:Y:S01]  /*91a0*/  FMUL.FTZ R98, R101.reuse, R98 ;  /* 0x0000006265627220 */ /* 0x040fe20000410000 */
[----:B-1----:R-:W-:Y:S01]  /*91b0*/  F2FP.PACK_AB R120, R240, R241 ;  /* 0x000000f1f078723e */ /* 0x002fe200000000ff */
[--C-:B------:R-:W-:Y:S03]  /*91c0*/  FFMA.FTZ R2, R192, c[0x0][0x2d0], -R184.reuse ;  /* 0x0000b400c0027a23 */ /* 0x100fe600000108b8 */
[----:B------:R-:W-:Y:S01]  /*91d0*/  FMUL.FTZ R99, R101, R99 ;  /* 0x0000006365637220 */ /* 0x000fe20000410000 */
[----:B------:R1:W-:Y:S06]  /*91e0*/  MUFU.EX2 R239, R2 ;  /* 0x0000000200ef7308 */ /* 0x0003ec0000000800 */
[----:B------:R-:W-:Y:S04]  /*91f0*/  HMMA.16816.F32 R96, R176, R114, R96 ;  /* 0x00000072b060723c */ /* 0x000fe80000001860 */
[--C-:B---3--:R-:W-:Y:S03]  /*9200*/  FFMA.FTZ R106, R247, c[0x0][0x2d0], -R111.reuse ;  /* 0x0000b400f76a7a23 */ /* 0x108fe6000001086f */
[----:B------:R-:W-:Y:S02]  /*9210*/  F2FP.PACK_AB R114, R249, R251 ;  /* 0x000000fbf972723e */ /* 0x000fe400000000ff */
[----:B------:R-:W-:Y:S03]  /*9220*/  F2FP.PACK_AB R115, R244, R246 ;  /* 0x000000f6f473723e */ /* 0x000fe600000000ff */
[----:B------:R-:W-:Y:S04]  /*9230*/  MOV R247, R154 ;  /* 0x0000009a00f77202 */ /* 0x000fe80000000f00 */
[-C--:B--2---:R-:W-:Y:S05]  /*9240*/  HMMA.16816.F32 R4, R112, R116.reuse, R4 ;  /* 0x000000747004723c */ /* 0x084fea0000001804 */
[--C-:B-1----:R-:W-:Y:S04]  /*9250*/  FFMA.FTZ R2, R191, c[0x0][0x2d0], -R184.reuse ;  /* 0x0000b400bf027a23 */ /* 0x102fe800000108b8 */
[----:B------:R1:W2:Y:S03]  /*9260*/  MUFU.EX2 R238, R2 ;  /* 0x0000000200ee7308 */ /* 0x0002a60000000800 */
[--C-:B-1----:R-:W-:Y:S01]  /*9270*/  FFMA.FTZ R2, R193, c[0x0][0x2d0], -R111.reuse ;  /* 0x0000b400c1027a23 */ /* 0x102fe2000001086f */
[----:B--2---:R-:W-:Y:S06]  /*9280*/  F2FP.PACK_AB R121, R238, R239 ;  /* 0x000000efee79723e */ /* 0x004fec00000000ff */
[----:B------:R1:W-:Y:S02]  /*9290*/  MUFU.EX2 R237, R2 ;  /* 0x0000000200ed7308 */ /* 0x0003e40000000800 */
[----:B-1----:R-:W-:Y:S08]  /*92a0*/  FFMA.FTZ R2, R194, c[0x0][0x2d0], -R111 ;  /* 0x0000b400c2027a23 */ /* 0x002ff0000001086f */
        /* <DEDUP_REMOVED lines=9> */
[C---:B------:R-:W-:Y:S08]  /*9340*/  HMMA.16816.F32 R8, R120.reuse, R116, R8 ;  /* 0x000000747808723c */ /* 0x040ff00000001808 */
[-C--:B------:R-:W-:Y:S08]  /*9350*/  HMMA.16816.F32 R12, R120, R118.reuse, R12 ;  /* 0x00000076780c723c */ /* 0x080ff0000000180c */
[C---:B------:R-:W-:Y:S01]  /*9360*/  HMMA.16816.F32 R16, R112.reuse, R118, R16 ;  /* 0x000000767010723c */ /* 0x040fe20000001810 */
[----:B------:R-:W2:Y:S03]  /*9370*/  LDSM.16.MT88.4 R116, [R210+0x1500] ;  /* 0x00150000d274783b */ /* 0x000ea60000004200 */
[--C-:B-1----:R-:W-:Y:S04]  /*9380*/  FFMA.FTZ R2, R200, c[0x0][0x2d0], -R109.reuse ;  /* 0x0000b400c8027a23 */ /* 0x102fe8000001086d */
[-C--:B------:R-:W-:Y:S01]  /*9390*/  HMMA.16816.F32 R20, R112, R124.reuse, R20 ;  /* 0x0000007c7014723c */ /* 0x080fe20000001814 */
[----:B------:R1:W3:Y:S07]  /*93a0*/  MUFU.EX2 R233, R2 ;  /* 0x0000000200e97308 */ /* 0x0002ee0000000800 */
        /* <DEDUP_REMOVED lines=11> */
[--C-:B-1----:R-:W-:Y:S04]  /*9460*/  FFMA.FTZ R2, R203, c[0x0][0x2d0], -R110.reuse ;  /* 0x0000b400cb027a23 */ /* 0x102fe8000001086e */
[-C--:B--2---:R-:W-:Y:S01]  /*9470*/  HMMA.16816.F32 R52, R112, R116.reuse, R52 ;  /* 0x000000747034723c */ /* 0x084fe20000001834 */
[----:B------:R1:W2:Y:S07]  /*9480*/  MUFU.EX2 R229, R2 ;  /* 0x0000000200e57308 */ /* 0x0002ae0000000800 */
[C---:B------:R-:W-:Y:S08]  /*9490*/  HMMA.16816.F32 R56, R120.reuse, R116, R56 ;  /* 0x000000747838723c */ /* 0x040ff00000001838 */
[-C--:B------:R-:W-:Y:S08]  /*94a0*/  HMMA.16816.F32 R60, R120, R118.reuse, R60 ;  /* 0x00000076783c723c */ /* 0x080ff0000000183c */
[C---:B------:R-:W-:Y:S01]  /*94b0*/  HMMA.16816.F32 R64, R112.reuse, R118, R64 ;  /* 0x000000767040723c */ /* 0x040fe20000001840 */
[----:B------:R-:W2:Y:S03]  /*94c0*/  LDSM.16.MT88.4 R116, [R209+0x900] ;  /* 0x00090000d174783b */ /* 0x000ea60000004200 */
[----:B-1----:R-:W-:Y:S02]  /*94d0*/  FFMA.FTZ R2, R205, c[0x0][0x2d0], -R109 ;  /* 0x0000b400cd027a23 */ /* 0x002fe4000001086d */
[----:B------:R-:W-:Y:S02]  /*94e0*/  MUFU.EX2 R205, R106 ;  /* 0x0000006a00cd7308 */ /* 0x000fe40000000800 */
[-C--:B----4-:R-:W-:Y:S08]  /*94f0*/  HMMA.16816.F32 R68, R112, R124.reuse, R68 ;  /* 0x0000007c7044723c */ /* 0x090ff00000001844 */
[C---:B------:R-:W-:Y:S01]  /*9500*/  HMMA.16816.F32 R72, R120.reuse, R124, R72 ;  /* 0x0000007c7848723c */ /* 0x040fe20000001848 */
[----:B------:R1:W4:Y:S07]  /*9510*/  MUFU.EX2 R230, R2 ;  /* 0x0000000200e67308 */ /* 0x00032e0000000800 */
[-C--:B------:R-:W-:Y:S08]  /*9520*/  HMMA.16816.F32 R76, R120, R126.reuse, R76 ;  /* 0x0000007e784c723c */ /* 0x080ff0000000184c */
[C---:B------:R-:W-:Y:S01]  /*9530*/  HMMA.16816.F32 R80, R112.reuse, R126, R80 ;  /* 0x0000007e7050723c */ /* 0x040fe20000001850 */
[----:B------:R-:W2:Y:S07]  /*9540*/  LDSM.16.MT88.4 R124, [R210+0x900] ;  /* 0x00090000d27c783b */ /* 0x000eae0000004200 */
[-C--:B-----5:R-:W-:Y:S04]  /*9550*/  HMMA.16816.F32 R84, R112, R128.reuse, R84 ;  /* 0x000000807054723c */ /* 0x0a0fe80000001854 */
[--C-:B-1----:R-:W-:Y:S04]  /*9560*/  FFMA.FTZ R2, R199, c[0x0][0x2d0], -R110.reuse ;  /* 0x0000b400c7027a23 */ /* 0x102fe8000001086e */
[C---:B------:R-:W-:Y:S01]  /*9570*/  HMMA.16816.F32 R88, R120.reuse, R128, R88 ;  /* 0x000000807858723c */ /* 0x040fe20000001858 */
[----:B------:R1:W-:Y:S07]  /*9580*/  MUFU.EX2 R227, R2 ;  /* 0x0000000200e37308 */ /* 0x0003ee0000000800 */
[-C--:B------:R-:W-:Y:S08]  /*9590*/  HMMA.16816.F32 R92, R120, R130.reuse, R92 ;  /* 0x00000082785c723c */ /* 0x080ff0000000185c */
[----:B------:R-:W-:Y:S01]  /*95a0*/  HMMA.16816.F32 R96, R112, R130, R96 ;  /* 0x000000827060723c */ /* 0x000fe20000001860 */
[----:B------:R-:W5:Y:S06]  /*95b0*/  LDSM.16.MT88.4 R128, [R209+0x1900] ;  /* 0x00190000d180783b */ /* 0x000f6c0000004200 */
[----:B---3--:R-:W-:Y:S01]  /*95c0*/  F2FP.PACK_AB R112, R233, R232 ;  /* 0x000000e8e970723e */ /* 0x008fe200000000ff */
[----:B-1----:R-:W-:Y:S01]  /*95d0*/  FFMA.FTZ R2, R201, c[0x0][0x2d0], -R110 ;  /* 0x0000b400c9027a23 */ /* 0x002fe2000001086e */
[----:B--2---:R-:W-:Y:S03]  /*95e0*/  F2FP.PACK_AB R113, R229, R231 ;  /* 0x000000e7e571723e */ /* 0x004fe600000000ff */
[----:B------:R1:W2:Y:S01]  /*95f0*/  MUFU.EX2 R207, R2 ;  /* 0x0000000200cf7308 */ /* 0x0002a20000000800 */
[----:B----4-:R-:W-:Y:S01]  /*9600*/  F2FP.PACK_AB R114, R228, R230 ;  /* 0x000000e6e472723e */ /* 0x010fe200000000ff */
[--C-:B-1----:R-:W-:Y:S01]  /*9610*/  FFMA.FTZ R2, R163, c[0x0][0x2d0], -R111.reuse ;  /* 0x0000b400a3027a23 */ /* 0x102fe2000001086f */
[----:B--2---:R-:W-:Y:S07]  /*9620*/  F2FP.PACK_AB R115, R207, R227 ;  /* 0x000000e3cf73723e */ /* 0x004fee00000000ff */
[----:B------:R1:W2:Y:S01]  /*9630*/  MUFU.EX2 R206, R2 ;  /* 0x0000000200ce7308 */ /* 0x0002a20000000800 */
[-C--:B------:R-:W-:Y:S03]  /*9640*/  HMMA.16816.F32 R4, R112, R116.reuse, R4 ;  /* 0x000000747004723c */ /* 0x080fe60000001804 */
[--C-:B-1----:R-:W-:Y:S01]  /*9650*/  FFMA.FTZ R2, R248, c[0x0][0x2d0], -R184.reuse ;  /* 0x0000b400f8027a23 */ /* 0x102fe200000108b8 */
[----:B--2---:R-:W-:Y:S02]  /*9660*/  F2FP.PACK_AB R120, R205, R206 ;  /* 0x000000cecd78723e */ /* 0x004fe400000000ff */
[----:B------:R-:W-:Y:S03]  /*9670*/  MOV R248, R153 ;  /* 0x0000009900f87202 */ /* 0x000fe60000000f00 */
[----:B------:R1:W-:Y:S03]  /*9680*/  MUFU.EX2 R203, R2 ;  /* 0x0000000200cb7308 */ /* 0x0003e60000000800 */
[----:B-1----:R-:W-:Y:S02]  /*9690*/  FFMA.FTZ R2, R250, c[0x0][0x2d0], -R184 ;  /* 0x0000b400fa027a23 */ /* 0x002fe400000108b8 */
[----:B------:R-:W-:Y:S05]  /*96a0*/  IMAD.MOV.U32 R250, RZ, RZ, R152 ;  /* 0x000000fffffa7224 */ /* 0x000fea00078e0098 */
        /* <DEDUP_REMOVED lines=17> */
[C---:B------:R-:W-:Y:S01]  /*97c0*/  HMMA.16816.F32 R16, R112.reuse, R118, R16 ;  /* 0x000000767010723c */ /* 0x040fe20000001810 */
[----:B------:R-:W2:Y:S03]  /*97d0*/  LDSM.16.MT88.4 R116, [R210+0x1900] ;  /* 0x00190000d274783b */ /* 0x000ea60000004200 */
[--C-:B-1----:R-:W-:Y:S04]  /*97e0*/  FFMA.FTZ R2, R161, c[0x0][0x2d0], -R109.reuse ;  /* 0x0000b400a1027a23 */ /* 0x102fe8000001086d */
[-C--:B------:R-:W-:Y:S01]  /*97f0*/  HMMA.16816.F32 R20, R112, R124.reuse, R20 ;  /* 0x0000007c7014723c */ /* 0x080fe20000001814 */
[----:B------:R1:W-:Y:S07]  /*9800*/  MUFU.EX2 R196, R2 ;  /* 0x0000000200c47308 */ /* 0x0003ee0000000800 */
[C---:B------:R-:W-:Y:S08]  /*9810*/  HMMA.16816.F32 R24, R120.reuse, R124, R24 ;  /* 0x0000007c7818723c */ /* 0x040ff00000001818 */
[-C--:B------:R-:W-:Y:S08]  /*9820*/  HMMA.16816.F32 R28, R120, R126.reuse, R28 ;  /* 0x0000007e781c723c */ /* 0x080ff0000000181c */
[C---:B------:R-:W-:Y:S01]  /*9830*/  HMMA.16816.F32 R32, R112.reuse, R126, R32 ;  /* 0x0000007e7020723c */ /* 0x040fe20000001820 */
[----:B------:R-:W3:Y:S03]  /*9840*/  LDSM.16.MT88.4 R124, [R209+0x2900] ;  /* 0x00290000d17c783b */ /* 0x000ee60000004200 */
[--C-:B-1----:R-:W-:Y:S04]  /*9850*/  FFMA.FTZ R2, R160, c[0x0][0x2d0], -R110.reuse ;  /* 0x0000b400a0027a23 */ /* 0x102fe8000001086e */
[-C--:B-----5:R-:W-:Y:S01]  /*9860*/  HMMA.16816.F32 R36, R112, R128.reuse, R36 ;  /* 0x000000807024723c */ /* 0x0a0fe20000001824 */
[----:B------:R1:W-:Y:S07]  /*9870*/  MUFU.EX2 R195, R2 ;  /* 0x0000000200c37308 */ /* 0x0003ee0000000800 */
        /* <DEDUP_REMOVED lines=9> */
[C---:B------:R-:W-:Y:S04]  /*9910*/  HMMA.16816.F32 R64, R112.reuse, R118, R64 ;  /* 0x000000767040723c */ /* 0x040fe80000001840 */
[--C-:B-1----:R-:W-:Y:S02]  /*9920*/  FFMA.FTZ R2, R185, c[0x0][0x2d0], -R109.reuse ;  /* 0x0000b400b9027a23 */ /* 0x102fe4000001086d */
[----:B------:R-:W-:Y:S02]  /*9930*/  FFMA.FTZ R109, R159, c[0x0][0x2d0], -R109 ;  /* 0x0000b4009f6d7a23 */ /* 0x000fe4000001086d */
[-C--:B---3--:R-:W-:Y:S01]  /*9940*/  HMMA.16816.F32 R68, R112, R124.reuse, R68 ;  /* 0x0000007c7044723c */ /* 0x088fe20000001844 */
[----:B------:R1:W-:Y:S07]  /*9950*/  MUFU.EX2 R194, R2 ;  /* 0x0000000200c27308 */ /* 0x0003ee0000000800 */
[C---:B------:R-:W-:Y:S03]  /*9960*/  HMMA.16816.F32 R72, R120.reuse, R124, R72 ;  /* 0x0000007c7848723c */ /* 0x040fe60000001848 */
[----:B------:R2:W3:Y:S05]  /*9970*/  MUFU.EX2 R192, R109 ;  /* 0x0000006d00c07308 */ /* 0x0004ea0000000800 */
[-C--:B------:R-:W-:Y:S08]  /*9980*/  HMMA.16816.F32 R76, R120, R126.reuse, R76 ;  /* 0x0000007e784c723c */ /* 0x080ff0000000184c */
[C---:B------:R-:W-:Y:S04]  /*9990*/  HMMA.16816.F32 R80, R112.reuse, R126, R80 ;  /* 0x0000007e7050723c */ /* 0x040fe80000001850 */
[--C-:B-1----:R-:W-:Y:S02]  /*99a0*/  FFMA.FTZ R2, R158, c[0x0][0x2d0], -R110.reuse ;  /* 0x0000b4009e027a23 */ /* 0x102fe4000001086e */
[----:B------:R-:W-:Y:S02]  /*99b0*/  FFMA.FTZ R110, R157, c[0x0][0x2d0], -R110 ;  /* 0x0000b4009d6e7a23 */ /* 0x000fe4000001086e */
[-C--:B----4-:R-:W-:Y:S01]  /*99c0*/  HMMA.16816.F32 R84, R112, R128.reuse, R84 ;  /* 0x000000807054723c */ /* 0x090fe20000001854 */
[----:B------:R1:W-:Y:S01]  /*99d0*/  MUFU.EX2 R191, R2 ;  /* 0x0000000200bf7308 */ /* 0x0003e20000000800 */
[----:B--2---:R-:W2:Y:S04]  /*99e0*/  LDL.LU R109, [R1+0x14] ;  /* 0x00001400016d7983 */ /* 0x004ea80000300800 */
[----:B------:R-:W4:Y:S02]  /*99f0*/  LDL.LU R118, [R1+0x18] ;  /* 0x0000180001767983 */ /* 0x000f240000300800 */
[C---:B------:R-:W-:Y:S02]  /*9a00*/  HMMA.16816.F32 R88, R120.reuse, R128, R88 ;  /* 0x000000807858723c */ /* 0x040fe40000001858 */
[----:B------:R-:W5:Y:S01]  /*9a10*/  LDL.LU R117, [R1+0x1c] ;  /* 0x00001c0001757983 */ /* 0x000f620000300800 */
[----:B------:R3:W-:Y:S03]  /*9a20*/  MUFU.EX2 R190, R110 ;  /* 0x0000006e00be7308 */ /* 0x0007e60000000800 */
[----:B------:R-:W5:Y:S02]  /*9a30*/  LDL.LU R116, [R1+0x20] ;  /* 0x0000200001747983 */ /* 0x000f640000300800 */
[-C--:B------:R-:W-:Y:S08]  /*9a40*/  HMMA.16816.F32 R92, R120, R130.reuse, R92 ;  /* 0x00000082785c723c */ /* 0x080ff0000000185c */
[----:B------:R-:W-:Y:S04]  /*9a50*/  HMMA.16816.F32 R96, R112, R130, R96 ;  /* 0x000000827060723c */ /* 0x000fe80000001860 */
[--C-:B-1----:R-:W-:Y:S02]  /*9a60*/  FFMA.FTZ R2, R156, c[0x0][0x2d0], -R111.reuse ;  /* 0x0000b4009c027a23 */ /* 0x102fe4000001086f */
[----:B------:R-:W-:Y:S02]  /*9a70*/  LDSM.16.MT88.4 R156, [R209+0x1d00] ;  /* 0x001d0000d19c783b */ /* 0x000fe40000004200 */
[----:B------:R1:W-:Y:S01]  /*9a80*/  MUFU.EX2 R188, R2 ;  /* 0x0000000200bc7308 */ /* 0x0003e20000000800 */
[----:B---3--:R-:W-:Y:S03]  /*9a90*/  F2FP.PACK_AB R110, R192, R194 ;  /* 0x000000c2c06e723e */ /* 0x008fe600000000ff */
[----:B-1----:R-:W-:Y:S06]  /*9aa0*/  FFMA.FTZ R2, R155, c[0x0][0x2d0], -R111 ;  /* 0x0000b4009b027a23 */ /* 0x002fec000001086f */
[----:B------:R1:W3:Y:S02]  /*9ab0*/  MUFU.EX2 R189, R2 ;  /* 0x0000000200bd7308 */ /* 0x0002e40000000800 */
[----:B-1----:R-:W-:Y:S01]  /*9ac0*/  FFMA.FTZ R2, R151, c[0x0][0x2d0], -R184 ;  /* 0x0000b40097027a23 */ /* 0x002fe200000108b8 */
[----:B------:R-:W-:Y:S01]  /*9ad0*/  MOV R151, R150 ;  /* 0x0000009600977202 */ /* 0x000fe20000000f00 */
[----:B------:R-:W-:Y:S01]  /*9ae0*/  IMAD.MOV.U32 R150, RZ, RZ, R149 ;  /* 0x000000ffff967224 */ /* 0x000fe200078e0095 */
[----:B------:R-:W-:Y:S05]  /*9af0*/  MOV R149, R148 ;  /* 0x0000009400957202 */ /* 0x000fea0000000f00 */
[----:B------:R1:W-:Y:S01]  /*9b00*/  MUFU.EX2 R186, R2 ;  /* 0x0000000200ba7308 */ /* 0x0003e20000000800 */
[----:B------:R-:W-:Y:S01]  /*9b10*/  IMAD.MOV.U32 R148, RZ, RZ, R147 ;  /* 0x000000ffff947224 */ /* 0x000fe200078e0093 */
[----:B---3--:R-:W-:Y:S01]  /*9b20*/  F2FP.PACK_AB R176, R189, R188 ;  /* 0x000000bcbdb0723e */ /* 0x008fe200000000ff */
[----:B------:R-:W-:Y:S01]  /*9b30*/  IMAD.MOV.U32 R147, RZ, RZ, R142 ;  /* 0x000000ffff937224 */ /* 0x000fe200078e008e */
[----:B------:R-:W-:Y:S01]  /*9b40*/  MOV R155, R150 ;  /* 0x00000096009b7202 */ /* 0x000fe20000000f00 */
[----:B------:R-:W-:Y:S01]  /*9b50*/  IMAD.MOV.U32 R142, RZ, RZ, R140 ;  /* 0x000000ffff8e7224 */ /* 0x000fe200078e008c */
[----:B------:R-:W-:Y:S01]  /*9b60*/  MOV R140, R138 ;  /* 0x0000008a008c7202 */ /* 0x000fe20000000f00 */
[----:B------:R-:W-:Y:S01]  /*9b70*/  IMAD.MOV.U32 R160, RZ, RZ, R149 ;  /* 0x000000ffffa07224 */ /* 0x000fe200078e0095 */
[----:B------:R-:W-:Y:S02]  /*9b80*/  MOV R138, R107 ;  /* 0x0000006b008a7202 */ /* 0x000fe40000000f00 */
[----:B------:R-:W-:Y:S02]  /*9b90*/  MOV R161, R148 ;  /* 0x0000009400a17202 */ /* 0x000fe40000000f00 */
[----:B------:R-:W-:Y:S05]  /*9ba0*/  MOV R149, R142 ;  /* 0x0000008e00957202 */ /* 0x000fea0000000f00 */
[----:B------:R-:W-:Y:S02]  /*9bb0*/  IMAD.MOV.U32 R245, RZ, RZ, R149 ;  /* 0x000000fffff57224 */ /* 0x000fe400078e0095 */
[----:B-1----:R-:W-:Y:S01]  /*9bc0*/  FFMA.FTZ R2, R146, c[0x0][0x2d0], -R184 ;  /* 0x0000b40092027a23 */ /* 0x002fe200000108b8 */
[----:B------:R-:W-:Y:S02]  /*9bd0*/  MOV R146, R143 ;  /* 0x0000008f00927202 */ /* 0x000fe40000000f00 */
[----:B------:R-:W-:Y:S01]  /*9be0*/  MOV R143, R141 ;  /* 0x0000008d008f7202 */ /* 0x000fe20000000f00 */
[----:B------:R1:W3:Y:S01]  /*9bf0*/  MUFU.EX2 R187, R2 ;  /* 0x0000000200bb7308 */ /* 0x0002e20000000800 */
[----:B------:R-:W-:Y:S01]  /*9c00*/  MOV R141, R139 ;  /* 0x0000008b008d7202 */ /* 0x000fe20000000f00 */
[----:B------:R-:W-:Y:S02]  /*9c10*/  IMAD.MOV.U32 R139, RZ, RZ, R132 ;  /* 0x000000ffff8b7224 */ /* 0x000fe400078e0084 */
[----:B------:R-:W-:Y:S01]  /*9c20*/  IMAD.MOV.U32 R150, RZ, RZ, R143 ;  /* 0x000000ffff967224 */ /* 0x000fe200078e008f */
[----:B------:R-:W-:Y:S04]  /*9c30*/  MOV R148, R141 ;  /* 0x0000008d00947202 */ /* 0x000fe80000000f00 */
[----:B------:R-:W-:Y:S01]  /*9c40*/  MOV R243, R150 ;  /* 0x0000009600f37202 */ /* 0x000fe20000000f00 */
[--C-:B-1----:R-:W-:Y:S01]  /*9c50*/  FFMA.FTZ R2, R137, c[0x0][0x2d0], -R111.reuse ;  /* 0x0000b40089027a23 */ /* 0x102fe2000001086f */
[----:B------:R-:W-:Y:S01]  /*9c60*/  MOV R137, R134 ;  /* 0x0000008600897202 */ /* 0x000fe20000000f00 */
[----:B------:R-:W-:Y:S01]  /*9c70*/  FFMA.FTZ R111, R136, c[0x0][0x2d0], -R111 ;  /* 0x0000b400886f7a23 */ /* 0x000fe2000001086f */
[----:B---3--:R-:W-:Y:S01]  /*9c80*/  F2FP.PACK_AB R177, R187, R186 ;  /* 0x000000babbb1723e */ /* 0x008fe200000000ff */
[----:B------:R1:W-:Y:S01]  /*9c90*/  MUFU.EX2 R185, R2 ;  /* 0x0000000200b97308 */ /* 0x0003e20000000800 */
[----:B------:R-:W-:Y:S02]  /*9ca0*/  IMAD.MOV.U32 R136, RZ, RZ, R135 ;  /* 0x000000ffff887224 */ /* 0x000fe400078e0087 */
[----:B------:R-:W3:Y:S07]  /*9cb0*/  LDSM.16.MT88.4 R132, [R209+0xd00] ;  /* 0x000d0000d184783b */ /* 0x000eee0000004200 */
[----:B------:R3:W3:Y:S01]  /*9cc0*/  MUFU.EX2 R107, R111 ;  /* 0x0000006f006b7308 */ /* 0x0006e20000000800 */
[--C-:B-1----:R-:W-:Y:S01]  /*9cd0*/  FFMA.FTZ R2, R151, c[0x0][0x2d0], -R184.reuse ;  /* 0x0000b40097027a23 */ /* 0x102fe200000108b8 */
[----:B------:R-:W-:Y:S01]  /*9ce0*/  MOV R151, R147 ;  /* 0x0000009300977202 */ /* 0x000fe20000000f00 */
[----:B------:R-:W-:Y:S01]  /*9cf0*/  FFMA.FTZ R184, R108, c[0x0][0x2d0], -R184 ;  /* 0x0000b4006cb87a23 */ /* 0x000fe200000108b8 */
[----:B------:R-:W-:Y:S06]  /*9d00*/  F2FP.PACK_AB R108, R196, R197 ;  /* 0x000000c5c46c723e */ /* 0x000fec00000000ff */
[----:B------:R-:W-:Y:S01]  /*9d10*/  MUFU.EX2 R106, R2 ;  /* 0x00000002006a7308 */ /* 0x000fe20000000800 */
[----:B------:R-:W-:Y:S01]  /*9d20*/  IMAD.MOV.U32 R147, RZ, RZ, R140 ;  /* 0x000000ffff937224 */ /* 0x000fe200078e008c */
[----:B------:R-:W-:Y:S01]  /*9d30*/  MOV R242, R151 ;  /* 0x0000009700f27202 */ /* 0x000fe20000000f00 */
[----:B------:R-:W1:Y:S01]  /*9d40*/  LDSM.16.MT88.4 R140, [R210+0xd00] ;  /* 0x000d0000d28c783b */ /* 0x000e620000004200 */
[----:B---3--:R-:W-:Y:S02]  /*9d50*/  F2FP.PACK_AB R111, R190, R191 ;  /* 0x000000bfbe6f723e */ /* 0x008fe400000000ff */
[----:B------:R-:W-:Y:S04]  /*9d60*/  F2FP.PACK_AB R178, R107, R185 ;  /* 0x000000b96bb2723e */ /* 0x000fe800000000ff */
[----:B------:R-:W3:Y:S02]  /*9d70*/  MUFU.EX2 R184, R184 ;  /* 0x000000b800b87308 */ /* 0x000ee40000000800 */
[----:B---3--:R-:W-:Y:S01]  /*9d80*/  F2FP.PACK_AB R179, R184, R106 ;  /* 0x0000006ab8b3723e */ /* 0x008fe200000000ff */
[----:B--2---:R-:W-:Y:S01]  /*9d90*/  FFMA.FTZ R100, R100, R109, R162 ;  /* 0x0000006d64647223 */ /* 0x004fe200000100a2 */
[----:B------:R-:W-:Y:S01]  /*9da0*/  F2FP.PACK_AB R109, R193, R195 ;  /* 0x000000c3c16d723e */ /* 0x000fe200000000ff */
[----:B----4-:R-:W-:Y:S06]  /*9db0*/  FFMA.FTZ R101, R101, R118, R161 ;  /* 0x0000007665657223 */ /* 0x010fec00000100a1 */
[-C--:B------:R-:W-:Y:S01]  /*9dc0*/  HMMA.16816.F32 R112, R108, R132.reuse, R4 ;  /* 0x000000846c70723c */ /* 0x080fe20000001804 */
[----:B------:R-:W2:Y:S04]  /*9dd0*/  LDSM.16.MT88.4 R4, [R210+0x2d00] ;  /* 0x002d0000d204783b */ /* 0x000ea80000004200 */
[----:B-----5:R-:W-:Y:S01]  /*9de0*/  FFMA.FTZ R2, R3, R117, R160 ;  /* 0x0000007503027223 */ /* 0x020fe200000100a0 */
[----:B------:R-:W-:Y:S01]  /*9df0*/  MOV R3, R148 ;  /* 0x0000009400037202 */ /* 0x000fe20000000f00 */
[----:B------:R-:W-:Y:S02]  /*9e00*/  FFMA.FTZ R0, R0, R116, R155 ;  /* 0x0000007400007223 */ /* 0x000fe4000001009b */
[C---:B------:R-:W-:Y:S04]  /*9e10*/  HMMA.16816.F32 R116, R176.reuse, R132, R8 ;  /* 0x00000084b074723c */ /* 0x040fe80000001808 */
[----:B------:R-:W-:Y:S02]  /*9e20*/  FADD.FTZ R3, R3, R101 ;  /* 0x0000006503037221 */ /* 0x000fe40000010000 */
[----:B------:R-:W-:Y:S01]  /*9e30*/  IMAD.MOV.U32 R101, RZ, RZ, R104 ;  /* 0x000000ffff657224 */ /* 0x000fe200078e0068 */
[----:B------:R-:W-:Y:S01]  /*9e40*/  MOV R10, R145 ;  /* 0x00000091000a7202 */ /* 0x000fe20000000f00 */
[-C--:B------:R-:W-:Y:S04]  /*9e50*/  HMMA.16816.F32 R120, R176, R134.reuse, R12 ;  /* 0x00000086b078723c */ /* 0x080fe8000000180c */
[----:B------:R-:W-:Y:S01]  /*9e60*/  FADD.FTZ R10, R10, R3 ;  /* 0x000000030a0a7221 */ /* 0x000fe20000010000 */
[----:B------:R-:W-:Y:S01]  /*9e70*/  MOV R9, R144 ;  /* 0x0000009000097202 */ /* 0x000fe20000000f00 */
[----:B------:R-:W-:Y:S01]  /*9e80*/  IMAD.MOV.U32 R11, RZ, RZ, R146 ;  /* 0x000000ffff0b7224 */ /* 0x000fe200078e0092 */
[----:B------:R-:W-:Y:S01]  /*9e90*/  MOV R13, R138 ;  /* 0x0000008a000d7202 */ /* 0x000fe20000000f00 */
[C---:B------:R-:W-:Y:S01]  /*9ea0*/  HMMA.16816.F32 R124, R108.reuse, R134, R16 ;  /* 0x000000866c7c723c */ /* 0x040fe20000001810 */
[----:B------:R-:W3:Y:S03]  /*9eb0*/  LDL R19, [R1+0x40] ;  /* 0x0000400001137983 */ /* 0x000ee60000100800 */
[----:B------:R-:W-:Y:S01]  /*9ec0*/  IMAD.MOV.U32 R15, RZ, RZ, R136 ;  /* 0x000000ffff0f7224 */ /* 0x000fe200078e0088 */
[----:B------:R-:W-:Y:S01]  /*9ed0*/  MOV R14, R137 ;  /* 0x00000089000e7202 */ /* 0x000fe20000000f00 */
[----:B------:R-:W-:Y:S01]  /*9ee0*/  FADD.FTZ R0, R13, R0 ;  /* 0x000000000d007221 */ /* 0x000fe20000010000 */
[----:B------:R-:W-:Y:S01]  /*9ef0*/  MOV R8, R147 ;  /* 0x0000009300087202 */ /* 0x000fe20000000f00 */
[-C--:B-1----:R-:W-:Y:S04]  /*9f00*/  HMMA.16816.F32 R128, R108, R140.reuse, R20 ;  /* 0x0000008c6c80723c */ /* 0x082fe80000001814 */
[----:B------:R-:W-:Y:S02]  /*9f10*/  IMAD.MOV.U32 R12, RZ, RZ, R139 ;  /* 0x000000ffff0c7224 */ /* 0x000fe400078e008b */
[----:B------:R-:W-:Y:S01]  /*9f20*/  FADD.FTZ R8, R8, R100 ;  /* 0x0000006408087221 */ /* 0x000fe20000010000 */
[----:B------:R-:W-:Y:S01]  /*9f30*/  MOV R100, R105 ;  /* 0x0000006900647202 */ /* 0x000fe20000000f00 */
        /* <DEDUP_REMOVED lines=33> */
[----:B------:R-:W-:Y:S01]  /*a150*/  FADD.FTZ R10, R236, R3 ;  /* 0x00000003ec0a7221 */ /* 0x000fe20000010000 */
[-C--:B------:R-:W-:Y:S03]  /*a160*/  HMMA.16816.F32 R68, R108, R180.reuse, R68 ;  /* 0x000000b46c44723c */ /* 0x080fe60000001844 */
[----:B------:R-:W-:Y:S02]  /*a170*/  FADD.FTZ R9, R234, R2 ;  /* 0x00000002ea097221 */ /* 0x000fe40000010000 */
[----:B------:R-:W-:Y:S02]  /*a180*/  FADD.FTZ R8, R232, R0 ;  /* 0x00000000e8087221 */ /* 0x000fe40000010000 */
[----:B------:R-:W-:Y:S01]  /*a190*/  FADD.FTZ R3, R231, R11 ;  /* 0x0000000be7037221 */ /* 0x000fe20000010000 */
        /* <DEDUP_REMOVED lines=12> */
[-C--:B--2---:R-:W-:Y:S03]  /*a260*/  HMMA.16816.F32 R84, R108, R4.reuse, R84 ;  /* 0x000000046c54723c */ /* 0x084fe60000001854 */
        /* <DEDUP_REMOVED lines=25> */
[----:B------:R-:W-:Y:S01]  /*a400*/  MOV R107, R102 ;  /* 0x00000066006b7202 */ /* 0x000fe20000000f00 */
[----:B------:R-:W-:Y:S01]  /*a410*/  FADD.FTZ R0, R184, R0 ;  /* 0x00000000b8007221 */ /* 0x000fe20000010000 */
[----:B------:R1:W-:Y:S04]  /*a420*/  STL [R1+0x18], R3 ;  /* 0x0000180301007387 */ /* 0x0003e80000100800 */
[----:B------:R1:W-:Y:S04]  /*a430*/  STL [R1+0x1c], R2 ;  /* 0x00001c0201007387 */ /* 0x0003e80000100800 */
[----:B------:R1:W-:Y:S01]  /*a440*/  STL [R1+0x20], R0 ;  /* 0x0000200001007387 */ /* 0x0003e20000100800 */
[----:B---3--:R-:W-:Y:S02]  /*a450*/  ISETP.GT.AND P0, PT, R225, R19, PT ;  /* 0x00000013e100720c */ /* 0x008fe40003f04270 */
[----:B------:R-:W-:Y:S11]  /*a460*/  MOV R225, R204 ;  /* 0x000000cc00e17202 */ /* 0x000ff60000000f00 */
[----:B-1----:R-:W-:-:S05]  /*a470*/  @P0 BRA `(.L_x_623) ;  /* 0xffffb7d000000947 */ /* 0x002fca000383ffff */
.L_x_622:
[----:B------:R-:W-:-:S13]  /*a480*/  ISETP.GE.AND P0, PT, R204, RZ, PT ;  /* 0x000000ffcc00720c */ /* 0x000fda0003f06270 */
[----:B------:R-:W-:Y:S05]  /*a490*/  @!P0 BRA `(.L_x_624) ;  /* 0x00003ee000008947 */ /* 0x000fea0003800000 */
[----:B------:R-:W2:Y:S01]  /*a4a0*/  LDL.64 R14, [R1+0x58] ;  /* 0x00005800010e7983 */ /* 0x000ea20000100a00 */
[----:B------:R-:W-:-:S03]  /*a4b0*/  ULDC.64 UR4, c[0x0][0x208] ;  /* 0x0000820000047ab9 */ /* 0x000fc60000000a00 */
[----:B-1----:R-:W3:Y:S04]  /*a4c0*/  LDL.64 R6, [R1+0x60] ;  /* 0x0000600001067983 */ /* 0x002ee80000100a00 */
[----:B------:R-:W4:Y:S04]  /*a4d0*/  LDL.64 R4, [R1+0x50] ;  /* 0x0000500001047983 */ /* 0x000f280000100a00 */
[----:B------:R-:W5:Y:S01]  /*a4e0*/  LDL.64 R8, [R1+0x48] ;  /* 0x0000480001087983 */ /* 0x000f620000100a00 */
[----:B------:R-:W-:Y:S01]  /*a4f0*/  IMAD.MOV.U32 R3, RZ, RZ, R104 ;  /* 0x000000ffff037224 */ /* 0x000fe200078e0068 */
[----:B------:R-:W-:Y:S01]  /*a500*/  MOV R107, R102 ;  /* 0x00000066006b7202 */ /* 0x000fe20000000f00 */
[----:B------:R-:W-:-:S02]  /*a510*/  IMAD.MOV.U32 R2, RZ, RZ, R105 ;  /* 0x000000ffff027224 */ /* 0x000fc400078e0069 */
[----:B------:R-:W-:Y:S01]  /*a520*/  IMAD.MOV.U32 R106, RZ, RZ, R103 ;  /* 0x000000ffff6a7224 */ /* 0x000fe200078e0067 */
[----:B------:R-:W-:Y:S02]  /*a530*/  USHF.L.U64.HI UR5, UR4, 0x5, UR5 ;  /* 0x0000000504057899 */ /* 0x000fe40008010205 */
[----:B------:R-:W-:Y:S01]  /*a540*/  USHF.L.U32 UR4, UR4, 0x5, URZ ;  /* 0x0000000504047899 */ /* 0x000fe2000800063f */
[----:B--2---:R-:W-:Y:S02]  /*a550*/  IADD3 R11, P1, R14, 0x20, RZ ;  /* 0x000000200e0b7810 */ /* 0x004fe40007f3e0ff */
[----:B---3--:R-:W-:-:S03]  /*a560*/  IADD3 R10, P2, R6, 0x40, RZ ;  /* 0x00000040060a7810 */ /* 0x008fc60007f5e0ff */
[----:B------:R1:W-:Y:S01]  /*a570*/  STL [R1+0x30], R11 ;  /* 0x0000300b01007387 */ /* 0x0003e20000100800 */
[----:B------:R-:W-:Y:S02]  /*a580*/  IADD3 R0, P0, R14, 0x40, RZ ;  /* 0x000000400e007810 */ /* 0x000fe40007f1e0ff */
[----:B------:R-:W-:-:S03]  /*a590*/  IADD3 R12, P3, R6, 0x20, RZ ;  /* 0x00000020060c7810 */ /* 0x000fc60007f7e0ff */
[----:B------:R5:W-:Y:S01]  /*a5a0*/  STL [R1+0x28], R0 ;  /* 0x0000280001007387 */ /* 0x000be20000100800 */
[----:B----4-:R-:W-:Y:S02]  /*a5b0*/  IADD3.X R13, RZ, R5, RZ, P3, !PT ;  /* 0x00000005ff0d7210 */ /* 0x010fe40001ffe4ff */
[----:B------:R-:W-:Y:S01]  /*a5c0*/  MOV R4, R6 ;  /* 0x0000000600047202 */ /* 0x000fe20000000f00 */
[----:B-1----:R-:W-:-:S05]  /*a5d0*/  IMAD.X R11, RZ, RZ, R5, P2 ;  /* 0x000000ffff0b7224 */ /* 0x002fca00010e0605 */
[----:B------:R1:W-:Y:S01]  /*a5e0*/  STL.64 [R1], R10 ;  /* 0x0000000a01007387 */ /* 0x0003e20000100a00 */
[----:B-----5:R-:W-:-:S03]  /*a5f0*/  IMAD.X R0, RZ, RZ, R9, P0 ;  /* 0x000000ffff007224 */ /* 0x020fc600000e0609 */
[----:B------:R2:W-:Y:S04]  /*a600*/  STL.64 [R1+0x8], R12 ;  /* 0x0000080c01007387 */ /* 0x0005e80000100a00 */
[----:B------:R2:W-:Y:S01]  /*a610*/  STL [R1+0x24], R0 ;  /* 0x0000240001007387 */ /* 0x0005e20000100800 */
[----:B-1----:R-:W-:-:S05]  /*a620*/  IADD3.X R10, RZ, R9, RZ, P1, !PT ;  /* 0x00000009ff0a7210 */ /* 0x002fca0000ffe4ff */
[----:B------:R2:W-:Y:S04]  /*a630*/  STL [R1+0x2c], R10 ;  /* 0x00002c0a01007387 */ /* 0x0005e80000100800 */
[----:B------:R2:W-:Y:S02]  /*a640*/  STL.64 [R1+0x50], R4 ;  /* 0x0000500401007387 */ /* 0x0005e40000100a00 */
.L_x_625:
[----:B---3--:R-:W3:Y:S01]  /*a650*/  LDL.64 R190, [R1+0x50] ;  /* 0x0000500001be7983 */ /* 0x008ee20000100a00 */
[----:B------:R-:W-:Y:S04]  /*a660*/  DEPBAR.LE SB0, 0x0 ;  /* 0x000080000000791a */ /* 0x000fe80000000000 */
[----:B------:R-:W-:Y:S01]  /*a670*/  MOV R53, 0x6 ;  /* 0x0000000600357802 */ /* 0x000fe20000000f00 */
[----:B------:R-:W4:Y:S01]  /*a680*/  LDL.64 R206, [R1+0x8] ;  /* 0x0000080001ce7983 */ /* 0x000f220000100a00 */
[----:B------:R-:W-:Y:S02]  /*a690*/  MOV R52, c[0x0][0x208] ;  /* 0x0000820000347a02 */ /* 0x000fe40000000f00 */
[----:B------:R-:W-:Y:S02]  /*a6a0*/  MOV R189, c[0x0][0x208] ;  /* 0x0000820000bd7a02 */ /* 0x000fe40000000f00 */
[----:B------:R-:W-:Y:S01]  /*a6b0*/  SHF.L.U64.HI R52, R52, R53, c[0x0][0x20c] ;  /* 0x0000830034347619 */ /* 0x000fe20000010235 */
[----:B------:R-:W5:Y:S01]  /*a6c0*/  LDL.64 R202, [R1] ;  /* 0x0000000001ca7983 */ /* 0x000f620000100a00 */
[----:B------:R-:W-:Y:S02]  /*a6d0*/  SHF.L.U32 R189, R189, 0x6, RZ ;  /* 0x00000006bdbd7819 */ /* 0x000fe400000006ff */
[----:B--2---:R-:W-:Y:S01]  /*a6e0*/  SHF.R.S32.HI R0, RZ, 0x1f, R204 ;  /* 0x0000001fff007819 */ /* 0x004fe200000114cc */
[----:B------:R-:W-:Y:S02]  /*a6f0*/  IMAD R188, R52, R204, RZ ;  /* 0x000000cc34bc7224 */ /* 0x000fe400078e02ff */
[----:B------:R-:W2:Y:S01]  /*a700*/  LDL.64 R194, [R1+0x60] ;  /* 0x0000600001c27983 */ /* 0x000ea20000100a00 */
[-C--:B------:R-:W-:Y:S04]  /*a710*/  IMAD.WIDE.U32 R186, R204, R189.reuse, UR4 ;  /* 0x00000004ccba7e25 */ /* 0x080fe8000f8e00bd */
[-C--:B------:R-:W-:Y:S01]  /*a720*/  IMAD R188, R0, R189.reuse, R188 ;  /* 0x000000bd00bc7224 */ /* 0x080fe200078e02bc */
[----:B------:R-:W-:Y:S08]  /*a730*/  BAR.SYNC.DEFER_BLOCKING 0x0 ;  /* 0x0000000000007b1d */ /* 0x000ff00000010000 */
[----:B------:R-:W-:Y:S08]  /*a740*/  LDSM.16.M88.4 R64, [R211+0x6100] ;  /* 0x00610000d340783b */ /* 0x000ff00000000200 */
[----:B------:R-:W1:Y:S08]  /*a750*/  LDSM.16.M88.4 R16, [R208+0x3100] ;  /* 0x00310000d010783b */ /* 0x000e700000000200 */
[----:B------:R-:W1:Y:S08]  /*a760*/  LDSM.16.M88.4 R60, [R211+0x7100] ;  /* 0x00710000d33c783b */ /* 0x000e700000000200 */
[----:B------:R-:W1:Y:S08]  /*a770*/  LDSM.16.M88.4 R32, [R208+0x3500] ;  /* 0x00350000d020783b */ /* 0x000e700000000200 */
[----:B------:R-:W1:Y:S08]  /*a780*/  LDSM.16.M88.4 R48, [R208+0x3900] ;  /* 0x00390000d030783b */ /* 0x000e700000000200 */
[----:B------:R-:W1:Y:S02]  /*a790*/  LDSM.16.M88.4 R100, [R208+0x3d00] ;  /* 0x003d0000d064783b */ /* 0x000e640000000200 */
[-C--:B-1----:R-:W-:Y:S06]  /*a7a0*/  HMMA.16816.F32 R4, R64, R16.reuse, RZ ;  /* 0x000000104004723c */ /* 0x082fec00000018ff */
[----:B------:R-:W-:Y:S02]  /*a7b0*/  LDSM.16.M88.4 R108, [R212+0x6100] ;  /* 0x00610000d46c783b */ /* 0x000fe40000000200 */
[C---:B------:R-:W-:Y:S06]  /*a7c0*/  HMMA.16816.F32 R8, R60.reuse, R16, RZ ;  /* 0x000000103c08723c */ /* 0x040fec00000018ff */
[----:B------:R-:W1:Y:S02]  /*a7d0*/  LDSM.16.M88.4 R176, [R213] ;  /* 0x00000000d5b0783b */ /* 0x000e640000000200 */
[-C--:B------:R-:W-:Y:S06]  /*a7e0*/  HMMA.16816.F32 R12, R60, R18.reuse, RZ ;  /* 0x000000123c0c723c */ /* 0x080fec00000018ff */
[----:B------:R-:W1:Y:S02]  /*a7f0*/  LDSM.16.M88.4 R180, [R212+0x7100] ;  /* 0x00710000d4b4783b */ /* 0x000e640000000200 */
        /* <DEDUP_REMOVED lines=12> */
[----:B------:R-:W-:Y:S08]  /*a8c0*/  HMMA.16816.F32 R64, R64, R102, RZ ;  /* 0x000000664040723c */ /* 0x000ff000000018ff */
[-C--:B-1----:R-:W-:Y:S08]  /*a8d0*/  HMMA.16816.F32 R4, R108, R176.reuse, R4 ;  /* 0x000000b06c04723c */ /* 0x082ff00000001804 */
[C---:B------:R-:W-:Y:S08]  /*a8e0*/  HMMA.16816.F32 R8, R180.reuse, R176, R8 ;  /* 0x000000b0b408723c */ /* 0x040ff00000001808 */
[-C--:B------:R-:W-:Y:S08]  /*a8f0*/  HMMA.16816.F32 R12, R180, R178.reuse, R12 ;  /* 0x000000b2b40c723c */ /* 0x080ff0000000180c */
[C---:B------:R-:W-:Y:S04]  /*a900*/  HMMA.16816.F32 R16, R108.reuse, R178, R16 ;  /* 0x000000b26c10723c */ /* 0x040fe80000001810 */
[-C--:B---3--:R-:W-:Y:S05]  /*a910*/  IMAD.WIDE.U32 R184, R204, R189.reuse, R190 ;  /* 0x000000bdccb87225 */ /* 0x088fea00078e00be */
[----:B------:R-:W-:Y:S03]  /*a920*/  LEA R192, P1, R184, c[0x0][0x1f8], 0x1 ;  /* 0x00007e00b8c07a11 */ /* 0x000fe600078208ff */
[-C--:B----4-:R-:W-:Y:S01]  /*a930*/  IMAD.WIDE.U32 R104, R204, R189.reuse, R206 ;  /* 0x000000bdcc687225 */ /* 0x090fe200078e00ce */
[----:B------:R-:W-:Y:S04]  /*a940*/  IADD3 R0, R185, R188, RZ ;  /* 0x000000bcb9007210 */ /* 0x000fe80007ffe0ff */
[----:B------:R-:W-:Y:S01]  /*a950*/  LEA R200, P0, R104, c[0x0][0x1f8], 0x1 ;  /* 0x00007e0068c87a11 */ /* 0x000fe200078008ff */
[----:B-----5:R-:W-:Y:S01]  /*a960*/  IMAD.WIDE.U32 R100, R204, R189, R202 ;  /* 0x000000bdcc647225 */ /* 0x020fe200078e00ca */
[----:B------:R-:W-:Y:S02]  /*a970*/  IADD3 R105, R188, R105, RZ ;  /* 0x00000069bc697210 */ /* 0x000fe40007ffe0ff */
[----:B------:R-:W-:Y:S02]  /*a980*/  LEA.HI.X R193, R184, c[0x0][0x1fc], R0, 0x1, P1 ;  /* 0x00007f00b8c17a11 */ /* 0x000fe400008f0c00 */
[----:B------:R-:W-:Y:S02]  /*a990*/  IADD3 R0, R188, R187, RZ ;  /* 0x000000bbbc007210 */ /* 0x000fe40007ffe0ff */
[----:B------:R-:W-:Y:S02]  /*a9a0*/  LEA.HI.X R201, R104, c[0x0][0x1fc], R105, 0x1, P0 ;  /* 0x00007f0068c97a11 */ /* 0x000fe400000f0c69 */
[-C--:B--2---:R-:W-:Y:S02]  /*a9b0*/  IADD3 R104, P0, R194, R186.reuse, RZ ;  /* 0x000000bac2687210 */ /* 0x084fe40007f1e0ff */
[----:B------:R-:W-:Y:S02]  /*a9c0*/  LEA R198, P3, R100, c[0x0][0x1f8], 0x1 ;  /* 0x00007e0064c67a11 */ /* 0x000fe400078608ff */
[----:B------:R-:W-:Y:S02]  /*a9d0*/  IADD3 R188, R188, R101, RZ ;  /* 0x00000065bcbc7210 */ /* 0x000fe40007ffe0ff */
[----:B------:R-:W-:Y:S02]  /*a9e0*/  LEA R194, P2, R104, c[0x0][0x1f8], 0x1 ;  /* 0x00007e0068c27a11 */ /* 0x000fe400078408ff */
[----:B------:R-:W-:Y:S02]  /*a9f0*/  IADD3.X R101, R0, R191, RZ, P0, !PT ;  /* 0x000000bf00657210 */ /* 0x000fe400007fe4ff */
[----:B------:R-:W-:Y:S02]  /*aa00*/  LEA.HI.X R199, R100, c[0x0][0x1fc], R188, 0x1, P3 ;  /* 0x00007f0064c77a11 */ /* 0x000fe400018f0cbc */
[----:B------:R-:W-:Y:S01]  /*aa10*/  LEA.HI.X R195, R104, c[0x0][0x1fc], R101, 0x1, P2 ;  /* 0x00007f0068c37a11 */ /* 0x000fe200010f0c65 */
[----:B------:R-:W-:Y:S01]  /*aa20*/  LDSM.16.M88.4 R188, [R222] ;  /* 0x00000000debc783b */ /* 0x000fe20000000200 */
[-C--:B------:R-:W-:Y:S02]  /*aa30*/  IADD3 R105, P1, R206, R186.reuse, RZ ;  /* 0x000000bace697210 */ /* 0x080fe40007f3e0ff */
[----:B------:R-:W-:Y:S02]  /*aa40*/  IADD3 R196, P0, R202, R186, RZ ;  /* 0x000000bacac47210 */ /* 0x000fe40007f1e0ff */
[C---:B------:R-:W-:Y:S02]  /*aa50*/  IADD3.X R104, R0.reuse, R207, RZ, P1, !PT ;  /* 0x000000cf00687210 */ /* 0x040fe40000ffe4ff */
[----:B------:R-:W-:Y:S01]  /*aa60*/  IADD3.X R0, R0, R203, RZ, P0, !PT ;  /* 0x000000cb00007210 */ /* 0x000fe200007fe4ff */
[----:B------:R-:W1:Y:S01]  /*aa70*/  LDSM.16.M88.4 R100, [R224] ;  /* 0x00000000e064783b */ /* 0x000e620000000200 */
[C---:B------:R-:W-:Y:S02]  /*aa80*/  ISETP.GT.AND P0, PT, R204.reuse, RZ, PT ;  /* 0x000000ffcc00720c */ /* 0x040fe40003f04270 */
[----:B------:R-:W-:Y:S05]  /*aa90*/  IADD3 R204, R204, -0x1, RZ ;  /* 0xffffffffcccc7810 */ /* 0x000fea0007ffe0ff */
[----:B------:R-:W2:Y:S08]  /*aaa0*/  LDSM.16.M88.4 R184, [R223] ;  /* 0x00000000dfb8783b */ /* 0x000eb00000000200 */
[----:B------:R-:W-:Y:S01]  /*aab0*/  @!PT LDS RZ, [RZ] ;  /* 0x00000000fffff984 */ /* 0x000fe20000000800 */
[----:B------:R-:W-:Y:S01]  /*aac0*/  @!PT LDS RZ, [RZ] ;  /* 0x00000000fffff984 */ /* 0x000fe20000000800 */
[----:B------:R-:W-:Y:S01]  /*aad0*/  @!PT LDS RZ, [RZ] ;  /* 0x00000000fffff984 */ /* 0x000fe20000000800 */
[----:B------:R3:W-:Y:S08]  /*aae0*/  LDGSTS.E.BYPASS.LTC128B.128 [R226+0x100], [R192.64], !P6 ;  /* 0x00100000c0e27fae */ /* 0x0007f0000f101d46 */
[----:B------:R4:W-:Y:S08]  /*aaf0*/  LDGSTS.E.BYPASS.LTC128B.128 [R226+0x1100], [R200.64], !P5 ;  /* 0x01100000c8e27fae */ /* 0x0009f0000e901d46 */
[----:B------:R5:W-:Y:S01]  /*ab00*/  LDGSTS.E.BYPASS.LTC128B.128 [R226+0x2100], [R198.64], !P4 ;  /* 0x02100000c6e27fae */ /* 0x000be2000e101d46 */
[-C--:B-1----:R-:W-:Y:S07]  /*ab10*/  HMMA.16816.F32 R20, R108, R100.reuse, R20 ;  /* 0x000000646c14723c */ /* 0x082fee0000001814 */
[----:B------:R1:W-:Y:S01]  /*ab20*/  LDGSTS.E.BYPASS.LTC128B.128 [R226+0x900], [R194.64], !P6 ;  /* 0x00900000c2e27fae */ /* 0x0003e2000f101d46 */
[C---:B---3--:R-:W-:Y:S04]  /*ab30*/  LEA R192, P2, R105.reuse, c[0x0][0x1f8], 0x1 ;  /* 0x00007e0069c07a11 */ /* 0x048fe800078408ff */
[----:B------:R-:W-:Y:S01]  /*ab40*/  LEA.HI.X R193, R105, c[0x0][0x1fc], R104, 0x1, P2 ;  /* 0x00007f0069c17a11 */ /* 0x000fe200010f0c68 */
[C---:B------:R-:W-:Y:S04]  /*ab50*/  HMMA.16816.F32 R24, R180.reuse, R100, R24 ;  /* 0x00000064b418723c */ /* 0x040fe80000001818 */
[----:B------:R1:W-:Y:S01]  /*ab60*/  LDGSTS.E.BYPASS.LTC128B.128 [R226+0x1900], [R192.64], !P5 ;  /* 0x01900000c0e27fae */ /* 0x0003e2000e901d46 */
[C---:B------:R-:W-:Y:S03]  /*ab70*/  LEA R104, P1, R196.reuse, c[0x0][0x1f8], 0x1 ;  /* 0x00007e00c4687a11 */ /* 0x040fe600078208ff */
[-C--:B------:R-:W-:Y:S04]  /*ab80*/  HMMA.16816.F32 R28, R180, R102.reuse, R28 ;  /* 0x00000066b41c723c */ /* 0x080fe8000000181c */
[----:B------:R-:W-:Y:S04]  /*ab90*/  LEA.HI.X R105, R196, c[0x0][0x1fc], R0, 0x1, P1 ;  /* 0x00007f00c4697a11 */ /* 0x000fe800008f0c00 */
[C---:B------:R-:W-:Y:S01]  /*aba0*/  HMMA.16816.F32 R32, R108.reuse, R102, R32 ;  /* 0x000000666c20723c */ /* 0x040fe20000001820 */
[----:B------:R3:W-:Y:S07]  /*abb0*/  LDGSTS.E.BYPASS.LTC128B.128 [R226+0x2900], [R104.64], !P4 ;  /* 0x0290000068e27fae */ /* 0x0007ee000e101d46 */
[-C--:B--2---:R-:W-:Y:S01]  /*abc0*/  HMMA.16816.F32 R36, R108, R184.reuse, R36 ;  /* 0x000000b86c24723c */ /* 0x084fe20000001824 */
[----:B-----5:R-:W-:Y:S07]  /*abd0*/  LDSM.16.M88.4 R196, [R208+0x4100] ;  /* 0x00410000d0c4783b */ /* 0x020fee0000000200 */
[C---:B------:R-:W-:Y:S01]  /*abe0*/  HMMA.16816.F32 R40, R180.reuse, R184, R40 ;  /* 0x000000b8b428723c */ /* 0x040fe20000001828 */
[----:B------:R-:W0:Y:S07]  /*abf0*/  LDGDEPBAR ;  /* 0x00000000000079af */ /* 0x000e2e0000000000 */
[-C--:B------:R-:W-:Y:S01]  /*ac00*/  HMMA.16816.F32 R44, R180, R186.reuse, R44 ;  /* 0x000000bab42c723c */ /* 0x080fe2000000182c */
[----:B-1----:R-:W1:Y:S07]  /*ac10*/  LDSM.16.M88.4 R192, [R211+0x8100] ;  /* 0x00810000d3c0783b */ /* 0x002e6e0000000200 */
[C---:B------:R-:W-:Y:S01]  /*ac20*/  HMMA.16816.F32 R48, R108.reuse, R186, R48 ;  /* 0x000000ba6c30723c */ /* 0x040fe20000001830 */
[----:B----4-:R-:W2:Y:S07]  /*ac30*/  LDSM.16.M88.4 R200, [R211+0x9100] ;  /* 0x00910000d3c8783b */ /* 0x010eae0000000200 */
[-C--:B------:R-:W-:Y:S01]  /*ac40*/  HMMA.16816.F32 R52, R108, R188.reuse, R52 ;  /* 0x000000bc6c34723c */ /* 0x080fe20000001834 */
[----:B------:R-:W4:Y:S07]  /*ac50*/  LDSM.16.M88.4 R176, [R208+0x4500] ;  /* 0x00450000d0b0783b */ /* 0x000f2e0000000200 */
[C---:B------:R-:W-:Y:S01]  /*ac60*/  HMMA.16816.F32 R56, R180.reuse, R188, R56 ;  /* 0x000000bcb438723c */ /* 0x040fe20000001838 */
[----:B------:R-:W5:Y:S07]  /*ac70*/  LDSM.16.M88.4 R100, [R208+0x4900] ;  /* 0x00490000d064783b */ /* 0x000f6e0000000200 */
[-C--:B------:R-:W-:Y:S01]  /*ac80*/  HMMA.16816.F32 R60, R180, R190.reuse, R60 ;  /* 0x000000beb43c723c */ /* 0x080fe2000000183c */
[----:B------:R-:W-:Y:S07]  /*ac90*/  LDSM.16.M88.4 R180, [R212+0x8100] ;  /* 0x00810000d4b4783b */ /* 0x000fee0000000200 */
[----:B------:R-:W-:Y:S01]  /*aca0*/  HMMA.16816.F32 R64, R108, R190, R64 ;  /* 0x000000be6c40723c */ /* 0x000fe20000001840 */
[----:B------:R-:W3:Y:S07]  /*acb0*/  LDSM.16.M88.4 R108, [R208+0x4d00] ;  /* 0x004d0000d06c783b */ /* 0x000eee0000000200 */
[-C--:B-1----:R-:W-:Y:S01]  /*acc0*/  HMMA.16816.F32 R4, R192, R196.reuse, R4 ;  /* 0x000000c4c004723c */ /* 0x082fe20000001804 */
[----:B------:R-:W1:Y:S07]  /*acd0*/  LDSM.16.M88.4 R184, [R221] ;  /* 0x00000000ddb8783b */ /* 0x000e6e0000000200 */
[C---:B--2---:R-:W-:Y:S01]  /*ace0*/  HMMA.16816.F32 R8, R200.reuse, R196, R8 ;  /* 0x000000c4c808723c */ /* 0x044fe20000001808 */
[----:B------:R-:W2:Y:S07]  /*acf0*/  LDSM.16.M88.4 R188, [R212+0x9100] ;  /* 0x00910000d4bc783b */ /* 0x000eae0000000200 */
[-C--:B------:R-:W-:Y:S08]  /*ad00*/  HMMA.16816.F32 R12, R200, R198.reuse, R12 ;  /* 0x000000c6c80c723c */ /* 0x080ff0000000180c */
[C---:B------:R-:W-:Y:S01]  /*ad10*/  HMMA.16816.F32 R16, R192.reuse, R198, R16 ;  /* 0x000000c6c010723c */ /* 0x040fe20000001810 */
[----:B------:R-:W1:Y:S07]  /*ad20*/  LDSM.16.M88.4 R196, [R220] ;  /* 0x00000000dcc4783b */ /* 0x000e6e0000000200 */
[-C--:B----4-:R-:W-:Y:S08]  /*ad30*/  HMMA.16816.F32 R20, R192, R176.reuse, R20 ;  /* 0x000000b0c014723c */ /* 0x090ff00000001814 */
[C---:B------:R-:W-:Y:S08]  /*ad40*/  HMMA.16816.F32 R24, R200.reuse, R176, R24 ;  /* 0x000000b0c818723c */ /* 0x040ff00000001818 */
[-C--:B------:R-:W-:Y:S08]  /*ad50*/  HMMA.16816.F32 R28, R200, R178.reuse, R28 ;  /* 0x000000b2c81c723c */ /* 0x080ff0000000181c */
[C---:B------:R-:W-:Y:S01]  /*ad60*/  HMMA.16816.F32 R32, R192.reuse, R178, R32 ;  /* 0x000000b2c020723c */ /* 0x040fe20000001820 */
[----:B------:R-:W4:Y:S07]  /*ad70*/  LDSM.16.M88.4 R176, [R219] ;  /* 0x00000000dbb0783b */ /* 0x000f2e0000000200 */
[-C--:B-----5:R-:W-:Y:S08]  /*ad80*/  HMMA.16816.F32 R36, R192, R100.reuse, R36 ;  /* 0x00000064c024723c */ /* 0x0a0ff00000001824 */
[C---:B------:R-:W-:Y:S08]  /*ad90*/  HMMA.16816.F32 R40, R200.reuse, R100, R40 ;  /* 0x00000064c828723c */ /* 0x040ff00000001828 */
[-C--:B------:R-:W-:Y:S08]  /*ada0*/  HMMA.16816.F32 R44, R200, R102.reuse, R44 ;  /* 0x00000066c82c723c */ /* 0x080ff0000000182c */
[C---:B------:R-:W-:Y:S01]  /*adb0*/  HMMA.16816.F32 R48, R192.reuse, R102, R48 ;  /* 0x00000066c030723c */ /* 0x040fe20000001830 */
[----:B------:R-:W5:Y:S07]  /*adc0*/  LDSM.16.M88.4 R100, [R218] ;  /* 0x00000000da64783b */ /* 0x000f6e0000000200 */
[-C--:B---3--:R-:W-:Y:S08]  /*add0*/  HMMA.16816.F32 R52, R192, R108.reuse, R52 ;  /* 0x0000006cc034723c */ /* 0x088ff00000001834 */
[C---:B------:R-:W-:Y:S08]  /*ade0*/  HMMA.16816.F32 R56, R200.reuse, R108, R56 ;  /* 0x0000006cc838723c */ /* 0x040ff00000001838 */
[-C--:B------:R-:W-:Y:S08]  /*adf0*/  HMMA.16816.F32 R60, R200, R110.reuse, R60 ;  /* 0x0000006ec83c723c */ /* 0x080ff0000000183c */
[----:B------:R-:W-:Y:S01]  /*ae00*/  HMMA.16816.F32 R64, R192, R110, R64 ;  /* 0x0000006ec040723c */ /* 0x000fe20000001840 */
[----:B------:R-:W-:Y:S07]  /*ae10*/  LDSM.16.M88.4 R108, [R211+0xa100] ;  /* 0x00a10000d36c783b */ /* 0x000fee0000000200 */
[-C--:B-1----:R-:W-:Y:S01]  /*ae20*/  HMMA.16816.F32 R4, R180, R184.reuse, R4 ;  /* 0x000000b8b404723c */ /* 0x082fe20000001804 */
[----:B------:R-:W-:Y:S07]  /*ae30*/  LDSM.16.M88.4 R192, [R211+0xb100] ;  /* 0x00b10000d3c0783b */ /* 0x000fee0000000200 */
[C---:B--2---:R-:W-:Y:S08]  /*ae40*/  HMMA.16816.F32 R8, R188.reuse, R184, R8 ;  /* 0x000000b8bc08723c */ /* 0x044ff00000001808 */
        /* <DEDUP_REMOVED lines=12> */
[----:B------:R-:W2:Y:S07]  /*af10*/  LDSM.16.M88.4 R176, [R208+0x5500] ;  /* 0x00550000d0b0783b */ /* 0x000eae0000000200 */
[-C--:B-----5:R-:W-:Y:S08]  /*af20*/  HMMA.16816.F32 R52, R180, R100.reuse, R52 ;  /* 0x00000064b434723c */ /* 0x0a0ff00000001834 */
        /* <DEDUP_REMOVED lines=46> */
[----:B------:R-:W-:Y:S09]  /*b210*/  FMUL.FTZ R17, R17, c[0x0][0x320] ;  /* 0x0000c80011117a20 */ /* 0x000ff20000410000 */
[----:B------:R1:W-:Y:S10]  /*b220*/  MUFU.TANH R177, R7 ;  /* 0x0000000700b17308 */ /* 0x0003f40000002400 */
[----:B------:R-:W-:Y:S10]  /*b230*/  MUFU.TANH R16, R16 ;  /* 0x0000001000107308 */ /* 0x000ff40000002400 */
[----:B------:R-:W2:Y:S01]  /*b240*/  MUFU.TANH R179, R8 ;  /* 0x0000000800b37308 */ /* 0x000ea20000002400 */
[----:B-1----:R-:W1:Y:S09]  /*b250*/  LDSM.16.M88.4 R4, [R216] ;  /* 0x00000000d804783b */ /* 0x002e720000000200 */
[----:B------:R-:W-:Y:S10]  /*b260*/  MUFU.TANH R17, R17 ;  /* 0x0000001100117308 */ /* 0x000ff40000002400 */
[----:B------:R-:W3:Y:S01]  /*b270*/  MUFU.TANH R188, R9 ;  /* 0x0000000900bc7308 */ /* 0x000ee20000002400 */
[----:B--2---:R-:W-:Y:S09]  /*b280*/  FMNMX.FTZ R0, R179, R106, !PT ;  /* 0x0000006ab3007209 */ /* 0x004ff20007810000 */
[----:B------:R-:W2:Y:S10]  /*b290*/  MUFU.TANH R180, R13 ;  /* 0x0000000d00b47308 */ /* 0x000eb40000002400 */
[----:B------:R-:W-:Y:S01]  /*b2a0*/  MUFU.TANH R189, R10 ;  /* 0x0000000a00bd7308 */ /* 0x000fe20000002400 */
[-C--:B-1----:R-:W-:Y:S03]  /*b2b0*/  HMMA.16816.F32 R20, R100, R4.reuse, R20 ;  /* 0x000000046414723c */ /* 0x082fe60000001814 */
[----:B---3--:R-:W-:Y:S06]  /*b2c0*/  FMNMX.FTZ R0, R188, R0, !PT ;  /* 0x00000000bc007209 */ /* 0x008fec0007810000 */
[----:B------:R-:W-:Y:S03]  /*b2d0*/  MUFU.TANH R183, R14 ;  /* 0x0000000e00b77308 */ /* 0x000fe60000002400 */
[----:B------:R-:W-:Y:S01]  /*b2e0*/  FMNMX.FTZ R0, R181, R0, !PT ;  /* 0x00000000b5007209 */ /* 0x000fe20007810000 */
[C---:B------:R-:W-:Y:S04]  /*b2f0*/  HMMA.16816.F32 R24, R184.reuse, R4, R24 ;  /* 0x00000004b818723c */ /* 0x040fe80000001818 */
[----:B--2---:R-:W-:Y:S02]  /*b300*/  FMNMX.FTZ R0, R180, R0, !PT ;  /* 0x00000000b4007209 */ /* 0x004fe40007810000 */
        /* <DEDUP_REMOVED lines=22> */
[----:B------:R3:W-:Y:S01]  /*b470*/  MUFU.TANH R192, R33 ;  /* 0x0000002100c07308 */ /* 0x0007e20000002400 */
[----:B------:R-:W-:Y:S02]  /*b480*/  FMUL.FTZ R35, R35, c[0x0][0x320] ;  /* 0x0000c80023237a20 */ /* 0x000fe40000410000 */
[----:B------:R-:W-:Y:S01]  /*b490*/  FMUL.FTZ R24, R24, c[0x0][0x320] ;  /* 0x0000c80018187a20 */ /* 0x000fe20000410000 */
[----:B--2---:R-:W2:Y:S01]  /*b4a0*/  LDL R23, [R1+0x24] ;  /* 0x0000240001177983 */ /* 0x004ea20000100800 */
[----:B------:R-:W-:Y:S02]  /*b4b0*/  FMUL.FTZ R27, R27, c[0x0][0x320] ;  /* 0x0000c8001b1b7a20 */ /* 0x000fe40000410000 */
[----:B------:R-:W-:Y:S03]  /*b4c0*/  FMUL.FTZ R34, R34, c[0x0][0x320] ;  /* 0x0000c80022227a20 */ /* 0x000fe60000410000 */
[----:B------:R4:W-:Y:S10]  /*b4d0*/  MUFU.TANH R233, R31 ;  /* 0x0000001f00e97308 */ /* 0x0009f40000002400 */
[----:B------:R-:W-:Y:S01]  /*b4e0*/  MUFU.TANH R193, R20 ;  /* 0x0000001400c17308 */ /* 0x000fe20000002400 */
[-C--:B-1----:R-:W-:Y:S01]  /*b4f0*/  HMMA.16816.F32 R36, R100, R8.reuse, R36 ;  /* 0x000000086424723c */ /* 0x082fe20000001824 */
[----:B---3--:R-:W3:Y:S08]  /*b500*/  LDL R33, [R1+0x30] ;  /* 0x0000300001217983 */ /* 0x008ef00000100800 */
[----:B------:R1:W-:Y:S01]  /*b510*/  MUFU.TANH R191, R32 ;  /* 0x0000002000bf7308 */ /* 0x0003e20000002400 */
[C---:B------:R-:W-:Y:S01]  /*b520*/  HMMA.16816.F32 R40, R184.reuse, R8, R40 ;  /* 0x00000008b828723c */ /* 0x040fe20000001828 */
[----:B----4-:R-:W4:Y:S06]  /*b530*/  LDL.64 R30, [R1+0x48] ;  /* 0x00004800011e7983 */ /* 0x010f2c0000100a00 */
[----:B------:R-:W-:Y:S02]  /*b540*/  MOV R9, c[0x0][0x1e0] ;  /* 0x0000780000097a02 */ /* 0x000fe40000000f00 */
[----:B------:R-:W5:Y:S01]  /*b550*/  MUFU.TANH R18, R18 ;  /* 0x0000001200127308 */ /* 0x000f620000002400 */
[-C--:B------:R-:W-:Y:S03]  /*b560*/  HMMA.16816.F32 R44, R184, R10.reuse, R44 ;  /* 0x0000000ab82c723c */ /* 0x080fe6000000182c */
[----:B------:R-:W-:Y:S01]  /*b570*/  SHF.L.U32 R9, R9, 0x5, RZ ;  /* 0x0000000509097819 */ /* 0x000fe200000006ff */
[----:B------:R-:W-:Y:S04]  /*b580*/  FMUL.FTZ R36, R36, c[0x0][0x320] ;  /* 0x0000c80024247a20 */ /* 0x000fe80000410000 */
[C---:B------:R-:W-:Y:S01]  /*b590*/  HMMA.16816.F32 R48, R100.reuse, R10, R48 ;  /* 0x0000000a6430723c */ /* 0x040fe20000001830 */
[----:B------:R5:W-:Y:S03]  /*b5a0*/  MUFU.TANH R201, R29 ;  /* 0x0000001d00c97308 */ /* 0x000be60000002400 */
[----:B------:R-:W-:Y:S01]  /*b5b0*/  FMUL.FTZ R37, R37, c[0x0][0x320] ;  /* 0x0000c80025257a20 */ /* 0x000fe20000410000 */
[----:B-1----:R-:W2:Y:S01]  /*b5c0*/  LDL R32, [R1+0x28] ;  /* 0x0000280001207983 */ /* 0x002ea20000100800 */
[----:B------:R-:W-:Y:S02]  /*b5d0*/  FMUL.FTZ R38, R38, c[0x0][0x320] ;  /* 0x0000c80026267a20 */ /* 0x000fe40000410000 */
[----:B------:R-:W-:Y:S01]  /*b5e0*/  FMUL.FTZ R39, R39, c[0x0][0x320] ;  /* 0x0000c80027277a20 */ /* 0x000fe20000410000 */
[-C--:B------:R-:W-:Y:S02]  /*b5f0*/  HMMA.16816.F32 R52, R100, R4.reuse, R52 ;  /* 0x000000046434723c */ /* 0x080fe40000001834 */
[----:B------:R-:W-:Y:S01]  /*b600*/  MUFU.TANH R231, R36 ;  /* 0x0000002400e77308 */ /* 0x000fe20000002400 */
[----:B------:R-:W-:Y:S02]  /*b610*/  FMUL.FTZ R42, R42, c[0x0][0x320] ;  /* 0x0000c8002a2a7a20 */ /* 0x000fe40000410000 */
[----:B------:R-:W-:Y:S02]  /*b620*/  FMUL.FTZ R41, R41, c[0x0][0x320] ;  /* 0x0000c80029297a20 */ /* 0x000fe40000410000 */
[----:B------:R-:W-:Y:S01]  /*b630*/  FMUL.FTZ R46, R46, c[0x0][0x320] ;  /* 0x0000c8002e2e7a20 */ /* 0x000fe20000410000 */
[C---:B------:R-:W-:Y:S04]  /*b640*/  HMMA.16816.F32 R56, R184.reuse, R4, R56 ;  /* 0x00000004b838723c */ /* 0x040fe80000001838 */
[----:B------:R1:W-:Y:S01]  /*b650*/  MUFU.TANH R232, R37 ;  /* 0x0000002500e87308 */ /* 0x0003e20000002400 */
[----:B------:R-:W-:Y:S02]  /*b660*/  FMUL.FTZ R40, R40, c[0x0][0x320] ;  /* 0x0000c80028287a20 */ /* 0x000fe40000410000 */
[----:B------:R-:W-:Y:S01]  /*b670*/  FMUL.FTZ R50, R50, c[0x0][0x320] ;  /* 0x0000c80032327a20 */ /* 0x000fe20000410000 */
[----:B-----5:R-:W5:Y:S01]  /*b680*/  LDL R29, [R1+0x2c] ;  /* 0x00002c00011d7983 */ /* 0x020f620000100800 */
[-C--:B------:R-:W-:Y:S03]  /*b690*/  HMMA.16816.F32 R60, R184, R6.reuse, R60 ;  /* 0x00000006b83c723c */ /* 0x080fe6000000183c */
[----:B------:R-:W-:Y:S01]  /*b6a0*/  FMNMX.FTZ R5, R176, R2, !PT ;  /* 0x00000002b0057209 */ /* 0x000fe20007810000 */
[----:B------:R-:W-:Y:S01]  /*b6b0*/  FMUL.FTZ R49, R49, c[0x0][0x320] ;  /* 0x0000c80031317a20 */ /* 0x000fe20000410000 */
[----:B------:R-:W-:Y:S01]  /*b6c0*/  MUFU.TANH R185, R46 ;  /* 0x0000002e00b97308 */ /* 0x000fe20000002400 */
[----:B------:R-:W-:Y:S01]  /*b6d0*/  FMNMX.FTZ R4, R178, R3, !PT ;  /* 0x00000003b2047209 */ /* 0x000fe20007810000 */
[----:B------:R-:W-:Y:S01]  /*b6e0*/  FMUL.FTZ R52, R52, c[0x0][0x320] ;  /* 0x0000c80034347a20 */ /* 0x000fe20000410000 */
[----:B------:R-:W-:Y:S04]  /*b6f0*/  HMMA.16816.F32 R64, R100, R6, R64 ;  /* 0x000000066440723c */ /* 0x000fe80000001840 */
[----:B------:R-:W-:Y:S01]  /*b700*/  FMUL.FTZ R53, R53, c[0x0][0x320] ;  /* 0x0000c80035357a20 */ /* 0x000fe20000410000 */
[----:B------:R-:W-:Y:S01]  /*b710*/  FMNMX.FTZ R4, R177, R4, !PT ;  /* 0x00000004b1047209 */ /* 0x000fe20007810000 */
[----:B------:R-:W-:Y:S01]  /*b720*/  FMUL.FTZ R54, R54, c[0x0][0x320] ;  /* 0x0000c80036367a20 */ /* 0x000fe20000410000 */
[----:B------:R-:W1:Y:S01]  /*b730*/  MUFU.TANH R194, R21 ;  /* 0x0000001500c27308 */ /* 0x000e620000002400 */
[----:B------:R-:W-:Y:S01]  /*b740*/  FMUL.FTZ R55, R55, c[0x0][0x320] ;  /* 0x0000c80037377a20 */ /* 0x000fe20000410000 */
[----:B------:R-:W-:Y:S01]  /*b750*/  FMNMX.FTZ R4, R18, R4, !PT ;  /* 0x0000000412047209 */ /* 0x000fe20007810000 */
[----:B-1----:R-:W2:Y:S02]  /*b760*/  LDL.64 R36, [R1+0x58] ;  /* 0x0000580001247983 */ /* 0x002ea40000100a00 */
[----:B------:R-:W-:Y:S01]  /*b770*/  FMUL.FTZ R51, R51, c[0x0][0x320] ;  /* 0x0000c80033337a20 */ /* 0x000fe20000410000 */
[----:B------:R-:W-:Y:S01]  /*b780*/  FMNMX.FTZ R6, R189, R107, !PT ;  /* 0x0000006bbd067209 */ /* 0x000fe20007810000 */
[----:B------:R-:W-:Y:S01]  /*b790*/  FMUL.FTZ R44, R44, c[0x0][0x320] ;  /* 0x0000c8002c2c7a20 */ /* 0x000fe20000410000 */
[----:B------:R-:W-:Y:S01]  /*b7a0*/  FMNMX.FTZ R5, R111, R5, !PT ;  /* 0x000000056f057209 */ /* 0x000fe20007810000 */
[----:B------:R-:W-:Y:S01]  /*b7b0*/  FMUL.FTZ R57, R57, c[0x0][0x320] ;  /* 0x0000c80039397a20 */ /* 0x000fe20000410000 */
[----:B------:R-:W1:Y:S01]  /*b7c0*/  MUFU.TANH R19, R19 ;  /* 0x0000001300137308 */ /* 0x000e620000002400 */
        /* <DEDUP_REMOVED lines=12> */
[----:B------:R-:W-:Y:S02]  /*b890*/  FMUL.FTZ R67, R67, c[0x0][0x320] ;  /* 0x0000c80043437a20 */ /* 0x000fe40000410000 */
[----:B------:R-:W-:Y:S01]  /*b8a0*/  FMUL.FTZ R64, R64, c[0x0][0x320] ;  /* 0x0000c80040407a20 */ /* 0x000fe20000410000 */
[----:B------:R-:W-:Y:S01]  /*b8b0*/  FMNMX.FTZ R5, R194, R5, !PT ;  /* 0x00000005c2057209 */ /* 0x000fe20007810000 */
[----:B------:R-:W-:Y:S02]  /*b8c0*/  FMUL.FTZ R58, R58, c[0x0][0x320] ;  /* 0x0000c8003a3a7a20 */ /* 0x000fe40000410000 */
[----:B------:R-:W-:Y:S01]  /*b8d0*/  FMUL.FTZ R59, R59, c[0x0][0x320] ;  /* 0x0000c8003b3b7a20 */ /* 0x000fe20000410000 */
[----:B------:R-:W1:Y:S01]  /*b8e0*/  MUFU.TANH R195, R34 ;  /* 0x0000002200c37308 */ /* 0x000e620000002400 */
[----:B------:R-:W-:Y:S01]  /*b8f0*/  FMUL.FTZ R48, R48, c[0x0][0x320] ;  /* 0x0000c80030307a20 */ /* 0x000fe20000410000 */
[----:B------:R-:W-:Y:S01]  /*b900*/  FMNMX.FTZ R5, R191, R5, !PT ;  /* 0x00000005bf057209 */ /* 0x000fe20007810000 */
[----:B------:R-:W-:Y:S01]  /*b910*/  FMUL.FTZ R62, R62, c[0x0][0x320] ;  /* 0x0000c8003e3e7a20 */ /* 0x000fe20000410000 */
[----:B-1----:R-:W-:Y:S01]  /*b920*/  FMNMX.FTZ R4, R19, R4, !PT ;  /* 0x0000000413047209 */ /* 0x002fe20007810000 */
[----:B------:R-:W-:Y:S01]  /*b930*/  FMUL.FTZ R45, R45, c[0x0][0x320] ;  /* 0x0000c8002d2d7a20 */ /* 0x000fe20000410000 */
[----:B------:R-:W-:Y:S01]  /*b940*/  FMNMX.FTZ R5, R192, R5, !PT ;  /* 0x00000005c0057209 */ /* 0x000fe20007810000 */
[----:B------:R-:W-:Y:S02]  /*b950*/  FMUL.FTZ R56, R56, c[0x0][0x320] ;  /* 0x0000c80038387a20 */ /* 0x000fe40000410000 */
[----:B------:R-:W-:Y:S01]  /*b960*/  FMUL.FTZ R47, R47, c[0x0][0x320] ;  /* 0x0000c8002f2f7a20 */ /* 0x000fe20000410000 */
[----:B------:R1:W1:Y:S01]  /*b970*/  MUFU.TANH R196, R35 ;  /* 0x0000002300c47308 */ /* 0x0002620000002400 */
[----:B------:R-:W-:Y:S02]  /*b980*/  FMNMX.FTZ R5, R231, R5, !PT ;  /* 0x00000005e7057209 */ /* 0x000fe40007810000 */
[----:B------:R-:W-:Y:S02]  /*b990*/  FMNMX.FTZ R4, R197, R4, !PT ;  /* 0x00000004c5047209 */ /* 0x000fe40007810000 */
[----:B------:R-:W-:Y:S02]  /*b9a0*/  FMNMX.FTZ R5, R232, R5, !PT ;  /* 0x00000005e8057209 */ /* 0x000fe40007810000 */
[----:B------:R-:W-:Y:S03]  /*b9b0*/  FMNMX.FTZ R4, R198, R4, !PT ;  /* 0x00000004c6047209 */ /* 0x000fe60007810000 */
[----:B------:R-:W1:Y:S01]  /*b9c0*/  MUFU.TANH R203, R48 ;  /* 0x0000003000cb7308 */ /* 0x000e620000002400 */
[----:B------:R-:W-:Y:S02]  /*b9d0*/  FMNMX.FTZ R4, R195, R4, !PT ;  /* 0x00000004c3047209 */ /* 0x000fe40007810000 */
[----:B------:R-:W-:Y:S07]  /*b9e0*/  MOV R34, c[0x0][0x1e0] ;  /* 0x0000780000227a02 */ /* 0x000fee0000000f00 */
[----:B------:R-:W1:Y:S02]  /*b9f0*/  MUFU.TANH R235, R38 ;  /* 0x0000002600eb7308 */ /* 0x000e640000002400 */
[----:B-1----:R-:W-:Y:S02]  /*ba00*/  MOV R35, 0x5 ;  /* 0x0000000500237802 */ /* 0x002fe40000000f00 */
[----:B------:R-:W-:Y:S02]  /*ba10*/  FMNMX.FTZ R4, R196, R4, !PT ;  /* 0x00000004c4047209 */ /* 0x000fe40007810000 */
[----:B------:R-:W-:Y:S04]  /*ba20*/  SHF.L.U64.HI R34, R34, R35, c[0x0][0x1e4] ;  /* 0x0000790022227619 */ /* 0x000fe80000010223 */
[----:B------:R-:W1:Y:S01]  /*ba30*/  MUFU.TANH R229, R49 ;  /* 0x0000003100e57308 */ /* 0x000e620000002400 */
[----:B------:R-:W-:Y:S09]  /*ba40*/  FMNMX.FTZ R5, R203, R5, !PT ;  /* 0x00000005cb057209 */ /* 0x000ff20007810000 */
[----:B------:R-:W1:Y:S01]  /*ba50*/  MUFU.TANH R207, R52 ;  /* 0x0000003400cf7308 */ /* 0x000e620000002400 */
[----:B------:R-:W-:Y:S09]  /*ba60*/  FMNMX.FTZ R4, R235, R4, !PT ;  /* 0x00000004eb047209 */ /* 0x000ff20007810000 */
[----:B------:R-:W1:Y:S02]  /*ba70*/  MUFU.TANH R236, R39 ;  /* 0x0000002700ec7308 */ /* 0x000e640000002400 */
[----:B-1----:R-:W-:Y:S08]  /*ba80*/  FMNMX.FTZ R5, R229, R5, !PT ;  /* 0x00000005e5057209 */ /* 0x002ff00007810000 */
[----:B------:R-:W1:Y:S01]  /*ba90*/  MUFU.TANH R234, R50 ;  /* 0x0000003200ea7308 */ /* 0x000e620000002400 */
[----:B------:R-:W-:Y:S04]  /*baa0*/  MOV R187, R207 ;  /* 0x000000cf00bb7202 */ /* 0x000fe80000000f00 */
[----:B------:R-:W-:Y:S05]  /*bab0*/  FMNMX.FTZ R5, R187, R5, !PT ;  /* 0x00000005bb057209 */ /* 0x000fea0007810000 */
        /* <DEDUP_REMOVED lines=12> */
[----:B------:R-:W-:Y:S01]  /*bb80*/  MUFU.TANH R202, R28 ;  /* 0x0000001c00ca7308 */ /* 0x000fe20000002400 */
[----:B------:R-:W-:Y:S09]  /*bb90*/  FMNMX.FTZ R0, R200, R0, !PT ;  /* 0x00000000c8007209 */ /* 0x000ff20007810000 */
[----:B------:R-:W1:Y:S02]  /*bba0*/  MUFU.TANH R28, R65 ;  /* 0x00000041001c7308 */ /* 0x000e640000002400 */
[----:B-1----:R-:W-:Y:S08]  /*bbb0*/  FMNMX.FTZ R4, R244, R4, !PT ;  /* 0x00000004f4047209 */ /* 0x002ff00007810000 */
[----:B------:R-:W1:Y:S10]  /*bbc0*/  MUFU.TANH R199, R25 ;  /* 0x0000001900c77308 */ /* 0x000e740000002400 */
[----:B------:R-:W1:Y:S01]  /*bbd0*/  MUFU.TANH R50, R55 ;  /* 0x0000003700327308 */ /* 0x000e620000002400 */
[----:B------:R-:W-:Y:S05]  /*bbe0*/  FMNMX.FTZ R5, R28, R5, !PT ;  /* 0x000000051c057209 */ /* 0x000fea0007810000 */
[----:B------:R-:W3:Y:S04]  /*bbf0*/  SHFL.BFLY PT, R8, R5, 0x2, 0x1f ;  /* 0x0c401f0005087f89 */ /* 0x000ee800000e0000 */
[----:B------:R-:W-:Y:S01]  /*bc00*/  MUFU.TANH R243, R42 ;  /* 0x0000002a00f37308 */ /* 0x000fe20000002400 */
[----:B-1----:R-:W-:Y:S04]  /*bc10*/  FMNMX.FTZ R0, R199, R0, !PT ;  /* 0x00000000c7007209 */ /* 0x002fe80007810000 */
[----:B------:R-:W-:Y:S05]  /*bc20*/  FMNMX.FTZ R0, R202, R0, !PT ;  /* 0x00000000ca007209 */ /* 0x000fea0007810000 */
[----:B------:R-:W1:Y:S01]  /*bc30*/  MUFU.TANH R42, R66 ;  /* 0x00000042002a7308 */ /* 0x000e620000002400 */
[----:B------:R-:W-:Y:S02]  /*bc40*/  FMNMX.FTZ R0, R201, R0, !PT ;  /* 0x00000000c9007209 */ /* 0x000fe40007810000 */
[----:B------:R-:W-:Y:S07]  /*bc50*/  FMNMX.FTZ R4, R50, R4, !PT ;  /* 0x0000000432047209 */ /* 0x000fee0007810000 */
[----:B------:R-:W-:Y:S01]  /*bc60*/  MUFU.TANH R240, R41 ;  /* 0x0000002900f07308 */ /* 0x000fe20000002400 */
[----:B---3--:R-:W-:Y:S05]  /*bc70*/  FMNMX.FTZ R5, R5, R8, !PT ;  /* 0x0000000805057209 */ /* 0x008fea0007810000 */
[----:B------:R-:W3:Y:S04]  /*bc80*/  SHFL.BFLY PT, R105, R5, 0x1, 0x1f ;  /* 0x0c201f0005697f89 */ /* 0x000ee800000e0000 */
[----:B------:R-:W4:Y:S01]  /*bc90*/  MUFU.TANH R41, R67 ;  /* 0x0000004300297308 */ /* 0x000f220000002400 */
[----:B-1----:R-:W-:Y:S09]  /*bca0*/  FMNMX.FTZ R4, R42, R4, !PT ;  /* 0x000000042a047209 */ /* 0x002ff20007810000 */
[----:B------:R-:W1:Y:S10]  /*bcb0*/  MUFU.TANH R241, R40 ;  /* 0x0000002800f17308 */ /* 0x000e740000002400 */
[----:B------:R-:W5:Y:S01]  /*bcc0*/  MUFU.TANH R238, R44 ;  /* 0x0000002c00ee7308 */ /* 0x000f620000002400 */
[----:B---3--:R-:W-:Y:S02]  /*bcd0*/  FMNMX.FTZ R105, R5, R105, !PT ;  /* 0x0000006905697209 */ /* 0x008fe40007810000 */
[----:B----4-:R-:W-:Y:S03]  /*bce0*/  FMNMX.FTZ R4, R41, R4, !PT ;  /* 0x0000000429047209 */ /* 0x010fe60007810000 */
[----:B------:R-:W-:Y:S02]  /*bcf0*/  FMUL.FTZ R110, R105, c[0x0][0x2d0] ;  /* 0x0000b400696e7a20 */ /* 0x000fe40000410000 */
[----:B------:R-:W3:Y:S02]  /*bd00*/  SHFL.BFLY PT, R7, R4, 0x2, 0x1f ;  /* 0x0c401f0004077f89 */ /* 0x000ee400000e0000 */
[----:B------:R-:W4:Y:S01]  /*bd10*/  MUFU.TANH R239, R45 ;  /* 0x0000002d00ef7308 */ /* 0x000f220000002400 */
[----:B-1----:R-:W-:Y:S04]  /*bd20*/  FMNMX.FTZ R0, R241, R0, !PT ;  /* 0x00000000f1007209 */ /* 0x002fe80007810000 */
[----:B------:R-:W-:Y:S05]  /*bd30*/  FMNMX.FTZ R0, R240, R0, !PT ;  /* 0x00000000f0007209 */ /* 0x000fea0007810000 */
[----:B------:R-:W1:Y:S01]  /*bd40*/  MUFU.TANH R24, R56 ;  /* 0x0000003800187308 */ /* 0x000e620000002400 */
[----:B-----5:R-:W-:Y:S09]  /*bd50*/  FMNMX.FTZ R0, R238, R0, !PT ;  /* 0x00000000ee007209 */ /* 0x020ff20007810000 */
[----:B------:R-:W5:Y:S01]  /*bd60*/  MUFU.TANH R206, R27 ;  /* 0x0000001b00ce7308 */ /* 0x000f620000002400 */
[----:B---3--:R-:W-:Y:S02]  /*bd70*/  FMNMX.FTZ R4, R4, R7, !PT ;  /* 0x0000000704047209 */ /* 0x008fe40007810000 */
[----:B----4-:R-:W-:Y:S03]  /*bd80*/  FMNMX.FTZ R0, R239, R0, !PT ;  /* 0x00000000ef007209 */ /* 0x010fe60007810000 */
[----:B------:R-:W3:Y:S04]  /*bd90*/  SHFL.BFLY PT, R104, R4, 0x1, 0x1f ;  /* 0x0c201f0004687f89 */ /* 0x000ee800000e0000 */
[----:B------:R-:W4:Y:S01]  /*bda0*/  MUFU.TANH R27, R57 ;  /* 0x00000039001b7308 */ /* 0x000f220000002400 */
[----:B-1----:R-:W-:Y:S09]  /*bdb0*/  FMNMX.FTZ R0, R24, R0, !PT ;  /* 0x0000000018007209 */ /* 0x002ff20007810000 */
[----:B------:R-:W1:Y:S01]  /*bdc0*/  MUFU.TANH R245, R60 ;  /* 0x0000003c00f57308 */ /* 0x000e620000002400 */
[----:B-----5:R-:W-:Y:S04]  /*bdd0*/  FMNMX.FTZ R6, R206, R6, !PT ;  /* 0x00000006ce067209 */ /* 0x020fe80007810000 */
[----:B------:R-:W-:Y:S05]  /*bde0*/  FMNMX.FTZ R6, R230, R6, !PT ;  /* 0x00000006e6067209 */ /* 0x000fea0007810000 */
[----:B------:R-:W5:Y:S01]  /*bdf0*/  MUFU.TANH R51, R61 ;  /* 0x0000003d00337308 */ /* 0x000f620000002400 */
[----:B---3--:R-:W-:Y:S01]  /*be00*/  FMNMX.FTZ R104, R4, R104, !PT ;  /* 0x0000006804687209 */ /* 0x008fe20007810000 */
[--C-:B------:R-:W-:Y:S01]  /*be10*/  FFMA.FTZ R4, R176, c[0x0][0x2d0], -R110.reuse ;  /* 0x0000b400b0047a23 */ /* 0x100fe2000001086e */
[----:B----4-:R-:W-:Y:S07]  /*be20*/  FMNMX.FTZ R0, R27, R0, !PT ;  /* 0x000000001b007209 */ /* 0x010fee0007810000 */
[----:B------:R3:W-:Y:S01]  /*be30*/  MUFU.EX2 R22, R4 ;  /* 0x0000000400167308 */ /* 0x0007e20000000800 */
[----:B-1----:R-:W-:Y:S09]  /*be40*/  FMNMX.FTZ R0, R245, R0, !PT ;  /* 0x00000000f5007209 */ /* 0x002ff20007810000 */
[----:B------:R-:W1:Y:S01]  /*be50*/  MUFU.TANH R184, R43 ;  /* 0x0000002b00b87308 */ /* 0x000e620000002400 */
[----:B-----5:R-:W-:Y:S05]  /*be60*/  FMNMX.FTZ R0, R51, R0, !PT ;  /* 0x0000000033007209 */ /* 0x020fea0007810000 */
[----:B------:R-:W4:Y:S04]  /*be70*/  SHFL.BFLY PT, R103, R0, 0x2, 0x1f ;  /* 0x0c401f0000677f89 */ /* 0x000f2800000e0000 */
[----:B------:R-:W5:Y:S01]  /*be80*/  MUFU.TANH R186, R47 ;  /* 0x0000002f00ba7308 */ /* 0x000f620000002400 */
[--C-:B---3--:R-:W-:Y:S02]  /*be90*/  FFMA.FTZ R4, R111, c[0x0][0x2d0], -R110.reuse ;  /* 0x0000b4006f047a23 */ /* 0x108fe4000001086e */
[----:B------:R-:W-:Y:S07]  /*bea0*/  FMUL.FTZ R111, R104, c[0x0][0x2d0] ;  /* 0x0000b400686f7a20 */ /* 0x000fee0000410000 */
[----:B------:R3:W-:Y:S01]  /*beb0*/  MUFU.EX2 R20, R4 ;  /* 0x0000000400147308 */ /* 0x0007e20000000800 */
[--C-:B------:R-:W-:Y:S02]  /*bec0*/  FFMA.FTZ R64, R196, c[0x0][0x2d0], -R111.reuse ;  /* 0x0000b400c4407a23 */ /* 0x100fe4000001086f */
[--C-:B------:R-:W-:Y:S02]  /*bed0*/  FFMA.FTZ R56, R198, c[0x0][0x2d0], -R111.reuse ;  /* 0x0000b400c6387a23 */ /* 0x100fe4000001086f */
[--C-:B------:R-:W-:Y:S05]  /*bee0*/  FFMA.FTZ R60, R195, c[0x0][0x2d0], -R111.reuse ;  /* 0x0000b400c33c7a23 */ /* 0x100fea000001086f */
[----:B------:R-:W2:Y:S01]  /*bef0*/  MUFU.TANH R40, R58 ;  /* 0x0000003a00287308 */ /* 0x000ea20000002400 */
[----:B----4-:R-:W-:Y:S02]  /*bf00*/  FMNMX.FTZ R103, R0, R103, !PT ;  /* 0x0000006700677209 */ /* 0x010fe40007810000 */
[----:B------:R-:W-:Y:S03]  /*bf10*/  FMNMX.FTZ R0, R233, R6, !PT ;  /* 0x00000006e9007209 */ /* 0x000fe60007810000 */
[----:B------:R-:W4:Y:S01]  /*bf20*/  SHFL.BFLY PT, R7, R103, 0x1, 0x1f ;  /* 0x0c201f0067077f89 */ /* 0x000f2200000e0000 */
[----:B------:R-:W-:Y:S01]  /*bf30*/  FMNMX.FTZ R6, R243, R0, !PT ;  /* 0x00000000f3067209 */ /* 0x000fe20007810000 */
[----:B------:R-:W-:Y:S02]  /*bf40*/  FMUL.FTZ R0, R63, c[0x0][0x320] ;  /* 0x0000c8003f007a20 */ /* 0x000fe40000410000 */
[----:B------:R-:W2:Y:S01]  /*bf50*/  MUFU.TANH R49, R59 ;  /* 0x0000003b00317308 */ /* 0x000ea20000002400 */
[----:B-1----:R-:W-:Y:S01]  /*bf60*/  FMNMX.FTZ R5, R184, R6, !PT ;  /* 0x00000006b8057209 */ /* 0x002fe20007810000 */
[----:B---3--:R-:W-:Y:S03]  /*bf70*/  FFMA.FTZ R4, R16, c[0x0][0x2d0], -R110 ;  /* 0x0000b40010047a23 */ /* 0x008fe6000001086e */
[----:B------:R-:W-:Y:S05]  /*bf80*/  FMNMX.FTZ R5, R185, R5, !PT ;  /* 0x00000005b9057209 */ /* 0x000fea0007810000 */
[----:B------:R1:W-:Y:S10]  /*bf90*/  MUFU.TANH R109, R0 ;  /* 0x00000000006d7308 */ /* 0x0003f40000002400 */
[----:B------:R3:W-:Y:S01]  /*bfa0*/  MUFU.EX2 R48, R4 ;  /* 0x0000000400307308 */ /* 0x0007e20000000800 */
[----:B----4-:R-:W-:Y:S01]  /*bfb0*/  FMNMX.FTZ R103, R103, R7, !PT ;  /* 0x0000000767677209 */ /* 0x010fe20007810000 */
[----:B------:R-:W-:Y:S04]  /*bfc0*/  @P0 IMAD.WIDE.U32 R6, R204, c[0x0][0x1e0], RZ ;  /* 0x00007800cc060a25 */ /* 0x000fe800078e00ff */
[----:B------:R-:W-:Y:S04]  /*bfd0*/  FMUL.FTZ R176, R103, c[0x0][0x2d0] ;  /* 0x0000b40067b07a20 */ /* 0x000fe80000410000 */
[----:B------:R-:W-:Y:S01]  /*bfe0*/  MUFU.TANH R108, R62 ;  /* 0x0000003e006c7308 */ /* 0x000fe20000002400 */
[----:B-1----:R-:W-:Y:S01]  /*bff0*/  FADD.FTZ R0, -R105, R2 ;  /* 0x0000000269007221 */ /* 0x002fe20000010100 */
[----:B-----5:R-:W-:Y:S01]  /*c000*/  FMNMX.FTZ R2, R186, R5, !PT ;  /* 0x00000005ba027209 */ /* 0x020fe20007810000 */
[----:B------:R-:W-:Y:S02]  /*c010*/  FFMA.FTZ R5, R17, c[0x0][0x2d0], -R110 ;  /* 0x0000b40011057a23 */ /* 0x000fe4000001086e */
[----:B------:R-:W-:Y:S01]  /*c020*/  FMUL.FTZ R0, R0, c[0x0][0x2d0] ;  /* 0x0000b40000007a20 */ /* 0x000fe20000410000 */
[----:B--2---:R-:W-:Y:S04]  /*c030*/  FMNMX.FTZ R2, R40, R2, !PT ;  /* 0x0000000228027209 */ /* 0x004fe80007810000 */
[----:B------:R1:W-:Y:S01]  /*c040*/  MUFU.EX2 R45, R5 ;  /* 0x00000005002d7308 */ /* 0x0003e20000000800 */
[----:B------:R-:W-:Y:S01]  /*c050*/  FMNMX.FTZ R2, R49, R2, !PT ;  /* 0x0000000231027209 */ /* 0x000fe20007810000 */
[--C-:B---3--:R-:W-:Y:S08]  /*c060*/  FFMA.FTZ R4, R178, c[0x0][0x2d0], -R111.reuse ;  /* 0x0000b400b2047a23 */ /* 0x108ff0000001086f */
[----:B------:R2:W3:Y:S10]  /*c070*/  MUFU.EX2 R101, R0 ;  /* 0x0000000000657308 */ /* 0x0004f40000000800 */
[----:B------:R4:W-:Y:S01]  /*c080*/  MUFU.EX2 R178, R4 ;  /* 0x0000000400b27308 */ /* 0x0009e20000000800 */
[----:B-1----:R-:W-:Y:S02]  /*c090*/  FFMA.FTZ R5, R18, c[0x0][0x2d0], -R111 ;  /* 0x0000b40012057a23 */ /* 0x002fe4000001086f */
[----:B------:R-:W-:Y:S07]  /*c0a0*/  FFMA.FTZ R18, R181, c[0x0][0x2d0], -R176 ;  /* 0x0000b400b5127a23 */ /* 0x000fee00000108b0 */
[----:B------:R-:W-:Y:S01]  /*c0b0*/  MUFU.EX2 R44, R5 ;  /* 0x00000005002c7308 */ /* 0x000fe20000000800 */
[----:B--2---:R-:W-:Y:S02]  /*c0c0*/  FADD.FTZ R0, -R104, R3 ;  /* 0x0000000368007221 */ /* 0x004fe40000010100 */
[----:B---3--:R-:W-:Y:S02]  /*c0d0*/  FMUL.FTZ R65, R101, R173 ;  /* 0x000000ad65417220 */ /* 0x008fe40000410000 */
[----:B------:R-:W-:Y:S01]  /*c0e0*/  FMUL.FTZ R3, R0, c[0x0][0x2d0] ;  /* 0x0000b40000037a20 */ /* 0x000fe20000410000 */
[----:B------:R-:W-:Y:S01]  /*c0f0*/  FMNMX.FTZ R0, R108, R2, !PT ;  /* 0x000000026c007209 */ /* 0x000fe20007810000 */
[----:B------:R-:W-:Y:S03]  /*c100*/  FADD.FTZ R2, -R103, R106 ;  /* 0x0000006a67027221 */ /* 0x000fe60000010100 */
[----:B------:R-:W-:Y:S01]  /*c110*/  MUFU.EX2 R247, R56 ;  /* 0x0000003800f77308 */ /* 0x000fe20000000800 */
[----:B------:R-:W-:Y:S01]  /*c120*/  FFMA.FTZ R106, R200, c[0x0][0x2d0], -R176 ;  /* 0x0000b400c86a7a23 */ /* 0x000fe200000108b0 */
[----:B------:R-:W-:Y:S01]  /*c130*/  FMNMX.FTZ R0, R109, R0, !PT ;  /* 0x000000006d007209 */ /* 0x000fe20007810000 */
[--C-:B----4-:R-:W-:Y:S02]  /*c140*/  FFMA.FTZ R4, R177, c[0x0][0x2d0], -R111.reuse ;  /* 0x0000b400b1047a23 */ /* 0x110fe4000001086f */
[C---:B------:R-:W-:Y:S02]  /*c150*/  FMUL.FTZ R68, R101.reuse, R68 ;  /* 0x0000004465447220 */ /* 0x040fe40000410000 */
[C---:B------:R-:W-:Y:S02]  /*c160*/  FMUL.FTZ R69, R101.reuse, R69 ;  /* 0x0000004565457220 */ /* 0x040fe40000410000 */
[C---:B------:R-:W-:Y:S01]  /*c170*/  FMUL.FTZ R80, R101.reuse, R80 ;  /* 0x0000005065507220 */ /* 0x040fe20000410000 */
[----:B------:R1:W2:Y:S01]  /*c180*/  MUFU.EX2 R100, R3 ;  /* 0x0000000300647308 */ /* 0x0002a20000000800 */
[C---:B------:R-:W-:Y:S02]  /*c190*/  FMUL.FTZ R81, R101.reuse, R81 ;  /* 0x0000005165517220 */ /* 0x040fe40000410000 */
[C---:B------:R-:W-:Y:S02]  /*c1a0*/  FMUL.FTZ R84, R101.reuse, R84 ;  /* 0x0000005465547220 */ /* 0x040fe40000410000 */
[C---:B------:R-:W-:Y:S02]  /*c1b0*/  FMUL.FTZ R85, R101.reuse, R85 ;  /* 0x0000005565557220 */ /* 0x040fe40000410000 */
[C---:B------:R-:W-:Y:S02]  /*c1c0*/  FMUL.FTZ R96, R101.reuse, R96 ;  /* 0x0000006065607220 */ /* 0x040fe40000410000 */
[----:B------:R-:W-:Y:S01]  /*c1d0*/  FMUL.FTZ R97, R101, R97 ;  /* 0x0000006165617220 */ /* 0x000fe20000410000 */
[----:B------:R3:W4:Y:S10]  /*c1e0*/  MUFU.EX2 R21, R4 ;  /* 0x0000000400157308 */ /* 0x0007340000000800 */
[----:B------:R5:W-:Y:S01]  /*c1f0*/  MUFU.EX2 R177, R18 ;  /* 0x0000001200b17308 */ /* 0x000be20000000800 */
[----:B-1----:R-:W-:Y:S02]  /*c200*/  FMUL.FTZ R3, R2, c[0x0][0x2d0] ;  /* 0x0000b40002037a20 */ /* 0x002fe40000410000 */
[----:B------:R-:W1:Y:S01]  /*c210*/  SHFL.BFLY PT, R2, R0, 0x2, 0x1f ;  /* 0x0c401f0000027f89 */ /* 0x000e6200000e0000 */
[C---:B--2---:R-:W-:Y:S01]  /*c220*/  FMUL.FTZ R35, R100.reuse, R143 ;  /* 0x0000008f64237220 */ /* 0x044fe20000410000 */
[----:B------:R-:W-:Y:S01]  /*c230*/  MOV R143, R245 ;  /* 0x000000f5008f7202 */ /* 0x000fe20000000f00 */
[C---:B------:R-:W-:Y:S04]  /*c240*/  FMUL.FTZ R66, R100.reuse, R174 ;  /* 0x000000ae64427220 */ /* 0x040fe80000410000 */
[----:B------:R-:W2:Y:S01]  /*c250*/  MUFU.EX2 R3, R3 ;  /* 0x0000000300037308 */ /* 0x000ea20000000800 */
[C---:B------:R-:W-:Y:S02]  /*c260*/  FMUL.FTZ R67, R100.reuse, R175 ;  /* 0x000000af64437220 */ /* 0x040fe40000410000 */
[C---:B------:R-:W-:Y:S01]  /*c270*/  FMUL.FTZ R70, R100.reuse, R70 ;  /* 0x0000004664467220 */ /* 0x040fe20000410000 */
[----:B---3--:R-:W-:Y:S01]  /*c280*/  @P0 SHF.R.S32.HI R4, RZ, 0x1f, R204 ;  /* 0x0000001fff040819 */ /* 0x008fe200000114cc */
[C---:B------:R-:W-:Y:S01]  /*c290*/  FMUL.FTZ R71, R100.reuse, R71 ;  /* 0x0000004764477220 */ /* 0x040fe20000410000 */
[----:B----4-:R-:W-:Y:S01]  /*c2a0*/  MOV R181, R21 ;  /* 0x0000001500b57202 */ /* 0x010fe20000000f00 */
[----:B------:R-:W-:Y:S02]  /*c2b0*/  FMUL.FTZ R82, R100, R82 ;  /* 0x0000005264527220 */ /* 0x000fe40000410000 */
[----:B------:R-:W-:Y:S01]  /*c2c0*/  @P0 IMAD R4, R4, c[0x0][0x1e0], RZ ;  /* 0x0000780004040a24 */ /* 0x000fe200078e02ff */
[----:B------:R3:W-:Y:S01]  /*c2d0*/  MUFU.EX2 R246, R60 ;  /* 0x0000003c00f67308 */ /* 0x0007e20000000800 */
[----:B------:R-:W-:Y:S02]  /*c2e0*/  FMUL.FTZ R83, R100, R83 ;  /* 0x0000005364537220 */ /* 0x000fe40000410000 */
[----:B------:R-:W-:Y:S01]  /*c2f0*/  @P0 IMAD R5, R204, c[0x0][0x1e4], R4 ;  /* 0x00007900cc050a24 */ /* 0x000fe200078e0204 */
[----:B------:R-:W-:Y:S01]  /*c300*/  @P0 SHF.L.U32 R4, R6, 0x6, RZ ;  /* 0x0000000606040819 */ /* 0x000fe200000006ff */
[C---:B-----5:R-:W-:Y:S02]  /*c310*/  FMUL.FTZ R18, R100.reuse, R126 ;  /* 0x0000007e64127220 */ /* 0x060fe40000410000 */
[C---:B------:R-:W-:Y:S02]  /*c320*/  FMUL.FTZ R86, R100.reuse, R86 ;  /* 0x0000005664567220 */ /* 0x040fe40000410000 */
[----:B------:R-:W-:Y:S01]  /*c330*/  FMUL.FTZ R87, R100, R87 ;  /* 0x0000005764577220 */ /* 0x000fe20000410000 */
[----:B-1----:R-:W-:Y:S01]  /*c340*/  FMNMX.FTZ R0, R0, R2, !PT ;  /* 0x0000000200007209 */ /* 0x002fe20007810000 */
[----:B------:R1:W-:Y:S01]  /*c350*/  MUFU.EX2 R245, R64 ;  /* 0x0000004000f57308 */ /* 0x0003e20000000800 */
[----:B------:R-:W-:Y:S02]  /*c360*/  FMUL.FTZ R98, R100, R98 ;  /* 0x0000006264627220 */ /* 0x000fe40000410000 */
[C---:B--2---:R-:W-:Y:S01]  /*c370*/  FMUL.FTZ R56, R3.reuse, R164 ;  /* 0x000000a403387220 */ /* 0x044fe20000410000 */
[----:B------:R-:W2:Y:S01]  /*c380*/  SHFL.BFLY PT, R2, R0, 0x1, 0x1f ;  /* 0x0c201f0000027f89 */ /* 0x000ea200000e0000 */
[C---:B------:R-:W-:Y:S02]  /*c390*/  FMUL.FTZ R57, R3.reuse, R165 ;  /* 0x000000a503397220 */ /* 0x040fe40000410000 */
[C---:B------:R-:W-:Y:S02]  /*c3a0*/  FMUL.FTZ R61, R3.reuse, R169 ;  /* 0x000000a9033d7220 */ /* 0x040fe40000410000 */
[C---:B------:R-:W-:Y:S02]  /*c3b0*/  FMUL.FTZ R72, R3.reuse, R72 ;  /* 0x0000004803487220 */ /* 0x040fe40000410000 */
[C---:B------:R-:W-:Y:S02]  /*c3c0*/  FMUL.FTZ R73, R3.reuse, R73 ;  /* 0x0000004903497220 */ /* 0x040fe40000410000 */
[C---:B---3--:R-:W-:Y:S02]  /*c3d0*/  FMUL.FTZ R60, R3.reuse, R168 ;  /* 0x000000a8033c7220 */ /* 0x048fe40000410000 */
[C---:B------:R-:W-:Y:S02]  /*c3e0*/  FMUL.FTZ R76, R3.reuse, R76 ;  /* 0x0000004c034c7220 */ /* 0x040fe40000410000 */
[C---:B------:R-:W-:Y:S02]  /*c3f0*/  FMUL.FTZ R77, R3.reuse, R77 ;  /* 0x0000004d034d7220 */ /* 0x040fe40000410000 */
[C---:B------:R-:W-:Y:S02]  /*c400*/  FMUL.FTZ R88, R3.reuse, R88 ;  /* 0x0000005803587220 */ /* 0x040fe40000410000 */
[C---:B------:R-:W-:Y:S02]  /*c410*/  FMUL.FTZ R89, R3.reuse, R89 ;  /* 0x0000005903597220 */ /* 0x040fe40000410000 */
[----:B------:R-:W-:Y:S02]  /*c420*/  FMUL.FTZ R92, R3, R92 ;  /* 0x0000005c035c7220 */ /* 0x000fe40000410000 */
[----:B-1----:R-:W-:Y:S02]  /*c430*/  FMUL.FTZ R64, R101, R172 ;  /* 0x000000ac65407220 */ /* 0x002fe40000410000 */
[----:B------:R-:W-:Y:S01]  /*c440*/  FMUL.FTZ R93, R3, R93 ;  /* 0x0000005d035d7220 */ /* 0x000fe20000410000 */
[----:B--2---:R-:W-:Y:S01]  /*c450*/  FMNMX.FTZ R102, R0, R2, !PT ;  /* 0x0000000200667209 */ /* 0x004fe20007810000 */
[----:B------:R-:W-:Y:S01]  /*c460*/  FFMA.FTZ R0, R19, c[0x0][0x2d0], -R111 ;  /* 0x0000b40013007a23 */ /* 0x000fe2000001086f */
[----:B------:R-:W-:Y:S01]  /*c470*/  @P0 IADD3 R2, R7, R5, RZ ;  /* 0x0000000507020210 */ /* 0x000fe20007ffe0ff */
[----:B------:R-:W-:Y:S01]  /*c480*/  FMUL.FTZ R19, R100, R127 ;  /* 0x0000007f64137220 */ /* 0x000fe20000410000 */
[----:B------:R-:W-:Y:S01]  /*c490*/  @P0 IADD3 R5, P2, R4, R36, RZ ;  /* 0x0000002404050210 */ /* 0x000fe20007f5e0ff */
[----:B------:R1:W-:Y:S01]  /*c4a0*/  MUFU.EX2 R25, R0 ;  /* 0x0000000000197308 */ /* 0x0003e20000000800 */
[----:B------:R-:W-:Y:S01]  /*c4b0*/  @P0 SHF.L.U64.HI R2, R6, 0x6, R2 ;  /* 0x0000000606020819 */ /* 0x000fe20000010202 */
[----:B------:R-:W-:Y:S01]  /*c4c0*/  FMUL.FTZ R99, R100, R99 ;  /* 0x0000006364637220 */ /* 0x000fe20000410000 */
[C---:B------:R-:W-:Y:S02]  /*c4d0*/  @P0 LEA R14, P1, R5.reuse, c[0x0][0x1c8], 0x1 ;  /* 0x00007200050e0a11 */ /* 0x040fe400078208ff */
[----:B------:R-:W-:Y:S04]  /*c4e0*/  @P0 IADD3.X R6, R2, R31, RZ, P2, !PT ;  /* 0x0000001f02060210 */ /* 0x000fe800017fe4ff */
[----:B------:R-:W-:Y:S02]  /*c4f0*/  @P0 LEA.HI.X R15, R5, c[0x0][0x1cc], R6, 0x1, P1 ;  /* 0x00007300050f0a11 */ /* 0x000fe400008f0c06 */
[C---:B------:R-:W-:Y:S02]  /*c500*/  @P0 IADD3 R5, P3, R4.reuse, R33, RZ ;  /* 0x0000002104050210 */ /* 0x040fe40007f7e0ff */
[----:B------:R-:W-:Y:S01]  /*c510*/  @P0 IADD3 R6, P2, R4, R32, RZ ;  /* 0x0000002004060210 */ /* 0x000fe20007f5e0ff */
[----:B------:R2:W-:Y:S01]  /*c520*/  @P0 LDGSTS.E.BYPASS.LTC128B.128 [R226+0x3100], [R14.64], !P6 ;  /* 0x031000000ee20fae */ /* 0x0005e2000f101d46 */
[----:B------:R-:W-:Y:S01]  /*c530*/  @P0 IADD3 R4, P1, R9, R4, RZ ;  /* 0x0000000409040210 */ /* 0x000fe20007f3e0ff */
[----:B------:R-:W-:Y:S01]  /*c540*/  FFMA.FTZ R9, R179, c[0x0][0x2d0], -R176 ;  /* 0x0000b400b3097a23 */ /* 0x000fe200000108b0 */
[----:B------:R-:W-:Y:S02]  /*c550*/  @P0 IADD3.X R8, R2, R23, RZ, P2, !PT ;  /* 0x0000001702080210 */ /* 0x000fe400017fe4ff */
[----:B------:R-:W-:Y:S01]  /*c560*/  @P0 LEA R12, P2, R6, c[0x0][0x1c8], 0x1 ;  /* 0x00007200060c0a11 */ /* 0x000fe200078408ff */
[----:B------:R3:W-:Y:S01]  /*c570*/  MUFU.EX2 R43, R9 ;  /* 0x00000009002b7308 */ /* 0x0007e20000000800 */
[----:B------:R-:W-:Y:S02]  /*c580*/  @P0 IADD3.X R7, R2, R29, RZ, P3, !PT ;  /* 0x0000001d02070210 */ /* 0x000fe40001ffe4ff */
[----:B------:R-:W-:Y:S01]  /*c590*/  @P0 LEA.HI.X R13, R6, c[0x0][0x1cc], R8, 0x1, P2 ;  /* 0x00007300060d0a11 */ /* 0x000fe200010f0c08 */
[----:B------:R-:W-:Y:S01]  /*c5a0*/  FFMA.FTZ R6, R188, c[0x0][0x2d0], -R176 ;  /* 0x0000b400bc067a23 */ /* 0x000fe200000108b0 */
[C---:B------:R-:W-:Y:S01]  /*c5b0*/  @P0 LEA R10, P3, R5.reuse, c[0x0][0x1c8], 0x1 ;  /* 0x00007200050a0a11 */ /* 0x040fe200078608ff */
[----:B-1----:R-:W-:Y:S01]  /*c5c0*/  FADD.FTZ R0, -R102, R107 ;  /* 0x0000006b66007221 */ /* 0x002fe20000010100 */
[----:B------:R-:W-:Y:S01]  /*c5d0*/  @P0 IADD3.X R2, R34, R2, RZ, P1, !PT ;  /* 0x0000000222020210 */ /* 0x000fe20000ffe4ff */
[----:B------:R-:W-:Y:S01]  /*c5e0*/  FMUL.FTZ R34, R100, R142 ;  /* 0x0000008e64227220 */ /* 0x000fe20000410000 */
[----:B------:R-:W-:Y:S01]  /*c5f0*/  @P0 LEA.HI.X R11, R5, c[0x0][0x1cc], R7, 0x1, P3 ;  /* 0x00007300050b0a11 */ /* 0x000fe200018f0c07 */
[----:B------:R1:W-:Y:S01]  /*c600*/  MUFU.EX2 R46, R6 ;  /* 0x00000006002e7308 */ /* 0x0003e20000000800 */
[----:B------:R-:W-:Y:S01]  /*c610*/  @P0 IADD3 R7, P2, R4, R33, RZ ;  /* 0x0000002104070210 */ /* 0x000fe20007f5e0ff */
[----:B------:R-:W-:Y:S01]  /*c620*/  FMUL.FTZ R0, R0, c[0x0][0x2d0] ;  /* 0x0000b40000007a20 */ /* 0x000fe20000410000 */
[----:B------:R-:W-:Y:S01]  /*c630*/  @P0 IADD3 R5, P1, R4, R32, RZ ;  /* 0x0000002004050210 */ /* 0x000fe20007f3e0ff */
[----:B------:R4:W-:Y:S01]  /*c640*/  @P0 LDGSTS.E.BYPASS.LTC128B.128 [R226+0x4100], [R10.64], !P5 ;  /* 0x041000000ae20fae */ /* 0x0009e2000e901d46 */
[----:B------:R-:W-:Y:S01]  /*c650*/  @P0 IADD3.X R17, R2, R29, RZ, P2, !PT ;  /* 0x0000001d02110210 */ /* 0x000fe200017fe4ff */
[----:B------:R-:W-:Y:S01]  /*c660*/  FMUL.FTZ R29, R3, R137 ;  /* 0x00000089031d7220 */ /* 0x000fe20000410000 */
[----:B------:R-:W-:Y:S01]  /*c670*/  MOV R179, R22 ;  /* 0x0000001600b37202 */ /* 0x000fe20000000f00 */
[----:B------:R-:W-:Y:S01]  /*c680*/  FMUL.FTZ R32, R101, R140 ;  /* 0x0000008c65207220 */ /* 0x000fe20000410000 */
[----:B------:R-:W-:Y:S01]  /*c690*/  MOV R107, R24 ;  /* 0x00000018006b7202 */ /* 0x000fe20000000f00 */
[----:B------:R-:W4:Y:S01]  /*c6a0*/  MUFU.EX2 R0, R0 ;  /* 0x0000000000007308 */ /* 0x000f220000000800 */
[----:B------:R-:W-:Y:S01]  /*c6b0*/  FMUL.FTZ R24, R3, R132 ;  /* 0x0000008403187220 */ /* 0x000fe20000410000 */
[----:B------:R5:W-:Y:S01]  /*c6c0*/  @P0 LDGSTS.E.BYPASS.LTC128B.128 [R226+0x5100], [R12.64], !P4 ;  /* 0x051000000ce20fae */ /* 0x000be2000e101d46 */
[----:B------:R-:W-:Y:S01]  /*c6d0*/  MOV R142, R40 ;  /* 0x00000028008e7202 */ /* 0x000fe20000000f00 */
[----:B------:R-:W-:Y:S01]  /*c6e0*/  FMUL.FTZ R33, R101, R141 ;  /* 0x0000008d65217220 */ /* 0x000fe20000410000 */
[----:B---3--:R-:W-:Y:S01]  /*c6f0*/  @P0 IADD3 R9, P3, R4, R36, RZ ;  /* 0x0000002404090210 */ /* 0x008fe20007f7e0ff */
[----:B------:R-:W-:Y:S01]  /*c700*/  FFMA.FTZ R40, R194, c[0x0][0x2d0], -R110 ;  /* 0x0000b400c2287a23 */ /* 0x000fe2000001086e */
[----:B------:R-:W-:Y:S01]  /*c710*/  MOV R132, R41 ;  /* 0x0000002900847202 */ /* 0x000fe20000000f00 */
[----:B------:R-:W-:Y:S01]  /*c720*/  FMUL.FTZ R41, R3, R149 ;  /* 0x0000009503297220 */ /* 0x000fe20000410000 */
[C---:B------:R-:W-:Y:S01]  /*c730*/  @P0 IADD3.X R16, R2.reuse, R31, RZ, P3, !PT ;  /* 0x0000001f02100210 */ /* 0x040fe20001ffe4ff */
[----:B------:R3:W-:Y:S01]  /*c740*/  MUFU.EX2 R251, R40 ;  /* 0x0000002800fb7308 */ /* 0x0007e20000000800 */
[C---:B------:R-:W-:Y:S02]  /*c750*/  @P0 LEA R8, P3, R9.reuse, c[0x0][0x1c8], 0x1 ;  /* 0x0000720009080a11 */ /* 0x040fe400078608ff */
[----:B------:R-:W-:Y:S02]  /*c760*/  @P0 IADD3.X R2, R2, R23, RZ, P1, !PT ;  /* 0x0000001702020210 */ /* 0x000fe40000ffe4ff */
[----:B------:R-:W-:Y:S02]  /*c770*/  @P0 LEA.HI.X R9, R9, c[0x0][0x1cc], R16, 0x1, P3 ;  /* 0x0000730009090a11 */ /* 0x000fe400018f0c10 */
[----:B-1----:R-:W-:Y:S02]  /*c780*/  @P0 LEA R6, P2, R7, c[0x0][0x1c8], 0x1 ;  /* 0x0000720007060a11 */ /* 0x002fe400078408ff */
[----:B------:R-:W-:Y:S01]  /*c790*/  @P0 LEA R4, P1, R5, c[0x0][0x1c8], 0x1 ;  /* 0x0000720005040a11 */ /* 0x000fe200078208ff */
[----:B------:R1:W-:Y:S01]  /*c7a0*/  @P0 LDGSTS.E.BYPASS.LTC128B.128 [R226+0x3900], [R8.64], !P6 ;  /* 0x0390000008e20fae */ /* 0x0003e2000f101d46 */
[----:B------:R-:W-:Y:S01]  /*c7b0*/  @P0 LEA.HI.X R7, R7, c[0x0][0x1cc], R17, 0x1, P2 ;  /* 0x0000730007070a11 */ /* 0x000fe200010f0c11 */
[----:B------:R-:W-:Y:S01]  /*c7c0*/  FMUL.FTZ R17, R101, R125 ;  /* 0x0000007d65117220 */ /* 0x000fe20000410000 */
[----:B------:R-:W-:Y:S01]  /*c7d0*/  @P0 LEA.HI.X R5, R5, c[0x0][0x1cc], R2, 0x1, P1 ;  /* 0x0000730005050a11 */ /* 0x000fe200008f0c02 */
[----:B------:R-:W-:Y:S01]  /*c7e0*/  FFMA.FTZ R2, R180, c[0x0][0x2d0], -R176 ;  /* 0x0000b400b4027a23 */ /* 0x000fe200000108b0 */
[----:B------:R-:W-:Y:S01]  /*c7f0*/  MOV R180, R20 ;  /* 0x0000001400b47202 */ /* 0x000fe20000000f00 */
[C---:B----4-:R-:W-:Y:S01]  /*c800*/  FMUL.FTZ R11, R0.reuse, R119 ;  /* 0x00000077000b7220 */ /* 0x050fe20000410000 */
[----:B------:R-:W-:Y:S01]  /*c810*/  MOV R188, R42 ;  /* 0x0000002a00bc7202 */ /* 0x000fe20000000f00 */
[----:B------:R4:W-:Y:S01]  /*c820*/  @P0 LDGSTS.E.BYPASS.LTC128B.128 [R226+0x4900], [R6.64], !P5 ;  /* 0x0490000006e20fae */ /* 0x0009e2000e901d46 */
[----:B------:R4:W-:Y:S01]  /*c830*/  MUFU.EX2 R16, R2 ;  /* 0x0000000200107308 */ /* 0x0009e20000000800 */
[C---:B-----5:R-:W-:Y:S01]  /*c840*/  FMUL.FTZ R12, R3.reuse, R120 ;  /* 0x00000078030c7220 */ /* 0x060fe20000410000 */
[----:B------:R-:W-:Y:S01]  /*c850*/  MOV R149, R240 ;  /* 0x000000f000957202 */ /* 0x000fe20000000f00 */
[C---:B------:R-:W-:Y:S01]  /*c860*/  FMUL.FTZ R13, R3.reuse, R121 ;  /* 0x00000079030d7220 */ /* 0x040fe20000410000 */
[----:B------:R-:W-:Y:S01]  /*c870*/  MOV R140, R46 ;  /* 0x0000002e008c7202 */ /* 0x000fe20000000f00 */
[C---:B--2---:R-:W-:Y:S01]  /*c880*/  FMUL.FTZ R14, R0.reuse, R122 ;  /* 0x0000007a000e7220 */ /* 0x044fe20000410000 */
[----:B------:R-:W-:Y:S01]  /*c890*/  MOV R137, R45 ;  /* 0x0000002d00897202 */ /* 0x000fe20000000f00 */
[----:B------:R2:W-:Y:S01]  /*c8a0*/  @P0 LDGSTS.E.BYPASS.LTC128B.128 [R226+0x5900], [R4.64], !P4 ;  /* 0x0590000004e20fae */ /* 0x0005e2000e101d46 */
[C---:B------:R-:W-:Y:S01]  /*c8b0*/  FMUL.FTZ R15, R0.reuse, R123 ;  /* 0x0000007b000f7220 */ /* 0x040fe20000410000 */
[----:B------:R-:W-:Y:S01]  /*c8c0*/  MOV R141, R49 ;  /* 0x00000031008d7202 */ /* 0x000fe20000000f00 */
[C---:B------:R-:W-:Y:S01]  /*c8d0*/  FMUL.FTZ R30, R0.reuse, R138 ;  /* 0x0000008a001e7220 */ /* 0x040fe20000410000 */
[----:B------:R-:W-:Y:S01]  /*c8e0*/  MOV R138, R44 ;  /* 0x0000002c008a7202 */ /* 0x000fe20000000f00 */
[C---:B------:R-:W-:Y:S01]  /*c8f0*/  FMUL.FTZ R31, R0.reuse, R139 ;  /* 0x0000008b001f7220 */ /* 0x040fe20000410000 */
[----:B------:R-:W-:Y:S01]  /*c900*/  MOV R139, R48 ;  /* 0x00000030008b7202 */ /* 0x000fe20000000f00 */
[C---:B---3--:R-:W-:Y:S01]  /*c910*/  FMUL.FTZ R40, R3.reuse, R148 ;  /* 0x0000009403287220 */ /* 0x048fe20000410000 */
[----:B------:R-:W3:Y:S01]  /*c920*/  LDSM.16.MT88.4 R20, [R209+0x100] ;  /* 0x00010000d114783b */ /* 0x000ee20000004200 */
[----:B------:R-:W-:Y:S01]  /*c930*/  FMUL.FTZ R42, R0, R150 ;  /* 0x00000096002a7220 */ /* 0x000fe20000410000 */
[----:B------:R-:W-:Y:S01]  /*c940*/  MOV R148, R238 ;  /* 0x000000ee00947202 */ /* 0x000fe20000000f00 */
[C---:B-1----:R-:W-:Y:S01]  /*c950*/  FMUL.FTZ R8, R3.reuse, R116 ;  /* 0x0000007403087220 */ /* 0x042fe20000410000 */
[----:B------:R-:W-:Y:S01]  /*c960*/  F2FP.PACK_AB R116, R46, R43 ;  /* 0x0000002b2e74723e */ /* 0x000fe200000000ff */
[----:B------:R-:W-:Y:S01]  /*c970*/  FMUL.FTZ R9, R3, R117 ;  /* 0x0000007503097220 */ /* 0x000fe20000410000 */
[----:B------:R-:W-:Y:S01]  /*c980*/  MOV R150, R237 ;  /* 0x000000ed00967202 */ /* 0x000fe20000000f00 */
[----:B------:R-:W-:Y:S01]  /*c990*/  FMUL.FTZ R46, R0, R154 ;  /* 0x0000009a002e7220 */ /* 0x000fe20000410000 */
[----:B------:R-:W1:Y:S01]  /*c9a0*/  LDSM.16.MT88.4 R36, [R210+0x100] ;  /* 0x00010000d224783b */ /* 0x000e620000004200 */
[----:B----4-:R-:W-:Y:S02]  /*c9b0*/  FMUL.FTZ R2, R102, c[0x0][0x2d0] ;  /* 0x0000b40066027a20 */ /* 0x010fe40000410000 */
[C---:B------:R-:W-:Y:S02]  /*c9c0*/  FMUL.FTZ R7, R100.reuse, R115 ;  /* 0x0000007364077220 */ /* 0x040fe40000410000 */
[--C-:B------:R-:W-:Y:S01]  /*c9d0*/  FFMA.FTZ R10, R189, c[0x0][0x2d0], -R2.reuse ;  /* 0x0000b400bd0a7a23 */ /* 0x100fe20000010802 */
[----:B------:R-:W-:Y:S01]  /*c9e0*/  MOV R189, R242 ;  /* 0x000000f200bd7202 */ /* 0x000fe20000000f00 */
        /* <DEDUP_REMOVED lines=8> */
[----:B------:R-:W-:Y:S01]  /*ca70*/  FFMA.FTZ R48, R192, c[0x0][0x2d0], -R110 ;  /* 0x0000b400c0307a23 */ /* 0x000fe2000001086e */
[----:B------:R-:W-:Y:S01]  /*ca80*/  MOV R192, R187 ;  /* 0x000000bb00c07202 */ /* 0x000fe20000000f00 */
[----:B------:R-:W-:Y:S01]  /*ca90*/  FMUL.FTZ R45, R3, R153 ;  /* 0x00000099032d7220 */ /* 0x000fe20000410000 */
[----:B------:R-:W2:Y:S01]  /*caa0*/  LDSM.16.MT88.4 R120, [R210+0x1100] ;  /* 0x00110000d278783b */ /* 0x000ea20000004200 */
[----:B------:R-:W1:Y:S01]  /*cab0*/  MUFU.EX2 R225, R4 ;  /* 0x0000000400e17308 */ /* 0x000e620000000800 */
[----:B------:R-:W-:Y:S02]  /*cac0*/  FMUL.FTZ R47, R0, R155 ;  /* 0x0000009b002f7220 */ /* 0x000fe40000410000 */
[----:B------:R-:W-:Y:S02]  /*cad0*/  FMUL.FTZ R49, R101, R157 ;  /* 0x0000009d65317220 */ /* 0x000fe40000410000 */
[----:B------:R-:W-:Y:S02]  /*cae0*/  FMUL.FTZ R51, R100, R159 ;  /* 0x0000009f64337220 */ /* 0x000fe40000410000 */
[C---:B------:R-:W-:Y:S01]  /*caf0*/  FMUL.FTZ R58, R0.reuse, R166 ;  /* 0x000000a6003a7220 */ /* 0x040fe20000410000 */
[----:B------:R-:W-:Y:S01]  /*cb00*/  LDSM.16.MT88.4 R172, [R210+0x1d00] ;  /* 0x001d0000d2ac783b */ /* 0x000fe20000004200 */
[C---:B------:R-:W-:Y:S01]  /*cb10*/  FMUL.FTZ R59, R0.reuse, R167 ;  /* 0x000000a7003b7220 */ /* 0x040fe20000410000 */
[----:B------:R2:W-:Y:S01]  /*cb20*/  MUFU.EX2 R249, R48 ;  /* 0x0000003000f97308 */ /* 0x0005e20000000800 */
[C---:B------:R-:W-:Y:S02]  /*cb30*/  FMUL.FTZ R62, R0.reuse, R170 ;  /* 0x000000aa003e7220 */ /* 0x040fe40000410000 */
[C---:B------:R-:W-:Y:S02]  /*cb40*/  FMUL.FTZ R63, R0.reuse, R171 ;  /* 0x000000ab003f7220 */ /* 0x040fe40000410000 */
[C---:B----4-:R-:W-:Y:S01]  /*cb50*/  FMUL.FTZ R10, R0.reuse, R118 ;  /* 0x00000076000a7220 */ /* 0x050fe20000410000 */
[----:B------:R-:W0:Y:S01]  /*cb60*/  LDGDEPBAR ;  /* 0x00000000000079af */ /* 0x000e220000000000 */
[C---:B------:R-:W-:Y:S02]  /*cb70*/  FMUL.FTZ R74, R0.reuse, R74 ;  /* 0x0000004a004a7220 */ /* 0x040fe40000410000 */
[C---:B------:R-:W-:Y:S02]  /*cb80*/  FMUL.FTZ R75, R0.reuse, R75 ;  /* 0x0000004b004b7220 */ /* 0x040fe40000410000 */
[C---:B------:R-:W-:Y:S02]  /*cb90*/  FMUL.FTZ R78, R0.reuse, R78 ;  /* 0x0000004e004e7220 */ /* 0x040fe40000410000 */
[C---:B------:R-:W-:Y:S01]  /*cba0*/  FMUL.FTZ R79, R0.reuse, R79 ;  /* 0x0000004f004f7220 */ /* 0x040fe20000410000 */
[----:B-1----:R-:W-:Y:S01]  /*cbb0*/  F2FP.PACK_AB R117, R225, R207 ;  /* 0x000000cfe175723e */ /* 0x002fe200000000ff */
[----:B------:R-:W-:Y:S01]  /*cbc0*/  FFMA.FTZ R4, R183, c[0x0][0x2d0], -R2 ;  /* 0x0000b400b7047a23 */ /* 0x000fe20000010802 */
[----:B------:R-:W-:Y:S01]  /*cbd0*/  MOV R183, R25 ;  /* 0x0000001900b77202 */ /* 0x000fe20000000f00 */
[----:B------:R-:W-:Y:S01]  /*cbe0*/  FMUL.FTZ R25, R3, R133 ;  /* 0x0000008503197220 */ /* 0x000fe20000410000 */
[----:B------:R-:W-:Y:S01]  /*cbf0*/  MOV R133, R26 ;  /* 0x0000001a00857202 */ /* 0x000fe20000000f00 */
[----:B------:R1:W-:Y:S01]  /*cc00*/  MUFU.EX2 R227, R4 ;  /* 0x0000000400e37308 */ /* 0x0003e20000000800 */
[----:B------:R-:W-:Y:S01]  /*cc10*/  F2FP.PACK_AB R115, R183, R44 ;  /* 0x0000002cb773723e */ /* 0x000fe200000000ff */
[C---:B------:R-:W-:Y:S01]  /*cc20*/  FMUL.FTZ R26, R0.reuse, R134 ;  /* 0x00000086001a7220 */ /* 0x040fe20000410000 */
[----:B------:R-:W-:Y:S01]  /*cc30*/  MOV R134, R27 ;  /* 0x0000001b00867202 */ /* 0x000fe20000000f00 */
[C---:B------:R-:W-:Y:S01]  /*cc40*/  FMUL.FTZ R27, R0.reuse, R135 ;  /* 0x00000087001b7220 */ /* 0x040fe20000410000 */
[----:B------:R-:W-:Y:S01]  /*cc50*/  MOV R135, R28 ;  /* 0x0000001c00877202 */ /* 0x000fe20000000f00 */
[----:B------:R-:W-:Y:S01]  /*cc60*/  FMUL.FTZ R28, R3, R136 ;  /* 0x00000088031c7220 */ /* 0x000fe20000410000 */
[----:B------:R-:W-:Y:S01]  /*cc70*/  MOV R136, R43 ;  /* 0x0000002b00887202 */ /* 0x000fe20000000f00 */
[C---:B------:R-:W-:Y:S01]  /*cc80*/  FMUL.FTZ R43, R0.reuse, R151 ;  /* 0x00000097002b7220 */ /* 0x040fe20000410000 */
[----:B------:R-:W-:Y:S01]  /*cc90*/  MOV R151, R236 ;  /* 0x000000ec00977202 */ /* 0x000fe20000000f00 */
[----:B------:R-:W-:Y:S02]  /*cca0*/  FFMA.FTZ R44, R191, c[0x0][0x2d0], -R110 ;  /* 0x0000b400bf2c7a23 */ /* 0x000fe4000001086e */
[C---:B--2---:R-:W-:Y:S02]  /*ccb0*/  FMUL.FTZ R48, R101.reuse, R156 ;  /* 0x0000009c65307220 */ /* 0x044fe40000410000 */
[----:B------:R2:W-:Y:S01]  /*ccc0*/  MUFU.EX2 R250, R44 ;  /* 0x0000002c00fa7308 */ /* 0x0005e20000000800 */
[C---:B------:R-:W-:Y:S02]  /*ccd0*/  FMUL.FTZ R90, R0.reuse, R90 ;  /* 0x0000005a005a7220 */ /* 0x040fe40000410000 */
[C---:B------:R-:W-:Y:S02]  /*cce0*/  FMUL.FTZ R91, R0.reuse, R91 ;  /* 0x0000005b005b7220 */ /* 0x040fe40000410000 */
[C---:B------:R-:W-:Y:S02]  /*ccf0*/  FMUL.FTZ R94, R0.reuse, R94 ;  /* 0x0000005e005e7220 */ /* 0x040fe40000410000 */
[----:B------:R-:W-:Y:S02]  /*cd00*/  FMUL.FTZ R95, R0, R95 ;  /* 0x0000005f005f7220 */ /* 0x000fe40000410000 */
[--C-:B------:R-:W-:Y:S02]  /*cd10*/  FFMA.FTZ R108, R108, c[0x0][0x2d0], -R2.reuse ;  /* 0x0000b4006c6c7a23 */ /* 0x100fe40000010802 */
[----:B-1----:R-:W-:Y:S01]  /*cd20*/  FFMA.FTZ R4, R182, c[0x0][0x2d0], -R2 ;  /* 0x0000b400b6047a23 */ /* 0x002fe20000010802 */
[----:B------:R-:W-:Y:S01]  /*cd30*/  MOV R182, R16 ;  /* 0x0000001000b67202 */ /* 0x000fe20000000f00 */
[----:B------:R-:W-:Y:S02]  /*cd40*/  FMUL.FTZ R16, R101, R124 ;  /* 0x0000007c65107220 */ /* 0x000fe40000410000 */
[----:B------:R1:W4:Y:S01]  /*cd50*/  MUFU.EX2 R228, R4 ;  /* 0x0000000400e47308 */ /* 0x0003220000000800 */
[----:B------:R-:W-:Y:S01]  /*cd60*/  F2FP.PACK_AB R118, R182, R177 ;  /* 0x000000b1b676723e */ /* 0x000fe200000000ff */
[----:B------:R-:W5:Y:S01]  /*cd70*/  LDSM.16.MT88.4 R124, [R209+0x2100] ;  /* 0x00210000d17c783b */ /* 0x000f620000004200 */
[----:B--2---:R-:W-:Y:S02]  /*cd80*/  FMUL.FTZ R44, R3, R152 ;  /* 0x00000098032c7220 */ /* 0x004fe40000410000 */
[C---:B-1----:R-:W-:Y:S01]  /*cd90*/  FMUL.FTZ R4, R101.reuse, R112 ;  /* 0x0000007065047220 */ /* 0x042fe20000410000 */
[----:B------:R-:W-:Y:S02]  /*cda0*/  F2FP.PACK_AB R112, R180, R179 ;  /* 0x000000b3b470723e */ /* 0x000fe400000000ff */
[----:B----4-:R-:W-:Y:S05]  /*cdb0*/  F2FP.PACK_AB R119, R228, R227 ;  /* 0x000000e3e477723e */ /* 0x010fea00000000ff */
[-C--:B---3--:R-:W-:Y:S08]  /*cdc0*/  HMMA.16816.F32 R4, R112, R20.reuse, R4 ;  /* 0x000000147004723c */ /* 0x088ff00000001804 */
[C---:B------:R-:W-:Y:S07]  /*cdd0*/  HMMA.16816.F32 R8, R116.reuse, R20, R8 ;  /* 0x000000147408723c */ /* 0x040fee0000001808 */
[C---:B------:R-:W-:Y:S01]  /*cde0*/  FMUL.FTZ R20, R101.reuse, R128 ;  /* 0x0000008065147220 */ /* 0x040fe20000410000 */
[-C--:B------:R-:W-:Y:S04]  /*cdf0*/  HMMA.16816.F32 R12, R116, R22.reuse, R12 ;  /* 0x00000016740c723c */ /* 0x080fe8000000180c */
[----:B------:R-:W-:Y:S04]  /*ce00*/  FMUL.FTZ R21, R101, R129 ;  /* 0x0000008165157220 */ /* 0x000fe80000410000 */
[C---:B------:R-:W-:Y:S07]  /*ce10*/  HMMA.16816.F32 R16, R112.reuse, R22, R16 ;  /* 0x000000167010723c */ /* 0x040fee0000001810 */
[C---:B------:R-:W-:Y:S02]  /*ce20*/  FMUL.FTZ R22, R100.reuse, R130 ;  /* 0x0000008264167220 */ /* 0x040fe40000410000 */
[C---:B------:R-:W-:Y:S02]  /*ce30*/  FMUL.FTZ R23, R100.reuse, R131 ;  /* 0x0000008364177220 */ /* 0x040fe40000410000 */
[----:B------:R-:W-:Y:S05]  /*ce40*/  LDSM.16.MT88.4 R128, [R210+0x500] ;  /* 0x00050000d280783b */ /* 0x000fea0000004200 */
[-C--:B------:R-:W-:Y:S08]  /*ce50*/  HMMA.16816.F32 R20, R112, R36.reuse, R20 ;  /* 0x000000247014723c */ /* 0x080ff00000001814 */
[C---:B------:R-:W-:Y:S07]  /*ce60*/  HMMA.16816.F32 R24, R116.reuse, R36, R24 ;  /* 0x000000247418723c */ /* 0x040fee0000001818 */
[----:B------:R-:W-:Y:S01]  /*ce70*/  FFMA.FTZ R36, R193, c[0x0][0x2d0], -R110 ;  /* 0x0000b400c1247a23 */ /* 0x000fe2000001086e */
[-C--:B------:R-:W-:Y:S03]  /*ce80*/  HMMA.16816.F32 R28, R116, R38.reuse, R28 ;  /* 0x00000026741c723c */ /* 0x080fe6000000181c */
[----:B------:R1:W-:Y:S01]  /*ce90*/  MUFU.EX2 R252, R36 ;  /* 0x0000002400fc7308 */ /* 0x0003e20000000800 */
[----:B------:R-:W-:Y:S01]  /*cea0*/  MOV R193, R244 ;  /* 0x000000f400c17202 */ /* 0x000fe20000000f00 */
[C---:B------:R-:W-:Y:S01]  /*ceb0*/  FMUL.FTZ R37, R101.reuse, R145 ;  /* 0x0000009165257220 */ /* 0x040fe20000410000 */
[----:B------:R-:W-:Y:S02]  /*cec0*/  MOV R145, R243 ;  /* 0x000000f300917202 */ /* 0x000fe40000000f00 */
[C---:B------:R-:W-:Y:S05]  /*ced0*/  HMMA.16816.F32 R32, R112.reuse, R38, R32 ;  /* 0x000000267020723c */ /* 0x040fea0000001820 */
[----:B------:R2:W-:Y:S02]  /*cee0*/  MUFU.EX2 R244, R106 ;  /* 0x0000006a00f47308 */ /* 0x0005e40000000800 */
[C---:B------:R-:W-:Y:S01]  /*cef0*/  FMUL.FTZ R38, R100.reuse, R146 ;  /* 0x0000009264267220 */ /* 0x040fe20000410000 */
[----:B------:R-:W-:Y:S01]  /*cf00*/  MOV R146, R241 ;  /* 0x000000f100927202 */ /* 0x000fe20000000f00 */
[C---:B------:R-:W-:Y:S03]  /*cf10*/  FMUL.FTZ R39, R100.reuse, R147 ;  /* 0x0000009364277220 */ /* 0x040fe60000410000 */
[----:B------:R-:W-:Y:S01]  /*cf20*/  MOV R147, R239 ;  /* 0x000000ef00937202 */ /* 0x000fe20000000f00 */
[----:B-1----:R-:W-:Y:S01]  /*cf30*/  FMUL.FTZ R36, R101, R144 ;  /* 0x0000009065247220 */ /* 0x002fe20000410000 */
[----:B------:R-:W-:Y:S01]  /*cf40*/  MOV R144, R50 ;  /* 0x0000003200907202 */ /* 0x000fe20000000f00 */
[----:B------:R-:W-:Y:S02]  /*cf50*/  FMUL.FTZ R50, R100, R158 ;  /* 0x0000009e64327220 */ /* 0x000fe40000410000 */
[----:B------:R-:W-:Y:S03]  /*cf60*/  LDSM.16.MT88.4 R156, [R209+0x1d00] ;  /* 0x001d0000d19c783b */ /* 0x000fe60000004200 */
[-C--:B-----5:R-:W-:Y:S03]  /*cf70*/  HMMA.16816.F32 R36, R112, R52.reuse, R36 ;  /* 0x000000347024723c */ /* 0x0a0fe60000001824 */
[--C-:B--2---:R-:W-:Y:S04]  /*cf80*/  FFMA.FTZ R106, R199, c[0x0][0x2d0], -R176.reuse ;  /* 0x0000b400c76a7a23 */ /* 0x104fe800000108b0 */
[----:B------:R1:W2:Y:S01]  /*cf90*/  MUFU.EX2 R243, R106 ;  /* 0x0000006a00f37308 */ /* 0x0002a20000000800 */
[C---:B------:R-:W-:Y:S07]  /*cfa0*/  HMMA.16816.F32 R40, R116.reuse, R52, R40 ;  /* 0x000000347428723c */ /* 0x040fee0000001828 */
[--C-:B------:R-:W-:Y:S01]  /*cfb0*/  FFMA.FTZ R52, R197, c[0x0][0x2d0], -R111.reuse ;  /* 0x0000b400c5347a23 */ /* 0x100fe2000001086f */
[-C--:B------:R-:W-:Y:S03]  /*cfc0*/  HMMA.16816.F32 R44, R116, R54.reuse, R44 ;  /* 0x00000036742c723c */ /* 0x080fe6000000182c */
[----:B------:R3:W-:Y:S01]  /*cfd0*/  MUFU.EX2 R248, R52 ;  /* 0x0000003400f87308 */ /* 0x0007e20000000800 */
[C---:B------:R-:W-:Y:S04]  /*cfe0*/  FMUL.FTZ R53, R101.reuse, R161 ;  /* 0x000000a165357220 */ /* 0x040fe80000410000 */
[C---:B------:R-:W-:Y:S04]  /*cff0*/  HMMA.16816.F32 R48, R112.reuse, R54, R48 ;  /* 0x000000367030723c */ /* 0x040fe80000001830 */
[--C-:B-1----:R-:W-:Y:S03]  /*d000*/  FFMA.FTZ R106, R202, c[0x0][0x2d0], -R176.reuse ;  /* 0x0000b400ca6a7a23 */ /* 0x102fe600000108b0 */
[C---:B------:R-:W-:Y:S01]  /*d010*/  FMUL.FTZ R54, R100.reuse, R162 ;  /* 0x000000a264367220 */ /* 0x040fe20000410000 */
[----:B------:R1:W-:Y:S01]  /*d020*/  MUFU.EX2 R242, R106 ;  /* 0x0000006a00f27308 */ /* 0x0003e20000000800 */
[----:B------:R-:W-:Y:S03]  /*d030*/  FMUL.FTZ R55, R100, R163 ;  /* 0x000000a364377220 */ /* 0x000fe60000410000 */
[----:B---3--:R-:W-:Y:S07]  /*d040*/  FMUL.FTZ R52, R101, R160 ;  /* 0x000000a065347220 */ /* 0x008fee0000410000 */
[-C--:B------:R-:W-:Y:S08]  /*d050*/  HMMA.16816.F32 R52, R112, R120.reuse, R52 ;  /* 0x000000787034723c */ /* 0x080ff00000001834 */
[C---:B------:R-:W-:Y:S04]  /*d060*/  HMMA.16816.F32 R56, R116.reuse, R120, R56 ;  /* 0x000000787438723c */ /* 0x040fe80000001838 */
[----:B-1----:R-:W-:Y:S04]  /*d070*/  FFMA.FTZ R106, R201, c[0x0][0x2d0], -R176 ;  /* 0x0000b400c96a7a23 */ /* 0x002fe800000108b0 */
[-C--:B------:R-:W-:Y:S01]  /*d080*/  HMMA.16816.F32 R60, R116, R122.reuse, R60 ;  /* 0x0000007a743c723c */ /* 0x080fe2000000183c */
[----:B------:R1:W3:Y:S07]  /*d090*/  MUFU.EX2 R241, R106 ;  /* 0x0000006a00f17308 */ /* 0x0002ee0000000800 */
[C---:B------:R-:W-:Y:S01]  /*d0a0*/  HMMA.16816.F32 R64, R112.reuse, R122, R64 ;  /* 0x0000007a7040723c */ /* 0x040fe20000001840 */
[----:B------:R-:W4:Y:S07]  /*d0b0*/  LDSM.16.MT88.4 R120, [R210+0x2100] ;  /* 0x00210000d278783b */ /* 0x000f2e0000004200 */
[-C--:B------:R-:W-:Y:S08]  /*d0c0*/  HMMA.16816.F32 R68, R112, R124.reuse, R68 ;  /* 0x0000007c7044723c */ /* 0x080ff00000001844 */
[C---:B------:R-:W-:Y:S04]  /*d0d0*/  HMMA.16816.F32 R72, R116.reuse, R124, R72 ;  /* 0x0000007c7448723c */ /* 0x040fe80000001848 */
[--C-:B-1----:R-:W-:Y:S04]  /*d0e0*/  FFMA.FTZ R106, R205, c[0x0][0x2d0], -R2.reuse ;  /* 0x0000b400cd6a7a23 */ /* 0x102fe80000010802 */
[-C--:B------:R-:W-:Y:S01]  /*d0f0*/  HMMA.16816.F32 R76, R116, R126.reuse, R76 ;  /* 0x0000007e744c723c */ /* 0x080fe2000000184c */
[----:B------:R1:W-:Y:S07]  /*d100*/  MUFU.EX2 R197, R106 ;  /* 0x0000006a00c57308 */ /* 0x0003ee0000000800 */
[C---:B------:R-:W-:Y:S01]  /*d110*/  HMMA.16816.F32 R80, R112.reuse, R126, R80 ;  /* 0x0000007e7050723c */ /* 0x040fe20000001850 */
[----:B------:R-:W5:Y:S07]  /*d120*/  LDSM.16.MT88.4 R124, [R209+0x500] ;  /* 0x00050000d17c783b */ /* 0x000f6e0000004200 */
[-C--:B----4-:R-:W-:Y:S08]  /*d130*/  HMMA.16816.F32 R84, R112, R120.reuse, R84 ;  /* 0x000000787054723c */ /* 0x090ff00000001854 */
[C---:B------:R-:W-:Y:S04]  /*d140*/  HMMA.16816.F32 R88, R116.reuse, R120, R88 ;  /* 0x000000787458723c */ /* 0x040fe80000001858 */
[--C-:B-1----:R-:W-:Y:S04]  /*d150*/  FFMA.FTZ R106, R206, c[0x0][0x2d0], -R2.reuse ;  /* 0x0000b400ce6a7a23 */ /* 0x102fe80000010802 */
[-C--:B------:R-:W-:Y:S01]  /*d160*/  HMMA.16816.F32 R92, R116, R122.reuse, R92 ;  /* 0x0000007a745c723c */ /* 0x080fe2000000185c */
[----:B------:R1:W4:Y:S06]  /*d170*/  MUFU.EX2 R196, R106 ;  /* 0x0000006a00c47308 */ /* 0x00032c0000000800 */
[----:B--2---:R-:W-:Y:S01]  /*d180*/  F2FP.PACK_AB R116, R243, R244 ;  /* 0x000000f4f374723e */ /* 0x004fe200000000ff */
[----:B------:R-:W-:Y:S01]  /*d190*/  HMMA.16816.F32 R96, R112, R122, R96 ;  /* 0x0000007a7060723c */ /* 0x000fe20000001860 */
[----:B------:R-:W2:Y:S03]  /*d1a0*/  LDSM.16.MT88.4 R120, [R209+0x1500] ;  /* 0x00150000d178783b */ /* 0x000ea60000004200 */
[----:B---3--:R-:W-:Y:S03]  /*d1b0*/  F2FP.PACK_AB R118, R241, R242 ;  /* 0x000000f2f176723e */ /* 0x008fe600000000ff */
[----:B------:R-:W-:Y:S02]  /*d1c0*/  F2FP.PACK_AB R112, R251, R252 ;  /* 0x000000fcfb70723e */ /* 0x000fe400000000ff */
[----:B------:R-:W-:Y:S03]  /*d1d0*/  F2FP.PACK_AB R114, R249, R250 ;  /* 0x000000faf972723e */ /* 0x000fe600000000ff */
[----:B------:R-:W-:Y:S02]  /*d1e0*/  F2FP.PACK_AB R113, R247, R248 ;  /* 0x000000f8f771723e */ /* 0x000fe400000000ff */
[----:B------:R-:W-:Y:S01]  /*d1f0*/  F2FP.PACK_AB R115, R245, R246 ;  /* 0x000000f6f573723e */ /* 0x000fe200000000ff */
[--C-:B-1----:R-:W-:Y:S01]  /*d200*/  FFMA.FTZ R106, R230, c[0x0][0x2d0], -R2.reuse ;  /* 0x0000b400e66a7a23 */ /* 0x102fe20000010802 */
[----:B----4-:R-:W-:Y:S05]  /*d210*/  F2FP.PACK_AB R117, R196, R197 ;  /* 0x000000c5c475723e */ /* 0x010fea00000000ff */
[-C--:B-----5:R-:W-:Y:S01]  /*d220*/  HMMA.16816.F32 R4, R112, R124.reuse, R4 ;  /* 0x0000007c7004723c */ /* 0x0a0fe20000001804 */
[----:B------:R1:W-:Y:S02]  /*d230*/  MUFU.EX2 R191, R106 ;  /* 0x0000006a00bf7308 */ /* 0x0003e40000000800 */
[----:B-1----:R-:W-:Y:S08]  /*d240*/  FFMA.FTZ R106, R233, c[0x0][0x2d0], -R2 ;  /* 0x0000b400e96a7a23 */ /* 0x002ff00000010802 */
[----:B------:R1:W3:Y:S02]  /*d250*/  MUFU.EX2 R194, R106 ;  /* 0x0000006a00c27308 */ /* 0x0002e40000000800 */
[--C-:B-1----:R-:W-:Y:S01]  /*d260*/  FFMA.FTZ R106, R231, c[0x0][0x2d0], -R110.reuse ;  /* 0x0000b400e76a7a23 */ /* 0x102fe2000001086e */
[----:B---3--:R-:W-:Y:S07]  /*d270*/  F2FP.PACK_AB R119, R194, R191 ;  /* 0x000000bfc277723e */ /* 0x008fee00000000ff */
[----:B------:R1:W-:Y:S01]  /*d280*/  MUFU.EX2 R240, R106 ;  /* 0x0000006a00f07308 */ /* 0x0003e20000000800 */
[C---:B------:R-:W-:Y:S08]  /*d290*/  HMMA.16816.F32 R8, R116.reuse, R124, R8 ;  /* 0x0000007c7408723c */ /* 0x040ff00000001808 */
[-C--:B------:R-:W-:Y:S08]  /*d2a0*/  HMMA.16816.F32 R12, R116, R126.reuse, R12 ;  /* 0x0000007e740c723c */ /* 0x080ff0000000180c */
[C---:B------:R-:W-:Y:S01]  /*d2b0*/  HMMA.16816.F32 R16, R112.reuse, R126, R16 ;  /* 0x0000007e7010723c */ /* 0x040fe20000001810 */
[----:B------:R-:W3:Y:S03]  /*d2c0*/  LDSM.16.MT88.4 R124, [R210+0x1500] ;  /* 0x00150000d27c783b */ /* 0x000ee60000004200 */
[--C-:B-1----:R-:W-:Y:S04]  /*d2d0*/  FFMA.FTZ R106, R232, c[0x0][0x2d0], -R110.reuse ;  /* 0x0000b400e86a7a23 */ /* 0x102fe8000001086e */
[-C--:B------:R-:W-:Y:S01]  /*d2e0*/  HMMA.16816.F32 R20, R112, R128.reuse, R20 ;  /* 0x000000807014723c */ /* 0x080fe20000001814 */
[----:B------:R1:W4:Y:S07]  /*d2f0*/  MUFU.EX2 R238, R106 ;  /* 0x0000006a00ee7308 */ /* 0x00032e0000000800 */
[C---:B------:R-:W-:Y:S08]  /*d300*/  HMMA.16816.F32 R24, R116.reuse, R128, R24 ;  /* 0x000000807418723c */ /* 0x040ff00000001818 */
[-C--:B------:R-:W-:Y:S08]  /*d310*/  HMMA.16816.F32 R28, R116, R130.reuse, R28 ;  /* 0x00000082741c723c */ /* 0x080ff0000000181c */
[C---:B------:R-:W-:Y:S01]  /*d320*/  HMMA.16816.F32 R32, R112.reuse, R130, R32 ;  /* 0x000000827020723c */ /* 0x040fe20000001820 */
[----:B------:R-:W5:Y:S03]  /*d330*/  LDSM.16.MT88.4 R128, [R209+0x2500] ;  /* 0x00250000d180783b */ /* 0x000f660000004200 */
[--C-:B-1----:R-:W-:Y:S04]  /*d340*/  FFMA.FTZ R106, R203, c[0x0][0x2d0], -R110.reuse ;  /* 0x0000b400cb6a7a23 */ /* 0x102fe8000001086e */
[-C--:B--2---:R-:W-:Y:S01]  /*d350*/  HMMA.16816.F32 R36, R112, R120.reuse, R36 ;  /* 0x000000787024723c */ /* 0x084fe20000001824 */
[----:B------:R1:W-:Y:S07]  /*d360*/  MUFU.EX2 R239, R106 ;  /* 0x0000006a00ef7308 */ /* 0x0003ee0000000800 */
[C---:B------:R-:W-:Y:S08]  /*d370*/  HMMA.16816.F32 R40, R116.reuse, R120, R40 ;  /* 0x000000787428723c */ /* 0x040ff00000001828 */
[-C--:B------:R-:W-:Y:S08]  /*d380*/  HMMA.16816.F32 R44, R116, R122.reuse, R44 ;  /* 0x0000007a742c723c */ /* 0x080ff0000000182c */
[C---:B------:R-:W-:Y:S01]  /*d390*/  HMMA.16816.F32 R48, R112.reuse, R122, R48 ;  /* 0x0000007a7030723c */ /* 0x040fe20000001830 */
[----:B------:R-:W2:Y:S03]  /*d3a0*/  LDSM.16.MT88.4 R120, [R210+0x2500] ;  /* 0x00250000d278783b */ /* 0x000ea60000004200 */
[----:B-1----:R-:W-:Y:S04]  /*d3b0*/  FFMA.FTZ R106, R229, c[0x0][0x2d0], -R110 ;  /* 0x0000b400e56a7a23 */ /* 0x002fe8000001086e */
[-C--:B---3--:R-:W-:Y:S01]  /*d3c0*/  HMMA.16816.F32 R52, R112, R124.reuse, R52 ;  /* 0x0000007c7034723c */ /* 0x088fe20000001834 */
[----:B------:R1:W3:Y:S07]  /*d3d0*/  MUFU.EX2 R237, R106 ;  /* 0x0000006a00ed7308 */ /* 0x0002ee0000000800 */
[C---:B------:R-:W-:Y:S08]  /*d3e0*/  HMMA.16816.F32 R56, R116.reuse, R124, R56 ;  /* 0x0000007c7438723c */ /* 0x040ff00000001838 */
[-C--:B------:R-:W-:Y:S08]  /*d3f0*/  HMMA.16816.F32 R60, R116, R126.reuse, R60 ;  /* 0x0000007e743c723c */ /* 0x080ff0000000183c */
[C---:B------:R-:W-:Y:S01]  /*d400*/  HMMA.16816.F32 R64, R112.reuse, R126, R64 ;  /* 0x0000007e7040723c */ /* 0x040fe20000001840 */
[----:B------:R-:W-:Y:S03]  /*d410*/  LDSM.16.MT88.4 R124, [R210+0x900] ;  /* 0x00090000d27c783b */ /* 0x000fe60000004200 */
[--C-:B-1----:R-:W-:Y:S04]  /*d420*/  FFMA.FTZ R106, R235, c[0x0][0x2d0], -R111.reuse ;  /* 0x0000b400eb6a7a23 */ /* 0x102fe8000001086f */
[-C--:B-----5:R-:W-:Y:S01]  /*d430*/  HMMA.16816.F32 R68, R112, R128.reuse, R68 ;  /* 0x000000807044723c */ /* 0x0a0fe20000001844 */
[----:B------:R1:W-:Y:S07]  /*d440*/  MUFU.EX2 R236, R106 ;  /* 0x0000006a00ec7308 */ /* 0x0003ee0000000800 */
[C---:B------:R-:W-:Y:S08]  /*d450*/  HMMA.16816.F32 R72, R116.reuse, R128, R72 ;  /* 0x000000807448723c */ /* 0x040ff00000001848 */
[-C--:B------:R-:W-:Y:S08]  /*d460*/  HMMA.16816.F32 R76, R116, R130.reuse, R76 ;  /* 0x00000082744c723c */ /* 0x080ff0000000184c */
[C---:B------:R-:W-:Y:S01]  /*d470*/  HMMA.16816.F32 R80, R112.reuse, R130, R80 ;  /* 0x000000827050723c */ /* 0x040fe20000001850 */
[----:B------:R-:W-:Y:S03]  /*d480*/  LDSM.16.MT88.4 R128, [R210+0x1900] ;  /* 0x00190000d280783b */ /* 0x000fe60000004200 */
[--C-:B-1----:R-:W-:Y:S01]  /*d490*/  FFMA.FTZ R106, R151, c[0x0][0x2d0], -R111.reuse ;  /* 0x0000b400976a7a23 */ /* 0x102fe2000001086f */
[----:B------:R-:W-:Y:S02]  /*d4a0*/  MOV R151, R150 ;  /* 0x0000009600977202 */ /* 0x000fe40000000f00 */
[----:B------:R-:W-:Y:S01]  /*d4b0*/  MOV R150, R146 ;  /* 0x0000009200967202 */ /* 0x000fe20000000f00 */
[-C--:B--2---:R-:W-:Y:S01]  /*d4c0*/  HMMA.16816.F32 R84, R112, R120.reuse, R84 ;  /* 0x000000787054723c */ /* 0x084fe20000001854 */
[----:B------:R1:W2:Y:S03]  /*d4d0*/  MUFU.EX2 R235, R106 ;  /* 0x0000006a00eb7308 */ /* 0x0002a60000000800 */
[----:B------:R-:W-:Y:S02]  /*d4e0*/  MOV R146, R145 ;  /* 0x0000009100927202 */ /* 0x000fe40000000f00 */
[----:B------:R-:W-:Y:S02]  /*d4f0*/  MOV R145, R144 ;  /* 0x0000009000917202 */ /* 0x000fe40000000f00 */
[C---:B------:R-:W-:Y:S04]  /*d500*/  HMMA.16816.F32 R88, R116.reuse, R120, R88 ;  /* 0x000000787458723c */ /* 0x040fe80000001858 */
[----:B------:R-:W-:Y:S02]  /*d510*/  MOV R144, R193 ;  /* 0x000000c100907202 */ /* 0x000fe40000000f00 */
[----:B------:R-:W-:Y:S02]  /*d520*/  MOV R193, R135 ;  /* 0x0000008700c17202 */ /* 0x000fe40000000f00 */
[-C--:B------:R-:W-:Y:S04]  /*d530*/  HMMA.16816.F32 R92, R116, R122.reuse, R92 ;  /* 0x0000007a745c723c */ /* 0x080fe8000000185c */
[----:B------:R-:W-:Y:S02]  /*d540*/  MOV R135, R134 ;  /* 0x0000008600877202 */ /* 0x000fe40000000f00 */
[----:B------:R-:W-:Y:S02]  /*d550*/  MOV R134, R133 ;  /* 0x0000008500867202 */ /* 0x000fe40000000f00 */
[----:B------:R-:W-:Y:S01]  /*d560*/  HMMA.16816.F32 R96, R112, R122, R96 ;  /* 0x0000007a7060723c */ /* 0x000fe20000001860 */
[----:B------:R-:W-:Y:S03]  /*d570*/  LDSM.16.MT88.4 R120, [R209+0x1900] ;  /* 0x00190000d178783b */ /* 0x000fe60000004200 */
[--C-:B-1----:R-:W-:Y:S01]  /*d580*/  FFMA.FTZ R106, R151, c[0x0][0x2d0], -R111.reuse ;  /* 0x0000b400976a7a23 */ /* 0x102fe2000001086f */
[----:B------:R-:W-:Y:S01]  /*d590*/  MOV R133, R107 ;  /* 0x0000006b00857202 */ /* 0x000fe20000000f00 */
[--C-:B------:R-:W-:Y:S01]  /*d5a0*/  FFMA.FTZ R107, R234, c[0x0][0x2d0], -R111.reuse ;  /* 0x0000b400ea6b7a23 */ /* 0x100fe2000001086f */
[----:B------:R-:W-:Y:S01]  /*d5b0*/  MOV R151, R189 ;  /* 0x000000bd00977202 */ /* 0x000fe20000000f00 */
[----:B------:R1:W-:Y:S01]  /*d5c0*/  MUFU.EX2 R234, R106 ;  /* 0x0000006a00ea7308 */ /* 0x0003e20000000800 */
[----:B----4-:R-:W-:Y:S03]  /*d5d0*/  F2FP.PACK_AB R112, R238, R240 ;  /* 0x000000f0ee70723e */ /* 0x010fe600000000ff */
[----:B---3--:R-:W-:Y:S02]  /*d5e0*/  F2FP.PACK_AB R114, R237, R239 ;  /* 0x000000efed72723e */ /* 0x008fe400000000ff */
[----:B--2---:R-:W-:Y:S04]  /*d5f0*/  F2FP.PACK_AB R113, R235, R236 ;  /* 0x000000eceb71723e */ /* 0x004fe800000000ff */
[----:B------:R-:W2:Y:S01]  /*d600*/  MUFU.EX2 R233, R107 ;  /* 0x0000006b00e97308 */ /* 0x000ea20000000800 */
[----:B-1----:R-:W-:Y:S01]  /*d610*/  FFMA.FTZ R106, R150, c[0x0][0x2d0], -R176 ;  /* 0x0000b400966a7a23 */ /* 0x002fe200000108b0 */
[----:B------:R-:W-:Y:S08]  /*d620*/  MOV R150, R134 ;  /* 0x0000008600967202 */ /* 0x000ff00000000f00 */
[----:B------:R1:W-:Y:S01]  /*d630*/  MUFU.EX2 R232, R106 ;  /* 0x0000006a00e87308 */ /* 0x0003e20000000800 */
[----:B--2---:R-:W-:Y:S01]  /*d640*/  F2FP.PACK_AB R115, R234, R233 ;  /* 0x000000e9ea73723e */ /* 0x004fe200000000ff */
[----:B------:R-:W-:Y:S08]  /*d650*/  FFMA.FTZ R107, R150, c[0x0][0x2d0], -R110 ;  /* 0x0000b400966b7a23 */ /* 0x000ff0000001086e */
[----:B------:R-:W-:Y:S01]  /*d660*/  MUFU.EX2 R203, R107 ;  /* 0x0000006b00cb7308 */ /* 0x000fe20000000800 */
[--C-:B-1----:R-:W-:Y:S01]  /*d670*/  FFMA.FTZ R106, R149, c[0x0][0x2d0], -R176.reuse ;  /* 0x0000b400956a7a23 */ /* 0x102fe200000108b0 */
[----:B------:R-:W-:Y:S02]  /*d680*/  MOV R149, R193 ;  /* 0x000000c100957202 */ /* 0x000fe40000000f00 */
[----:B------:R-:W-:Y:S06]  /*d690*/  MOV R193, R133 ;  /* 0x0000008500c17202 */ /* 0x000fec0000000f00 */
[----:B------:R1:W2:Y:S02]  /*d6a0*/  MUFU.EX2 R231, R106 ;  /* 0x0000006a00e77308 */ /* 0x0002a40000000800 */
[--C-:B-1----:R-:W-:Y:S01]  /*d6b0*/  FFMA.FTZ R106, R148, c[0x0][0x2d0], -R176.reuse ;  /* 0x0000b400946a7a23 */ /* 0x102fe200000108b0 */
[----:B------:R-:W-:Y:S02]  /*d6c0*/  MOV R148, R144 ;  /* 0x0000009000947202 */ /* 0x000fe40000000f00 */
[----:B------:R-:W-:Y:S05]  /*d6d0*/  MOV R144, R135 ;  /* 0x0000008700907202 */ /* 0x000fea0000000f00 */
[----:B------:R1:W-:Y:S01]  /*d6e0*/  MUFU.EX2 R229, R106 ;  /* 0x0000006a00e57308 */ /* 0x0003e20000000800 */
[----:B--2---:R-:W-:Y:S01]  /*d6f0*/  F2FP.PACK_AB R116, R231, R232 ;  /* 0x000000e8e774723e */ /* 0x004fe200000000ff */
[--C-:B------:R-:W-:Y:S01]  /*d700*/  FFMA.FTZ R107, R144, c[0x0][0x2d0], -R176.reuse ;  /* 0x0000b400906b7a23 */ /* 0x100fe200000108b0 */
[----:B------:R-:W-:Y:S07]  /*d710*/  MOV R144, R140 ;  /* 0x0000008c00907202 */ /* 0x000fee0000000f00 */
[----:B------:R-:W-:Y:S10]  /*d720*/  MUFU.EX2 R195, R107 ;  /* 0x0000006b00c37308 */ /* 0x000ff40000000800 */
[----:B------:R-:W-:Y:S01]  /*d730*/  MUFU.EX2 R107, R108 ;  /* 0x0000006c006b7308 */ /* 0x000fe20000000800 */
[----:B-1----:R-:W-:Y:S01]  /*d740*/  FFMA.FTZ R106, R147, c[0x0][0x2d0], -R176 ;  /* 0x0000b400936a7a23 */ /* 0x002fe200000108b0 */
[----:B------:R-:W-:Y:S02]  /*d750*/  MOV R147, R145 ;  /* 0x0000009100937202 */ /* 0x000fe40000000f00 */
[----:B------:R-:W-:Y:S02]  /*d760*/  MOV R145, R132 ;  /* 0x0000008400917202 */ /* 0x000fe40000000f00 */
[----:B------:R-:W1:Y:S04]  /*d770*/  LDSM.16.MT88.4 R132, [R209+0x900] ;  /* 0x00090000d184783b */ /* 0x000e680000004200 */
[----:B------:R2:W3:Y:S02]  /*d780*/  MUFU.EX2 R230, R106 ;  /* 0x0000006a00e67308 */ /* 0x0004e40000000800 */
[--C-:B--2---:R-:W-:Y:S01]  /*d790*/  FFMA.FTZ R106, R146, c[0x0][0x2d0], -R2.reuse ;  /* 0x0000b400926a7a23 */ /* 0x104fe20000010802 */
[----:B------:R-:W-:Y:S02]  /*d7a0*/  MOV R146, R188 ;  /* 0x000000bc00927202 */ /* 0x000fe40000000f00 */
[----:B---3--:R-:W-:Y:S05]  /*d7b0*/  F2FP.PACK_AB R118, R230, R229 ;  /* 0x000000e5e676723e */ /* 0x008fea00000000ff */
[----:B------:R2:W-:Y:S01]  /*d7c0*/  MUFU.EX2 R189, R106 ;  /* 0x0000006a00bd7308 */ /* 0x0005e20000000800 */
[-C--:B-1----:R-:W-:Y:S03]  /*d7d0*/  HMMA.16816.F32 R4, R112, R132.reuse, R4 ;  /* 0x000000847004723c */ /* 0x082fe60000001804 */
[--C-:B--2---:R-:W-:Y:S06]  /*d7e0*/  FFMA.FTZ R106, R184, c[0x0][0x2d0], -R2.reuse ;  /* 0x0000b400b86a7a23 */ /* 0x104fec0000010802 */
[----:B------:R1:W2:Y:S03]  /*d7f0*/  MUFU.EX2 R188, R106 ;  /* 0x0000006a00bc7308 */ /* 0x0002a60000000800 */
[--C-:B-1----:R-:W-:Y:S01]  /*d800*/  FFMA.FTZ R106, R185, c[0x0][0x2d0], -R2.reuse ;  /* 0x0000b400b96a7a23 */ /* 0x102fe20000010802 */
[----:B--2---:R-:W-:Y:S06]  /*d810*/  F2FP.PACK_AB R117, R188, R189 ;  /* 0x000000bdbc75723e */ /* 0x004fec00000000ff */
[----:B------:R1:W-:Y:S02]  /*d820*/  MUFU.EX2 R187, R106 ;  /* 0x0000006a00bb7308 */ /* 0x0003e40000000800 */
[----:B-1----:R-:W-:Y:S08]  /*d830*/  FFMA.FTZ R106, R186, c[0x0][0x2d0], -R2 ;  /* 0x0000b400ba6a7a23 */ /* 0x002ff00000010802 */
[----:B------:R-:W1:Y:S02]  /*d840*/  MUFU.EX2 R186, R106 ;  /* 0x0000006a00ba7308 */ /* 0x000e640000000800 */
[----:B-1----:R-:W-:Y:S01]  /*d850*/  F2FP.PACK_AB R119, R186, R187 ;  /* 0x000000bbba77723e */ /* 0x002fe200000000ff */
[--C-:B------:R-:W-:Y:S07]  /*d860*/  FFMA.FTZ R106, R192, c[0x0][0x2d0], -R110.reuse ;  /* 0x0000b400c06a7a23 */ /* 0x100fee000001086e */
[----:B------:R1:W-:Y:S01]  /*d870*/  MUFU.EX2 R205, R106 ;  /* 0x0000006a00cd7308 */ /* 0x0003e20000000800 */
[C---:B------:R-:W-:Y:S08]  /*d880*/  HMMA.16816.F32 R8, R116.reuse, R132, R8 ;  /* 0x000000847408723c */ /* 0x040ff00000001808 */
[-C--:B------:R-:W-:Y:S08]  /*d890*/  HMMA.16816.F32 R12, R116, R134.reuse, R12 ;  /* 0x00000086740c723c */ /* 0x080ff0000000180c */
[C---:B------:R-:W-:Y:S04]  /*d8a0*/  HMMA.16816.F32 R16, R112.reuse, R134, R16 ;  /* 0x000000867010723c */ /* 0x040fe80000001810 */
[--C-:B-1----:R-:W-:Y:S04]  /*d8b0*/  FFMA.FTZ R106, R151, c[0x0][0x2d0], -R110.reuse ;  /* 0x0000b400976a7a23 */ /* 0x102fe8000001086e */
[-C--:B------:R-:W-:Y:S01]  /*d8c0*/  HMMA.16816.F32 R20, R112, R124.reuse, R20 ;  /* 0x0000007c7014723c */ /* 0x080fe20000001814 */
[----:B------:R-:W1:Y:S07]  /*d8d0*/  MUFU.EX2 R206, R106 ;  /* 0x0000006a00ce7308 */ /* 0x000e6e0000000800 */
[C---:B------:R-:W-:Y:S08]  /*d8e0*/  HMMA.16816.F32 R24, R116.reuse, R124, R24 ;  /* 0x0000007c7418723c */ /* 0x040ff00000001818 */
[-C--:B------:R-:W-:Y:S08]  /*d8f0*/  HMMA.16816.F32 R28, R116, R126.reuse, R28 ;  /* 0x0000007e741c723c */ /* 0x080ff0000000181c */
[C---:B------:R-:W-:Y:S01]  /*d900*/  HMMA.16816.F32 R32, R112.reuse, R126, R32 ;  /* 0x0000007e7020723c */ /* 0x040fe20000001820 */
[----:B------:R-:W2:Y:S03]  /*d910*/  LDSM.16.MT88.4 R124, [R209+0x2900] ;  /* 0x00290000d17c783b */ /* 0x000ea60000004200 */
[----:B-1----:R-:W-:Y:S01]  /*d920*/  F2FP.PACK_AB R108, R206, R205 ;  /* 0x000000cdce6c723e */ /* 0x002fe200000000ff */
[----:B------:R-:W-:Y:S03]  /*d930*/  FFMA.FTZ R106, R149, c[0x0][0x2d0], -R110 ;  /* 0x0000b400956a7a23 */ /* 0x000fe6000001086e */
[-C--:B------:R-:W-:Y:S01]  /*d940*/  HMMA.16816.F32 R36, R112, R120.reuse, R36 ;  /* 0x000000787024723c */ /* 0x080fe20000001824 */
[----:B------:R1:W3:Y:S07]  /*d950*/  MUFU.EX2 R202, R106 ;  /* 0x0000006a00ca7308 */ /* 0x0002ee0000000800 */
[C---:B------:R-:W-:Y:S08]  /*d960*/  HMMA.16816.F32 R40, R116.reuse, R120, R40 ;  /* 0x000000787428723c */ /* 0x040ff00000001828 */
[-C--:B------:R-:W-:Y:S08]  /*d970*/  HMMA.16816.F32 R44, R116, R122.reuse, R44 ;  /* 0x0000007a742c723c */ /* 0x080ff0000000182c */
[C---:B------:R-:W-:Y:S01]  /*d980*/  HMMA.16816.F32 R48, R112.reuse, R122, R48 ;  /* 0x0000007a7030723c */ /* 0x040fe20000001830 */
[----:B------:R-:W4:Y:S03]  /*d990*/  LDSM.16.MT88.4 R120, [R210+0x2900] ;  /* 0x00290000d278783b */ /* 0x000f260000004200 */
[--C-:B-1----:R-:W-:Y:S01]  /*d9a0*/  FFMA.FTZ R106, R148, c[0x0][0x2d0], -R111.reuse ;  /* 0x0000b400946a7a23 */ /* 0x102fe2000001086f */
[----:B------:R-:W-:Y:S02]  /*d9b0*/  MOV R148, R180 ;  /* 0x000000b400947202 */ /* 0x000fe40000000f00 */
[----:B---3--:R-:W-:Y:S01]  /*d9c0*/  F2FP.PACK_AB R110, R202, R203 ;  /* 0x000000cbca6e723e */ /* 0x008fe200000000ff */
        /* <DEDUP_REMOVED lines=8> */
[-C--:B--2---:R-:W-:Y:S01]  /*da50*/  HMMA.16816.F32 R68, R112, R124.reuse, R68 ;  /* 0x0000007c7044723c */ /* 0x084fe20000001844 */
[----:B------:R1:W-:Y:S07]  /*da60*/  MUFU.EX2 R201, R106 ;  /* 0x0000006a00c97308 */ /* 0x0003ee0000000800 */
[C---:B------:R-:W-:Y:S01]  /*da70*/  HMMA.16816.F32 R72, R116.reuse, R124, R72 ;  /* 0x0000007c7448723c */ /* 0x040fe20000001848 */
[----:B------:R-:W2:Y:S04]  /*da80*/  LDL.LU R125, [R1+0x14] ;  /* 0x00001400017d7983 */ /* 0x000ea80000300800 */
[----:B------:R-:W5:Y:S03]  /*da90*/  LDL.LU R124, [R1+0x18] ;  /* 0x00001800017c7983 */ /* 0x000f660000300800 */
[-C--:B------:R-:W-:Y:S08]  /*daa0*/  HMMA.16816.F32 R76, R116, R126.reuse, R76 ;  /* 0x0000007e744c723c */ /* 0x080ff0000000184c */
[C---:B------:R-:W-:Y:S04]  /*dab0*/  HMMA.16816.F32 R80, R112.reuse, R126, R80 ;  /* 0x0000007e7050723c */ /* 0x040fe80000001850 */
[--C-:B-1----:R-:W-:Y:S01]  /*dac0*/  FFMA.FTZ R106, R146, c[0x0][0x2d0], -R111.reuse ;  /* 0x0000b400926a7a23 */ /* 0x102fe2000001086f */
[----:B------:R-:W-:Y:S03]  /*dad0*/  MOV R146, R183 ;  /* 0x000000b700927202 */ /* 0x000fe60000000f00 */
[-C--:B----4-:R-:W-:Y:S01]  /*dae0*/  HMMA.16816.F32 R84, R112, R120.reuse, R84 ;  /* 0x000000787054723c */ /* 0x090fe20000001854 */
[----:B------:R1:W-:Y:S07]  /*daf0*/  MUFU.EX2 R199, R106 ;  /* 0x0000006a00c77308 */ /* 0x0003ee0000000800 */
[C---:B------:R-:W-:Y:S08]  /*db00*/  HMMA.16816.F32 R88, R116.reuse, R120, R88 ;  /* 0x000000787458723c */ /* 0x040ff00000001858 */
[-C--:B------:R-:W-:Y:S08]  /*db10*/  HMMA.16816.F32 R92, R116, R122.reuse, R92 ;  /* 0x0000007a745c723c */ /* 0x080ff0000000185c */
[----:B------:R-:W-:Y:S04]  /*db20*/  HMMA.16816.F32 R96, R112, R122, R96 ;  /* 0x0000007a7060723c */ /* 0x000fe80000001860 */
[----:B-1----:R-:W-:Y:S01]  /*db30*/  FFMA.FTZ R106, R145, c[0x0][0x2d0], -R111 ;  /* 0x0000b400916a7a23 */ /* 0x002fe2000001086f */
[----:B------:R-:W-:Y:S02]  /*db40*/  MOV R145, R182 ;  /* 0x000000b600917202 */ /* 0x000fe40000000f00 */
[----:B------:R-:W-:Y:S01]  /*db50*/  LDSM.16.MT88.4 R180, [R209+0x2d00] ;  /* 0x002d0000d1b4783b */ /* 0x000fe20000004200 */
[----:B------:R1:W4:Y:S04]  /*db60*/  MUFU.EX2 R198, R106 ;  /* 0x0000006a00c67308 */ /* 0x0003280000000800 */
[--C-:B-1----:R-:W-:Y:S01]  /*db70*/  FFMA.FTZ R106, R193, c[0x0][0x2d0], -R176.reuse ;  /* 0x0000b400c16a7a23 */ /* 0x102fe200000108b0 */
[----:B----4-:R-:W-:Y:S05]  /*db80*/  F2FP.PACK_AB R111, R198, R199 ;  /* 0x000000c7c66f723e */ /* 0x010fea00000000ff */
[----:B------:R1:W4:Y:S02]  /*db90*/  MUFU.EX2 R193, R106 ;  /* 0x0000006a00c17308 */ /* 0x0003240000000800 */
[--C-:B-1----:R-:W-:Y:S08]  /*dba0*/  FFMA.FTZ R106, R143, c[0x0][0x2d0], -R176.reuse ;  /* 0x0000b4008f6a7a23 */ /* 0x102ff000000108b0 */
[----:B------:R1:W-:Y:S02]  /*dbb0*/  MUFU.EX2 R192, R106 ;  /* 0x0000006a00c07308 */ /* 0x0003e40000000800 */
[----:B-1----:R-:W-:Y:S01]  /*dbc0*/  FFMA.FTZ R106, R190, c[0x0][0x2d0], -R176 ;  /* 0x0000b400be6a7a23 */ /* 0x002fe200000108b0 */
[----:B----4-:R-:W-:Y:S07]  /*dbd0*/  F2FP.PACK_AB R176, R195, R193 ;  /* 0x000000c1c3b0723e */ /* 0x010fee00000000ff */
[----:B------:R1:W-:Y:S02]  /*dbe0*/  MUFU.EX2 R190, R106 ;  /* 0x0000006a00be7308 */ /* 0x0003e40000000800 */
[--C-:B-1----:R-:W-:Y:S08]  /*dbf0*/  FFMA.FTZ R106, R142, c[0x0][0x2d0], -R2.reuse ;  /* 0x0000b4008e6a7a23 */ /* 0x102ff00000010802 */
[----:B------:R1:W-:Y:S02]  /*dc00*/  MUFU.EX2 R185, R106 ;  /* 0x0000006a00b97308 */ /* 0x0003e40000000800 */
[--C-:B-1----:R-:W-:Y:S02]  /*dc10*/  FFMA.FTZ R106, R141, c[0x0][0x2d0], -R2.reuse ;  /* 0x0000b4008d6a7a23 */ /* 0x102fe40000010802 */
[----:B------:R-:W-:Y:S01]  /*dc20*/  FFMA.FTZ R2, R109, c[0x0][0x2d0], -R2 ;  /* 0x0000b4006d027a23 */ /* 0x000fe20000010802 */
[----:B------:R-:W-:Y:S05]  /*dc30*/  F2FP.PACK_AB R109, R201, R200 ;  /* 0x000000c8c96d723e */ /* 0x000fea00000000ff */
[----:B------:R-:W1:Y:S01]  /*dc40*/  MUFU.EX2 R184, R106 ;  /* 0x0000006a00b87308 */ /* 0x000e620000000800 */
[----:B------:R-:W4:Y:S01]  /*dc50*/  LDSM.16.MT88.4 R140, [R210+0xd00] ;  /* 0x000d0000d28c783b */ /* 0x000f220000004200 */
[-C--:B---3--:R-:W-:Y:S07]  /*dc60*/  HMMA.16816.F32 R112, R108, R128.reuse, R4 ;  /* 0x000000806c70723c */ /* 0x088fee0000001804 */
[----:B------:R-:W3:Y:S01]  /*dc70*/  LDSM.16.MT88.4 R4, [R210+0x2d00] ;  /* 0x002d0000d204783b */ /* 0x000ee20000004200 */
[----:B------:R1:W1:Y:S04]  /*dc80*/  MUFU.EX2 R106, R2 ;  /* 0x00000002006a7308 */ /* 0x0002680000000800 */
[----:B-1----:R-:W-:Y:S02]  /*dc90*/  MOV R2, R177 ;  /* 0x000000b100027202 */ /* 0x002fe40000000f00 */
[----:B------:R-:W-:Y:S01]  /*dca0*/  F2FP.PACK_AB R177, R184, R185 ;  /* 0x000000b9b8b1723e */ /* 0x000fe200000000ff */
[----:B--2---:R-:W-:Y:S01]  /*dcb0*/  FFMA.FTZ R101, R101, R125, R179 ;  /* 0x0000007d65657223 */ /* 0x004fe200000100b3 */
[----:B------:R-:W-:Y:S01]  /*dcc0*/  F2FP.PACK_AB R179, R106, R107 ;  /* 0x0000006b6ab3723e */ /* 0x000fe200000000ff */
[----:B-----5:R-:W-:Y:S01]  /*dcd0*/  FFMA.FTZ R100, R100, R124, R178 ;  /* 0x0000007c64647223 */ /* 0x020fe200000100b2 */
[----:B------:R-:W-:Y:S07]  /*dce0*/  F2FP.PACK_AB R178, R190, R192 ;  /* 0x000000c0beb2723e */ /* 0x000fee00000000ff */
        /* <DEDUP_REMOVED lines=8> */
[----:B------:R-:W5:Y:S01]  /*dd70*/  LDL.LU R19, [R1+0x20] ;  /* 0x0000200001137983 */ /* 0x000f620000300800 */
[----:B------:R-:W-:Y:S01]  /*dd80*/  MOV R13, R139 ;  /* 0x0000008b000d7202 */ /* 0x000fe20000000f00 */
[----:B------:R-:W-:Y:S01]  /*dd90*/  FADD.FTZ R11, R11, R100 ;  /* 0x000000640b0b7221 */ /* 0x000fe20000010000 */
[-C--:B----4-:R-:W-:Y:S04]  /*dda0*/  HMMA.16816.F32 R128, R108, R140.reuse, R20 ;  /* 0x0000008c6c80723c */ /* 0x090fe80000001814 */
[----:B------:R-:W-:Y:S02]  /*ddb0*/  MOV R14, R138 ;  /* 0x0000008a000e7202 */ /* 0x000fe40000000f00 */
[----:B------:R-:W-:Y:S02]  /*ddc0*/  MOV R12, R144 ;  /* 0x00000090000c7202 */ /* 0x000fe40000000f00 */
[C---:B------:R-:W-:Y:S04]  /*ddd0*/  HMMA.16816.F32 R132, R176.reuse, R140, R24 ;  /* 0x0000008cb084723c */ /* 0x040fe80000001818 */
[----:B------:R-:W-:Y:S01]  /*dde0*/  MOV R17, R136 ;  /* 0x0000008800117202 */ /* 0x000fe20000000f00 */
[----:B------:R-:W-:Y:S01]  /*ddf0*/  FADD.FTZ R11, R14, R11 ;  /* 0x0000000b0e0b7221 */ /* 0x000fe20000010000 */
[----:B------:R-:W-:Y:S02]  /*de00*/  MOV R8, R148 ;  /* 0x0000009400087202 */ /* 0x000fe40000000f00 */
[-C--:B------:R-:W-:Y:S04]  /*de10*/  HMMA.16816.F32 R136, R176, R142.reuse, R28 ;  /* 0x0000008eb088723c */ /* 0x080fe8000000181c */
[----:B------:R-:W-:Y:S02]  /*de20*/  FADD.FTZ R11, R9, R11 ;  /* 0x0000000b090b7221 */ /* 0x000fe40000010000 */
[----:B------:R-:W-:Y:S02]  /*de30*/  FADD.FTZ R8, R8, R101 ;  /* 0x0000006508087221 */ /* 0x000fe40000010000 */
[C---:B------:R-:W-:Y:S04]  /*de40*/  HMMA.16816.F32 R140, R108.reuse, R142, R32 ;  /* 0x0000008e6c8c723c */ /* 0x040fe80000001820 */
[----:B------:R-:W-:Y:S04]  /*de50*/  FADD.FTZ R8, R13, R8 ;  /* 0x000000080d087221 */ /* 0x000fe80000010000 */
        /* <DEDUP_REMOVED lines=17> */
[----:B-----5:R-:W-:Y:S02]  /*df70*/  FFMA.FTZ R0, R0, R19, R207 ;  /* 0x0000001300007223 */ /* 0x020fe400000100cf */
        /* <DEDUP_REMOVED lines=64> */
.L_x_624:
[----:B-1-3--:R-:W2:Y:S04]  /*e380*/  LDL.LU R0, [R1+0x14] ;  /* 0x0000140001007983 */ /* 0x00aea80000300800 */
        /* <DEDUP_REMOVED lines=152> */
.L_x_615:
[----:B--2---:R-:W-:Y:S05]  /*ed10*/  @P0 BRA `(.L_x_626) ;  /* 0x0000176000000947 */ /* 0x004fea0003800000 */
[----:B------:R-:W2:Y:S01]  /*ed20*/  LDL R57, [R1+0x78] ;  /* 0x0000780001397983 */ /* 0x000ea20000100800 */
[----:B------:R-:W-:Y:S02]  /*ed30*/  F2FP.PACK_AB R45, R45, R112 ;  /* 0x000000702d2d723e */ /* 0x000fe400000000ff */
[----:B------:R-:W-:Y:S01]  /*ed40*/  F2FP.PACK_AB R44, R44, R114 ;  /* 0x000000722c2c723e */ /* 0x000fe200000000ff */
[----:B------:R-:W3:Y:S01]  /*ed50*/  S2R R55, SR_TID.X ;  /* 0x0000000000377919 */ /* 0x000ee20000002100 */
        /* <DEDUP_REMOVED lines=12> */
[----:B---3--:R-:W-:-:S02]  /*ee20*/  SHF.R.S32.HI R56, RZ, 0x1f, R55 ;  /* 0x0000001fff387819 */ /* 0x008fc40000011437 */
        /* <DEDUP_REMOVED lines=116> */
[----:B---3--:R-:W-:-:S03]  /*f570*/  IMAD.MOV.U32 R2, RZ, RZ, 0x4 ;  /* 0x00000004ff027424 */ /* 0x008fc600078e00ff */
[----:B------:R-:W-:Y:S04]  /*f580*/  STS [R4+0x5000], R11 ;  /* 0x0050000b04007388 */ /* 0x000fe80000000800 */
[----:B------:R3:W-:Y:S01]  /*f590*/  STS [R4+0x5200], R10 ;  /* 0x0052000a04007388 */ /* 0x0007e20000000800 */
[----:B------:R-:W-:Y:S02]  /*f5a0*/  IMAD.MOV.U32 R24, RZ, RZ, c[0x0][0x388] ;  /* 0x0000e200ff187624 */ /* 0x000fe400078e00ff */
[CC--:B--2---:R-:W-:Y:S01]  /*f5b0*/  IMAD.WIDE R6, R57.reuse, R2.reuse, c[0x0][0x500] ;  /* 0x0001400039067625 */ /* 0x0c4fe200078e0202 */
[----:B------:R-:W-:Y:S03]  /*f5c0*/  BAR.SYNC.DEFER_BLOCKING 0x1, 0x80 ;  /* 0x0042000000007b1d */ /* 0x000fe60000010000 */
[----:B----4-:R-:W-:-:S03]  /*f5d0*/  @P0 IMAD.WIDE R2, R57, R2, c[0x0][0x508] ;  /* 0x0001420039020625 */ /* 0x010fc600078e0202 */
[----:B------:R-:W2:Y:S04]  /*f5e0*/  @P1 LDG.E R0, [R6.64] ;  /* 0x0000000606001981 */ /* 0x000ea8000c1e1900 */
[----:B------:R4:W5:Y:S01]  /*f5f0*/  @P0 LDG.E R24, [R2.64] ;  /* 0x0000000602180981 */ /* 0x000962000c1e1900 */
[----:B---3--:R-:W-:Y:S02]  /*f600*/  CS2R R4, SRZ ;  /* 0x0000000000047805 */ /* 0x008fe4000001ff00 */
[--C-:B--2---:R-:W-:Y:S01]  /*f610*/  @P1 SHF.R.S32.HI R5, RZ, 0x1f, R0.reuse ;  /* 0x0000001fff051819 */ /* 0x104fe20000011400 */
[----:B------:R-:W-:Y:S01]  /*f620*/  @P1 IMAD.MOV.U32 R4, RZ, RZ, R0 ;  /* 0x000000ffff041224 */ /* 0x000fe200078e0000 */
[----:B------:R-:W-:Y:S05]  /*f630*/  @P0 BRA `(.L_x_627) ;  /* 0x0000004000000947 */ /* 0x000fea0003800000 */
[----:B----4-:R-:W-:Y:S05]  /*f640*/  @!P1 BRA `(.L_x_627) ;  /* 0x0000003000009947 */ /* 0x010fea0003800000 */
[----:B------:R-:W2:Y:S04]  /*f650*/  LDG.E R2, [R6.64] ;  /* 0x0000000606027981 */ /* 0x000ea8000c1e1900 */
[----:B------:R-:W2:Y:S02]  /*f660*/  LDG.E R0, [R6.64+0x4] ;  /* 0x0000040606007981 */ /* 0x000ea4000c1e1900 */
[----:B--2--5:R-:W-:-:S02]  /*f670*/  IADD3 R24, -R2, R0, RZ ;  /* 0x0000000002187210 */ /* 0x024fc40007ffe1ff */
.L_x_627:
[----:B----4-:R-:W-:Y:S01]  /*f680*/  LOP3.LUT R0, R48, 0xffffffe0, RZ, 0xc0, !PT ;  /* 0xffffffe030007812 */ /* 0x010fe200078ec0ff */
[----:B------:R-:W2:Y:S01]  /*f690*/  S2R R14, SR_CTAID.Y ;  /* 0x00000000000e7919 */ /* 0x000ea20000002600 */
[----:B------:R-:W-:Y:S01]  /*f6a0*/  SHF.R.S32.HI R7, RZ, 0x1f, R49 ;  /* 0x0000001fff077819 */ /* 0x000fe20000011431 */
[----:B------:R-:W-:Y:S01]  /*f6b0*/  IMAD.MOV.U32 R13, RZ, RZ, c[0x0][0x4e8] ;  /* 0x00013a00ff0d7624 */ /* 0x000fe200078e00ff */
[----:B------:R-:W-:Y:S01]  /*f6c0*/  LEA.HI R6, R29, R29, RZ, 0x1 ;  /* 0x0000001d1d067211 */ /* 0x000fe200078f08ff */
[----:B------:R-:W-:Y:S01]  /*f6d0*/  IMAD.IADD R0, R55, 0x1, -R0 ;  /* 0x0000000137007824 */ /* 0x000fe200078e0a00 */
[----:B------:R-:W-:Y:S01]  /*f6e0*/  LEA.HI R7, R7, R49, RZ, 0x2 ;  /* 0x0000003107077211 */ /* 0x000fe200078f10ff */
[----:B------:R-:W3:Y:S01]  /*f6f0*/  S2R R21, SR_CTAID.X ;  /* 0x0000000000157919 */ /* 0x000ee20000002500 */
        /* <DEDUP_REMOVED lines=19> */
[----:B------:R-:W-:Y:S01]  /*f830*/  ISETP.NE.AND P2, PT, R13, 0x1, PT ;  /* 0x000000010d00780c */ /* 0x000fe20003f45270 */
[----:B--2---:R-:W-:Y:S01]  /*f840*/  IMAD.WIDE.U32 R12, R14, c[0x0][0x490], R4 ;  /* 0x000124000e0c7a25 */ /* 0x004fe200078e0004 */
[----:B------:R-:W-:Y:S02]  /*f850*/  LOP3.LUT P0, RZ, R0, 0x3, RZ, 0xc0, !PT ;  /* 0x0000000300ff7812 */ /* 0x000fe4000780c0ff */
[----:B------:R-:W-:Y:S01]  /*f860*/  SHF.R.S32.HI R7, RZ, 0x1f, R14 ;  /* 0x0000001fff077819 */ /* 0x000fe2000001140e */
[----:B------:R-:W-:Y:S01]  /*f870*/  IMAD.IADD R0, R52, 0x1, -R6 ;  /* 0x0000000134007824 */ /* 0x000fe200078e0a06 */
[----:B------:R-:W-:Y:S02]  /*f880*/  IADD3 R6, R18, R8, RZ ;  /* 0x0000000812067210 */ /* 0x000fe40007ffe0ff */
[----:B------:R-:W-:Y:S01]  /*f890*/  SEL R10, R57, RZ, !P1 ;  /* 0x000000ff390a7207 */ /* 0x000fe20004800000 */
[----:B------:R-:W-:Y:S01]  /*f8a0*/  IMAD R20, R49, 0x8, R0 ;  /* 0x0000000831147824 */ /* 0x000fe200078e0200 */
[----:B------:R-:W-:Y:S01]  /*f8b0*/  LEA.HI R16, R56, R55, RZ, 0x3 ;  /* 0x0000003738107211 */ /* 0x000fe200078f18ff */
[----:B---3--:R-:W-:-:S02]  /*f8c0*/  IMAD R6, R21, 0x80, R6 ;  /* 0x0000008015067824 */ /* 0x008fc400078e0206 */
[----:B------:R-:W-:Y:S02]  /*f8d0*/  IMAD R4, R7, c[0x0][0x490], RZ ;  /* 0x0001240007047a24 */ /* 0x000fe400078e02ff */
[----:B------:R-:W-:Y:S01]  /*f8e0*/  @P2 IMAD.HI.U32 R0, R6, c[0x0][0x4ec], RZ ;  /* 0x00013b0006002a27 */ /* 0x000fe200078e00ff */
[----:B------:R-:W-:-:S03]  /*f8f0*/  MOV R8, R6 ;  /* 0x0000000600087202 */ /* 0x000fc60000000f00 */
[----:B------:R-:W-:Y:S01]  /*f900*/  IMAD R15, R7, c[0x0][0x3e8], RZ ;  /* 0x0000fa00070f7a24 */ /* 0x000fe200078e02ff */
[----:B------:R-:W-:Y:S01]  /*f910*/  @P2 SHF.R.U32.HI R8, RZ, c[0x0][0x4f0], R0 ;  /* 0x00013c00ff082a19 */ /* 0x000fe20000011600 */
[C---:B------:R-:W-:Y:S01]  /*f920*/  IMAD R7, R14.reuse, c[0x0][0x494], R4 ;  /* 0x000125000e077a24 */ /* 0x040fe200078e0204 */
[----:B------:R-:W-:Y:S01]  /*f930*/  SHF.R.S32.HI R0, RZ, 0x1f, R57 ;  /* 0x0000001fff007819 */ /* 0x000fe20000011439 */
[----:B------:R-:W-:-:S03]  /*f940*/  IMAD.WIDE.U32 R4, R14, c[0x0][0x3e8], R2 ;  /* 0x0000fa000e047a25 */ /* 0x000fc600078e0002 */
[----:B------:R-:W-:Y:S01]  /*f950*/  SEL R0, R0, RZ, !P1 ;  /* 0x000000ff00007207 */ /* 0x000fe20004800000 */
[----:B------:R-:W-:Y:S01]  /*f960*/  IMAD.IADD R3, R13, 0x1, R7 ;  /* 0x000000010d037824 */ /* 0x000fe200078e0207 */
[----:B------:R-:W-:Y:S01]  /*f970*/  IADD3 R7, -R8, RZ, RZ ;  /* 0x000000ff08077210 */ /* 0x000fe20007ffe1ff */
[----:B------:R-:W-:Y:S01]  /*f980*/  IMAD.MOV.U32 R2, RZ, RZ, R12 ;  /* 0x000000ffff027224 */ /* 0x000fe200078e000c */
[----:B------:R-:W-:Y:S01]  /*f990*/  SHF.L.U32 R12, R16, 0x3, RZ ;  /* 0x00000003100c7819 */ /* 0x000fe200000006ff */
[----:B------:R-:W-:Y:S02]  /*f9a0*/  IMAD R15, R14, c[0x0][0x3ec], R15 ;  /* 0x0000fb000e0f7a24 */ /* 0x000fe400078e020f */
[----:B------:R-:W-:Y:S02]  /*f9b0*/  IMAD R14, R29, 0x20, R52 ;  /* 0x000000201d0e7824 */ /* 0x000fe400078e0234 */
[----:B------:R-:W-:Y:S02]  /*f9c0*/  IMAD R11, R7, c[0x0][0x4e8], R6 ;  /* 0x00013a00070b7a24 */ /* 0x000fe400078e0206 */
[----:B------:R-:W-:-:S02]  /*f9d0*/  IMAD R9, R0, c[0x0][0x498], RZ ;  /* 0x0001260000097a24 */ /* 0x000fc400078e02ff */
        /* <DEDUP_REMOVED lines=15> */
[----:B------:R-:W-:-:S04]  /*fad0*/  IMAD.WIDE.U32 R4, R10, c[0x0][0x3f0], R2 ;  /* 0x0000fc000a047a25 */ /* 0x000fc800078e0002 */
[----:B------:R-:W-:Y:S01]  /*fae0*/  IMAD R13, R10, c[0x0][0x3f4], R0 ;  /* 0x0000fd000a0d7a24 */ /* 0x000fe200078e0200 */
[----:B------:R-:W-:Y:S01]  /*faf0*/  LOP3.LUT R0, R12, 0xc0, RZ, 0xc0, !PT ;  /* 0x000000c00c007812 */ /* 0x000fe200078ec0ff */
[----:B------:R-:W-:-:S03]  /*fb00*/  IMAD.WIDE.U32 R2, R11, c[0x0][0x488], R8 ;  /* 0x000122000b027a25 */ /* 0x000fc600078e0008 */
[----:B------:R-:W-:Y:S01]  /*fb10*/  SHF.R.U32.HI R10, RZ, 0x3, R0 ;  /* 0x00000003ff0a7819 */ /* 0x000fe20000011600 */
[----:B------:R-:W-:Y:S01]  /*fb20*/  IMAD R8, R11, c[0x0][0x48c], R7 ;  /* 0x000123000b087a24 */ /* 0x000fe200078e0207 */
[----:B------:R-:W-:Y:S01]  /*fb30*/  LOP3.LUT R9, R0, 0x18, R6, 0xf8, !PT ;  /* 0x0000001800097812 */ /* 0x000fe200078ef806 */
[--C-:B------:R-:W-:Y:S01]  /*fb40*/  IMAD.MOV R7, RZ, RZ, -R17.reuse ;  /* 0x000000ffff077224 */ /* 0x100fe200078e0a11 */
[C---:B------:R-:W-:Y:S01]  /*fb50*/  LEA R0, P1, R2.reuse, c[0x0][0x450], 0x2 ;  /* 0x0001140002007a11 */ /* 0x040fe200078210ff */
[----:B------:R-:W-:Y:S01]  /*fb60*/  IMAD.IADD R3, R3, 0x1, R8 ;  /* 0x0000000103037824 */ /* 0x000fe200078e0208 */
[----:B------:R-:W-:Y:S01]  /*fb70*/  SHF.R.S32.HI R8, RZ, 0x1f, R17 ;  /* 0x0000001fff087819 */ /* 0x000fe20000011411 */
[----:B------:R-:W-:Y:S01]  /*fb80*/  IMAD R16, R7, c[0x0][0x4e8], R14 ;  /* 0x00013a0007107a24 */ /* 0x000fe200078e020e */
[----:B------:R-:W-:Y:S01]  /*fb90*/  IADD3 R5, R5, R13, RZ ;  /* 0x0000000d05057210 */ /* 0x000fe20007ffe0ff */
[----:B------:R-:W-:Y:S01]  /*fba0*/  SHFL.IDX PT, R12, R0, RZ, 0x1c1f ;  /* 0x001c1fff000c7589 */ /* 0x000fe200000e0000 */
[----:B------:R-:W-:Y:S01]  /*fbb0*/  LEA.HI.X R2, R2, c[0x0][0x454], R3, 0x2, P1 ;  /* 0x0001150002027a11 */ /* 0x000fe200008f1403 */
[----:B------:R-:W-:Y:S01]  /*fbc0*/  IMAD R3, R8, c[0x0][0x3e0], RZ ;  /* 0x0000f80008037a24 */ /* 0x000fe200078e02ff */
[----:B------:R-:W-:Y:S01]  /*fbd0*/  LOP3.LUT R19, R9, R10, RZ, 0x3c, !PT ;  /* 0x0000000a09137212 */ /* 0x000fe200078e3cff */
[----:B------:R-:W-:Y:S01]  /*fbe0*/  SHFL.IDX PT, R14, R0, 0x2, 0x1c1f ;  /* 0x005c1f00000e7f89 */ /* 0x000fe200000e0000 */
[----:B------:R-:W-:-:S02]  /*fbf0*/  IMAD R7, R21, 0x80, R18 ;  /* 0x0000008015077824 */ /* 0x000fc400078e0212 */
[----:B------:R-:W-:Y:S01]  /*fc00*/  IMAD R18, R17, c[0x0][0x3e4], R3 ;  /* 0x0000f90011127a24 */ /* 0x000fe200078e0203 */
[----:B------:R-:W2:Y:S02]  /*fc10*/  SHFL.IDX PT, R13, R2, RZ, 0x1c1f ;  /* 0x001c1fff020d7589 */ /* 0x000ea400000e0000 */
[C---:B------:R-:W-:Y:S02]  /*fc20*/  ISETP.GE.OR P3, PT, R7.reuse, R24, P0 ;  /* 0x000000180700720c */ /* 0x040fe40000766670 */
[----:B------:R-:W-:Y:S04]  /*fc30*/  SHFL.IDX PT, R10, R0, 0x1, 0x1c1f ;  /* 0x003c1f00000a7f89 */ /* 0x000fe800000e0000 */
[----:B------:R-:W3:Y:S04]  /*fc40*/  SHFL.IDX PT, R11, R2, 0x1, 0x1c1f ;  /* 0x003c1f00020b7f89 */ /* 0x000ee800000e0000 */
[----:B------:R-:W4:Y:S04]  /*fc50*/  SHFL.IDX PT, R15, R2, 0x2, 0x1c1f ;  /* 0x005c1f00020f7f89 */ /* 0x000f2800000e0000 */
[----:B------:R1:W-:Y:S04]  /*fc60*/  SHFL.IDX PT, R8, R0, 0x3, 0x1c1f ;  /* 0x007c1f0000087f89 */ /* 0x0003e800000e0000 */
[----:B------:R3:W4:Y:S04]  /*fc70*/  SHFL.IDX PT, R9, R2, 0x3, 0x1c1f ;  /* 0x007c1f0002097f89 */ /* 0x00072800000e0000 */
[----:B--2---:R-:W-:Y:S01]  /*fc80*/  @!P3 ST.E [R12.64], R50 ;  /* 0x000000320c00b985 */ /* 0x004fe2000c101906 */
[----:B-1----:R-:W-:Y:S01]  /*fc90*/  IADD3 R0, R7, 0x8, RZ ;  /* 0x0000000807007810 */ /* 0x002fe20007ffe0ff */
[----:B---3--:R-:W-:Y:S01]  /*fca0*/  IMAD.WIDE.U32 R2, R17, c[0x0][0x3e0], R4 ;  /* 0x0000f80011027a25 */ /* 0x008fe200078e0004 */
[----:B------:R-:W-:-:S02]  /*fcb0*/  IADD3 R5, R7, 0x40, RZ ;  /* 0x0000004007057810 */ /* 0x000fc40007ffe0ff */
        /* <DEDUP_REMOVED lines=8> */
[C---:B------:R-:W-:Y:S02]  /*fd40*/  IMAD R4, R16.reuse, c[0x0][0x3dc], R0 ;  /* 0x0000f70010047a24 */ /* 0x040fe400078e0200 */
[----:B------:R-:W-:Y:S01]  /*fd50*/  IMAD.SHL.U32 R0, R5, 0x2, RZ ;  /* 0x0000000205007824 */ /* 0x000fe200078e00ff */
[----:B------:R1:W-:Y:S01]  /*fd60*/  @!P2 ST.E [R10.64], R51 ;  /* 0x000000330a00a985 */ /* 0x0003e2000c101906 */
[----:B------:R-:W-:-:S03]  /*fd70*/  IMAD.WIDE.U32 R2, R16, c[0x0][0x3d8], R2 ;  /* 0x0000f60010027a25 */ /* 0x000fc600078e0002 */
[----:B----4-:R2:W-:Y:S02]  /*fd80*/  @!P1 ST.E [R14.64], R53 ;  /* 0x000000350e009985 */ /* 0x0105e4000c101906 */
[----:B------:R-:W-:Y:S02]  /*fd90*/  IADD3 R3, R3, R4, RZ ;  /* 0x0000000403037210 */ /* 0x000fe40007ffe0ff */
[----:B------:R2:W-:Y:S01]  /*fda0*/  @!P0 ST.E [R8.64], R54 ;  /* 0x0000003608008985 */ /* 0x0005e2000c101906 */
[----:B------:R-:W-:-:S03]  /*fdb0*/  LEA R25, P0, R2, c[0x0][0x380], 0x1 ;  /* 0x0000e00002197a11 */ /* 0x000fc600078008ff */
[----:B------:R2:W3:Y:S04]  /*fdc0*/  LDS.128 R36, [R0+0x880] ;  /* 0x0008800000247984 */ /* 0x0004e80000000c00 */
[----:B------:R2:W4:Y:S04]  /*fdd0*/  LDS.128 R48, [R0+0x1080] ;  /* 0x0010800000307984 */ /* 0x0005280000000c00 */
        /* <DEDUP_REMOVED lines=19> */
[----:B--2---:R2:W4:Y:S01]  /*ff10*/  LDS.128 R12, [R0+0x4080] ;  /* 0x00408000000c7984 */ /* 0x0045220000000c00 */
[----:B------:R-:W-:-:S09]  /*ff20*/  ISETP.GE.AND P2, PT, R6, c[0x0][0x3c8], PT ;  /* 0x0000f20006007a0c */ /* 0x000fd20003f46270 */
[----:B------:R-:W-:-:S04]  /*ff30*/  @!P1 SHF.R.S32.HI R4, RZ, 0x1f, R5 ;  /* 0x0000001fff049819 */ /* 0x000fc80000011405 */
[----:B------:R-:W-:Y:S01]  /*ff40*/  @!P1 LEA.HI R4, R4, R5, RZ, 0x3 ;  /* 0x0000000504049211 */ /* 0x000fe200078f18ff */
[----:B-1----:R-:W-:-:S03]  /*ff50*/  @!P2 IMAD.WIDE R8, R6, 0x2, R2 ;  /* 0x000000020608a825 */ /* 0x002fc600078e0202 */
[----:B------:R-:W-:Y:S02]  /*ff60*/  @!P1 LOP3.LUT R4, R4, 0xfffffff8, RZ, 0xc0, !PT ;  /* 0xfffffff804049812 */ /* 0x000fe400078ec0ff */
[----:B--2---:R-:W-:-:S03]  /*ff70*/  @!P0 SHF.R.S32.HI R0, RZ, 0x1f, R7 ;  /* 0x0000001fff008819 */ /* 0x004fc60000011407 */
[----:B------:R-:W-:Y:S01]  /*ff80*/  @!P1 IMAD.WIDE R4, R4, 0x2, R2 ;  /* 0x0000000204049825 */ /* 0x000fe200078e0202 */
[----:B------:R-:W-:-:S04]  /*ff90*/  @!P0 LEA.HI R0, R0, R7, RZ, 0x3 ;  /* 0x0000000700008211 */ /* 0x000fc800078f18ff */
[----:B------:R-:W-:Y:S01]  /*ffa0*/  @!P0 LOP3.LUT R0, R0, 0xfffffff8, RZ, 0xc0, !PT ;  /* 0xfffffff800008812 */ /* 0x000fe200078ec0ff */
[----:B---3--:R1:W-:Y:S04]  /*ffb0*/  @!P2 ST.E.128 [R8.64], R20 ;  /* 0x000000140800a985 */ /* 0x0083e8000c101d06 */
[----:B------:R-:W-:Y:S01]  /*ffc0*/  @!P0 IMAD.WIDE R2, R0, 0x2, R2 ;  /* 0x0000000200028825 */ /* 0x000fe200078e0202 */
[----:B-----5:R1:W-:Y:S04]  /*ffd0*/  @!P1 ST.E.128 [R4.64], R16 ;  /* 0x0000001004009985 */ /* 0x0203e8000c101d06 */
[----:B----4-:R1:W-:Y:S02]  /*ffe0*/  @!P0 ST.E.128 [R2.64], R12 ;  /* 0x0000000c02008985 */ /* 0x0103e4000c101d06 */
.L_x_629:
[----:B---3--:R-:W-:Y:S05]  /*fff0*/  BSYNC B0 ;  /* 0x0000000000007941 */ /* 0x008fea0003800000 */
.L_x_628:
        /* <DEDUP_REMOVED lines=23> */
.L_x_631:
[----:B------:R-:W-:Y:S05]  /*10170*/  BSYNC B0 ;  /* 0x0000000000007941 */ /* 0x000fea0003800000 */
.L_x_630:
        /* <DEDUP_REMOVED lines=23> */
.L_x_633:
[----:B------:R-:W-:Y:S05]  /*102f0*/  BSYNC B0 ;  /* 0x0000000000007941 */ /* 0x000fea0003800000 */
.L_x_632:
        /* <DEDUP_REMOVED lines=24> */
.L_x_626:
        /* <DEDUP_REMOVED lines=15> */
[----:B---3--:R-:W-:Y:S05]  /*10570*/  @!P1 BRA `(.L_x_634) ;  /* 0x0000003000009947 */ /* 0x008fea0003800000 */
[----:B------:R2:W3:Y:S04]  /*10580*/  LDG.E R0, [R6.64] ;  /* 0x0000000606007981 */ /* 0x0004e8000c1e1900 */
[----:B--2---:R-:W3:Y:S02]  /*10590*/  LDG.E R6, [R6.64+0x4] ;  /* 0x0000040606067981 */ /* 0x004ee4000c1e1900 */
[----:B---3-5:R-:W-:-:S02]  /*105a0*/  IADD3 R13, -R0, R6, RZ ;  /* 0x00000006000d7210 */ /* 0x028fc40007ffe1ff */
.L_x_634:
[----:B---3--:R-:W2:Y:S01]  /*105b0*/  S2R R11, SR_TID.X ;  /* 0x00000000000b7919 */ /* 0x008ea20000002100 */
[----:B------:R-:W-:Y:S01]  /*105c0*/  SHF.R.S32.HI R0, RZ, 0x1f, R8 ;  /* 0x0000001fff007819 */ /* 0x000fe20000011408 */
[----:B------:R-:W-:Y:S01]  /*105d0*/  BSSY B0, `(.L_x_635) ;  /* 0x0000028000007945 */ /* 0x000fe20003800000 */
[----:B------:R-:W-:-:S02]  /*105e0*/  SEL R10, R8, RZ, !P1 ;  /* 0x000000ff080a7207 */ /* 0x000fc40004800000 */
[----:B------:R-:W-:Y:S02]  /*105f0*/  SEL R12, R0, RZ, !P1 ;  /* 0x000000ff000c7207 */ /* 0x000fe40004800000 */
[----:B--2---:R-:W-:-:S13]  /*10600*/  ISETP.GT.AND P0, PT, R11, 0x7f, PT ;  /* 0x0000007f0b00780c */ /* 0x004fda0003f04270 */
[----:B------:R-:W-:Y:S05]  /*10610*/  @P0 BRA `(.L_x_636) ;  /* 0x0000023000000947 */ /* 0x000fea0003800000 */
[----:B------:R-:W2:Y:S01]  /*10620*/  S2R R9, SR_CTAID.X ;  /* 0x0000000000097919 */ /* 0x000ea20000002500 */
[----:B-----5:R-:W-:Y:S01]  /*10630*/  IMAD R0, R13, c[0x0][0x4e8], RZ ;  /* 0x00013a000d007a24 */ /* 0x020fe200078e02ff */
[----:B--2---:R-:W-:-:S04]  /*10640*/  LEA R9, R9, R11, 0x7 ;  /* 0x0000000b09097211 */ /* 0x004fc800078e38ff */
[----:B------:R-:W-:-:S13]  /*10650*/  ISETP.GE.AND P0, PT, R9, R0, PT ;  /* 0x000000000900720c */ /* 0x000fda0003f06270 */
[----:B------:R-:W-:Y:S05]  /*10660*/  @P0 BRA `(.L_x_636) ;  /* 0x000001e000000947 */ /* 0x000fea0003800000 */
[----:B------:R-:W2:Y:S01]  /*10670*/  S2R R8, SR_CTAID.Y ;  /* 0x0000000000087919 */ /* 0x000ea20000002600 */
[----:B------:R-:W-:Y:S01]  /*10680*/  MOV R0, c[0x0][0x4e8] ;  /* 0x00013a0000007a02 */ /* 0x000fe20000000f00 */
[----:B------:R-:W-:Y:S01]  /*10690*/  IMAD.MOV.U32 R3, RZ, RZ, R5 ;  /* 0x000000ffff037224 */ /* 0x000fe200078e0005 */
[----:B------:R-:W-:Y:S02]  /*106a0*/  MOV R2, R4 ;  /* 0x0000000400027202 */ /* 0x000fe40000000f00 */
[----:B------:R-:W-:-:S13]  /*106b0*/  ISETP.NE.AND P0, PT, R0, 0x1, PT ;  /* 0x000000010000780c */ /* 0x000fda0003f05270 */
[----:B------:R-:W-:Y:S01]  /*106c0*/  @P0 IMAD.HI.U32 R7, R9, c[0x0][0x4ec], RZ ;  /* 0x00013b0009070a27 */ /* 0x000fe200078e00ff */
[----:B--2---:R-:W-:-:S03]  /*106d0*/  SHF.R.S32.HI R0, RZ, 0x1f, R8 ;  /* 0x0000001fff007819 */ /* 0x004fc60000011408 */
        /* <DEDUP_REMOVED lines=23> */
.L_x_636:
[----:B------:R-:W-:Y:S05]  /*10850*/  BSYNC B0 ;  /* 0x0000000000007941 */ /* 0x000fea0003800000 */
.L_x_635:
[----:B--2---:R-:W2:Y:S01]  /*10860*/  S2R R6, SR_CTAID.Y ;  /* 0x0000000000067919 */ /* 0x004ea20000002600 */
[----:B------:R-:W-:Y:S01]  /*10870*/  IMAD R0, R5, c[0x0][0x3a0], RZ ;  /* 0x0000e80005007a24 */ /* 0x000fe200078e02ff */
[----:B------:R-:W-:Y:S01]  /*10880*/  SHF.R.S32.HI R5, RZ, 0x1f, R11 ;  /* 0x0000001fff057819 */ /* 0x000fe2000001140b */
[C---:B------:R-:W-:Y:S01]  /*10890*/  IMAD.WIDE.U32 R2, R4.reuse, c[0x0][0x3a0], RZ ;  /* 0x0000e80004027a25 */ /* 0x040fe200078e00ff */
[----:B------:R-:W3:Y:S01]  /*108a0*/  S2R R9, SR_CTAID.X ;  /* 0x0000000000097919 */ /* 0x000ee20000002500 */
        /* <DEDUP_REMOVED lines=11> */
[----:B--2---:R-:W-:Y:S01]  /*10960*/  SHF.R.S32.HI R7, RZ, 0x1f, R6 ;  /* 0x0000001fff077819 */ /* 0x004fe20000011406 */
[----:B------:R-:W-:Y:S01]  /*10970*/  IMAD.WIDE.U32 R2, R6, c[0x0][0x3e8], R2 ;  /* 0x0000fa0006027a25 */ /* 0x000fe200078e0002 */
[----:B---3--:R-:W-:-:S03]  /*10980*/  LEA R11, R9, R11, 0x7 ;  /* 0x0000000b090b7211 */ /* 0x008fc600078e38ff */
        /* <DEDUP_REMOVED lines=26> */
[----:B------:R2:W3:Y:S01]  /*10b30*/  SHFL.IDX PT, R2, R14, RZ, 0x1c1f ;  /* 0x001c1fff0e027589 */ /* 0x0004e200000e0000 */
[----:B------:R-:W-:-:S03]  /*10b40*/  SHF.L.U32 R0, R8, 0x3, RZ ;  /* 0x0000000308007819 */ /* 0x000fc600000006ff */
[----:B------:R2:W4:Y:S01]  /*10b50*/  SHFL.IDX PT, R3, R12, RZ, 0x1c1f ;  /* 0x001c1fff0c037589 */ /* 0x00052200000e0000 */
        /* <DEDUP_REMOVED lines=18> */
.L_x_638:
[----:B------:R-:W-:Y:S05]  /*10c80*/  BSYNC B0 ;  /* 0x0000000000007941 */ /* 0x000fea0003800000 */
.L_x_637:
[----:B---3--:R-:W-:Y:S01]  /*10c90*/  IADD3 R4, R11, 0x20, RZ ;  /* 0x000000200b047810 */ /* 0x008fe20007ffe0ff */
[----:B----4-:R3:W4:Y:S01]  /*10ca0*/  SHFL.IDX PT, R3, R12, 0x1, 0x1c1f ;  /* 0x003c1f000c037f89 */ /* 0x01072200000e0000 */
[----:B------:R-:W-:Y:S02]  /*10cb0*/  BSSY B0, `(.L_x_639) ;  /* 0x0000013000007945 */ /* 0x000fe40003800000 */
[----:B------:R-:W-:Y:S01]  /*10cc0*/  ISETP.GE.AND P0, PT, R4, R13, PT ;  /* 0x0000000d0400720c */ /* 0x000fe20003f06270 */
[----:B------:R3:W1:-:S12]  /*10cd0*/  SHFL.IDX PT, R2, R14, 0x1, 0x1c1f ;  /* 0x003c1f000e027f89 */ /* 0x00065800000e0000 */
        /* <DEDUP_REMOVED lines=16> */
.L_x_640:
[----:B------:R-:W-:Y:S05]  /*10de0*/  BSYNC B0 ;  /* 0x0000000000007941 */ /* 0x000fea0003800000 */
.L_x_639:
[----:B-1----:R-:W-:Y:S01]  /*10df0*/  IADD3 R4, R11, 0x40, RZ ;  /* 0x000000400b047810 */ /* 0x002fe20007ffe0ff */
[----:B----4-:R1:W4:Y:S01]  /*10e00*/  SHFL.IDX PT, R3, R12, 0x2, 0x1c1f ;  /* 0x005c1f000c037f89 */ /* 0x01032200000e0000 */
[----:B------:R-:W-:Y:S02]  /*10e10*/  BSSY B0, `(.L_x_641) ;  /* 0x0000013000007945 */ /* 0x000fe40003800000 */
[----:B------:R-:W-:Y:S01]  /*10e20*/  ISETP.GE.AND P0, PT, R4, R13, PT ;  /* 0x0000000d0400720c */ /* 0x000fe20003f06270 */
[----:B------:R1:W2:-:S12]  /*10e30*/  SHFL.IDX PT, R2, R14, 0x2, 0x1c1f ;  /* 0x005c1f000e027f89 */ /* 0x00029800000e0000 */
[----:B------:R-:W-:Y:S05]  /*10e40*/  @P0 BRA `(.L_x_642) ;  /* 0x000000f000000947 */ /* 0x000fea0003800000 */
[----:B------:R-:W-:Y:S02]  /*10e50*/  ISETP.GE.AND P1, PT, R9, c[0x0][0x3c8], PT ;  /* 0x0000f20009007a0c */ /* 0x000fe40003f26270 */
[----:B------:R-:W-:Y:S02]  /*10e60*/  ISETP.GE.AND P0, PT, R10, c[0x0][0x3c8], PT ;  /* 0x0000f2000a007a0c */ /* 0x000fe40003f06270 */
[----:B------:R-:W-:-:S09]  /*10e70*/  ISETP.GE.AND P2, PT, R0, c[0x0][0x3c8], PT ;  /* 0x0000f20000007a0c */ /* 0x000fd20003f46270 */
[----:B------:R-:W-:Y:S02]  /*10e80*/  @!P1 SHF.R.S32.HI R5, RZ, 0x1f, R9 ;  /* 0x0000001fff059819 */ /* 0x000fe40000011409 */
[----:B------:R-:W-:Y:S02]  /*10e90*/  @!P0 SHF.R.S32.HI R4, RZ, 0x1f, R10 ;  /* 0x0000001fff048819 */ /* 0x000fe4000001140a */
[----:B------:R-:W-:Y:S01]  /*10ea0*/  @!P1 LEA.HI R5, R5, R9, RZ, 0x3 ;  /* 0x0000000905059211 */ /* 0x000fe200078f18ff */
[--C-:B--2-4-:R-:W-:Y:S01]  /*10eb0*/  @!P2 IMAD.WIDE R6, R0, 0x2, R2.reuse ;  /* 0x000000020006a825 */ /* 0x114fe200078e0202 */
        /* <DEDUP_REMOVED lines=8> */
.L_x_642:
[----:B------:R-:W-:Y:S05]  /*10f40*/  BSYNC B0 ;  /* 0x0000000000007941 */ /* 0x000fea0003800000 */
.L_x_641:
[----:B--2---:R-:W-:Y:S01]  /*10f50*/  IADD3 R4, R11, 0x60, RZ ;  /* 0x000000600b047810 */ /* 0x004fe20007ffe0ff */
[----:B----4-:R2:W4:Y:S03]  /*10f60*/  SHFL.IDX PT, R3, R12, 0x3, 0x1c1f ;  /* 0x007c1f000c037f89 */ /* 0x01052600000e0000 */
        /* <DEDUP_REMOVED lines=20> */
.L_x_643:
        /* <DEDUP_REMOVED lines=13> */
.L_x_763:


//--------------------- .text._ZN7cutlass13device_kernelIN5flash19enable_sm80_to_sm89INS1_16FlashAttnFwdSm80INS1_25CollectiveMainloopFwdSm80ILi4ELi1ELb0EN4cute5tupleIJNS5_1CILi128EEENS7_ILi64EEENS7_ILi96EEEEEELi96ENS_6half_tEfNS_4arch4Sm80ELb1ELb0ELb1ELb1ELb0ELb1ELb1ELb0EEENS1_21CollectiveEpilogueFwdINS6_IJS8_SA_S9_EEENS6_IJNS7_ILi1EEESI_SI_EEESC_SE_Li128ELb1ELb1ELb0ELb0EEENS1_19SingleTileSchedulerILb1ELb0ELb1ELi128EEEEEEEEEvNT_6ParamsE --------------------------
	.section	.text._ZN7cutlass13device_kernelIN5flash19enable_sm80_to_sm89INS1_16FlashAttnFwdSm80INS1_25CollectiveMainloopFwdSm80ILi4ELi1ELb0EN4cute5tupleIJNS5_1CILi128EEENS7_ILi64EEENS7_ILi96EEEEEELi96ENS_6half_tEfNS_4arch4Sm80ELb1ELb0ELb1ELb1ELb0ELb1ELb1ELb0EEENS1_21CollectiveEpilogueFwdINS6_IJS8_SA_S9_EEENS6_IJNS7_ILi1EEESI_SI_EEESC_SE_Li128ELb1ELb1ELb0ELb0EEENS1_19SingleTileSchedulerILb1ELb0ELb1ELi128EEEEEEEEEvNT_6ParamsE,"ax",@progbits
	.sectioninfo	@"SHI_REGISTERS=255"
	.align	128
.text._ZN7cutlass13device_kernelIN5flash19enable_sm80_to_sm89INS1_16FlashAttnFwdSm80INS1_25CollectiveMainloopFwdSm80ILi4ELi1ELb0EN4cute5tupleIJNS5_1CILi128EEENS7_ILi64EEENS7_ILi96EEEEEELi96ENS_6half_tEfNS_4arch4Sm80ELb1ELb0ELb1ELb1ELb0ELb1ELb1ELb0EEENS1_21CollectiveEpilogueFwdINS6_IJS8_SA_S9_EEENS6_IJNS7_ILi1EEESI_SI_EEESC_SE_Li128ELb1ELb1ELb0ELb0EEENS1_19SingleTileSchedulerILb1ELb0ELb1ELi128EEEEEEEEEvNT_6ParamsE:
        .type           _ZN7cutlass13device_kernelIN5flash19enable_sm80_to_sm89INS1_16FlashAttnFwdSm80INS1_25CollectiveMainloopFwdSm80ILi4ELi1ELb0EN4cute5tupleIJNS5_1CILi128EEENS7_ILi64EEENS7_ILi96EEEEEELi96ENS_6half_tEfNS_4arch4Sm80ELb1ELb0ELb1ELb1ELb0ELb1ELb1ELb0EEENS1_21CollectiveEpilogueFwdINS6_IJS8_SA_S9_EEENS6_IJNS7_ILi1EEESI_SI_EEESC_SE_Li128ELb1ELb1ELb0ELb0EEENS1_19SingleTileSchedulerILb1ELb0ELb1ELi128EEEEEEEEEvNT_6ParamsE,@function
        .size           _ZN7cutlass13device_kernelIN5flash19enable_sm80_to_sm89INS1_16FlashAttnFwdSm80INS1_25CollectiveMainloopFwdSm80ILi4ELi1ELb0EN4cute5tupleIJNS5_1CILi128EEENS7_ILi64EEENS7_ILi96EEEEEELi96ENS_6half_tEfNS_4arch4Sm80ELb1ELb0ELb1ELb1ELb0ELb1ELb1ELb0EEENS1_21CollectiveEpilogueFwdINS6_IJS8_SA_S9_EEENS6_IJNS7_ILi1EEESI_SI_EEESC_SE_Li128ELb1ELb1ELb0ELb0EEENS1_19SingleTileSchedulerILb1ELb0ELb1ELi128EEEEEEEEEvNT_6ParamsE,(.L_x_764 - _ZN7cutlass13device_kernelIN5flash19enable_sm80_to_sm89INS1_16FlashAttnFwdSm80INS1_25CollectiveMainloopFwdSm80ILi4ELi1ELb0EN4cute5tupleIJNS5_1CILi128EEENS7_ILi64EEENS7_ILi96EEEEEELi96ENS_6half_tEfNS_4arch4Sm80ELb1ELb0ELb1ELb1ELb0ELb1ELb1ELb0EEENS1_21CollectiveEpilogueFwdINS6_IJS8_SA_S9_EEENS6_IJNS7_ILi1EEESI_SI_EEESC_SE_Li128ELb1ELb1ELb0ELb0EEENS1_19SingleTileSchedulerILb1ELb0ELb1ELi128EEEEEEEEEvNT_6ParamsE)
        .other          _ZN7cutlass13device_kernelIN5flash19enable_sm80_to_sm89INS1_16FlashAttnFwdSm80INS1_25CollectiveMainloopFwdSm80ILi4ELi1ELb0EN4cute5tupleIJNS5_1CILi128EEENS7_ILi64EEENS7_ILi96EEEEEELi96ENS_6half_tEfNS_4arch4Sm80ELb1ELb0ELb1ELb1ELb0ELb1ELb1ELb0EEENS1_21CollectiveEpilogueFwdINS6_IJS8_SA_S9_EEENS6_IJNS7_ILi1EEESI_SI_EEESC_SE_Li128ELb1ELb1ELb0ELb0EEENS1_19SingleTileSchedulerILb1ELb0ELb1ELi128EEEEEEEEEvNT_6ParamsE,@"STO_CUDA_ENTRY STV_DEFAULT"
_ZN7cutlass13device_kernelIN5flash19enable_sm80_to_sm89INS1_16FlashAttnFwdSm80INS1_25CollectiveMainloopFwdSm80ILi4ELi1ELb0EN4cute5tupleIJNS5_1CILi128EEENS7_ILi64EEENS7_ILi96EEEEEELi96ENS_6half_tEfNS_4arch4Sm80ELb1ELb0ELb1ELb1ELb0ELb1ELb1ELb0EEENS1_21CollectiveEpilogueFwdINS6_IJS8_SA_S9_EEENS6_IJNS7_ILi1EEESI_SI_EEESC_SE_Li128ELb1ELb1ELb0ELb0EEENS1_19SingleTileSchedulerILb1ELb0ELb1ELi128EEEEEEEEEvNT_6ParamsE:
        /* <DEDUP_REMOVED lines=17> */
.L_x_645:
        /* <DEDUP_REMOVED lines=8> */
.L_x_647:
[----:B------:R-:W-:-:S04]  /*0190*/  MOV R0, c[0x0][0x54c] ;  /* 0x0001530000007a02 */ /* 0x000fc80000000f00 */
.L_x_646:
[----:B------:R-:W-:Y:S01]  /*01a0*/  USHF.L.U32 UR4, UR4, 0x7, URZ ;  /* 0x0000000704047899 */ /* 0x000fe2000800063f */
[----:B-----5:R-:W-:-:S05]  /*01b0*/  IMAD R0, R0, c[0x0][0x548], RZ ;  /* 0x0001520000007a24 */ /* 0x020fca00078e02ff */
[----:B------:R-:W-:-:S04]  /*01c0*/  MOV R12, UR4 ;  /* 0x00000004000c7c02 */ /* 0x000fc80008000f00 */
[----:B------:R-:W-:-:S04]  /*01d0*/  ISETP.GE.AND P0, PT, R12, R0, PT ;  /* 0x000000000c00720c */ /* 0x000fc80003f06270 */
[----:B------:R-:W-:-:S05]  /*01e0*/  SEL R0, R5, 0xffffffff, !P0 ;  /* 0xffffffff05007807 */ /* 0x000fca0004000000 */
[----:B------:R2:W-:Y:S01]  /*01f0*/  STL [R1+0x84], R0 ;  /* 0x0000840001007387 */ /* 0x0005e20000100800 */
[----:B------:R-:W-:Y:S05]  /*0200*/  BRA `(.L_x_648) ;  /* 0x0000014000007947 */ /* 0x000fea0003800000 */
.L_x_644:
[----:B------:R-:W-:-:S04]  /*0210*/  ISETP.NE.U32.AND P0, PT, RZ, c[0x0][0x568], PT ;  /* 0x00015a00ff007a0c */ /* 0x000fc80003f05070 */
[----:B------:R-:W-:-:S13]  /*0220*/  ISETP.NE.AND.EX P0, PT, RZ, c[0x0][0x56c], PT, P0 ;  /* 0x00015b00ff007a0c */ /* 0x000fda0003f05300 */
[----:B------:R-:W-:Y:S05]  /*0230*/  @!P0 BRA `(.L_x_649) ;  /* 0x0000002000008947 */ /* 0x000fea0003800000 */
[----:B------:R1:W5:Y:S01]  /*0240*/  LDG.E R0, [R2.64] ;  /* 0x0000000602007981 */ /* 0x000362000c1e1900 */
[----:B------:R-:W-:Y:S05]  /*0250*/  BRA `(.L_x_650) ;  /* 0x0000009000007947 */ /* 0x000fea0003800000 */
.L_x_649:
        /* <DEDUP_REMOVED lines=8> */
.L_x_651:
[----:B------:R-:W-:-:S04]  /*02e0*/  MOV R0, c[0x0][0x54c] ;  /* 0x0001530000007a02 */ /* 0x000fc80000000f00 */
.L_x_650:
[----:B------:R-:W-:Y:S01]  /*02f0*/  USHF.L.U32 UR4, UR4, 0x7, URZ ;  /* 0x0000000704047899 */ /* 0x000fe2000800063f */
[----:B-----5:R-:W-:-:S05]  /*0300*/  IMAD R0, R0, c[0x0][0x548], RZ ;  /* 0x0001520000007a24 */ /* 0x020fca00078e02ff */
[----:B------:R-:W-:-:S04]  /*0310*/  MOV R12, UR4 ;  /* 0x00000004000c7c02 */ /* 0x000fc80008000f00 */
[----:B------:R-:W-:-:S04]  /*0320*/  ISETP.GE.AND P0, PT, R12, R0, PT ;  /* 0x000000000c00720c */ /* 0x000fc80003f06270 */
[----:B------:R-:W-:-:S05]  /*0330*/  SEL R0, R5, 0xffffffff, !P0 ;  /* 0xffffffff05007807 */ /* 0x000fca0004000000 */
[----:B------:R2:W-:Y:S04]  /*0340*/  STL [R1+0x84], R0 ;  /* 0x0000840001007387 */ /* 0x0005e80000100800 */
.L_x_648:
[----:B------:R-:W3:Y:S02]  /*0350*/  LDL R25, [R1+0x84] ;  /* 0x0000840001197983 */ /* 0x000ee40000100800 */
[----:B---3--:R-:W-:-:S13]  /*0360*/  ISETP.GE.AND P0, PT, R25, RZ, PT ;  /* 0x000000ff1900720c */ /* 0x008fda0003f06270 */
[----:B------:R-:W-:Y:S05]  /*0370*/  @!P0 EXIT ;  /* 0x000000000000894d */ /* 0x000fea0003800000 */
[----:B------:R-:W-:Y:S01]  /*0380*/  ISETP.NE.U32.AND P0, PT, RZ, c[0x0][0x370], PT ;  /* 0x0000dc00ff007a0c */ /* 0x000fe20003f05070 */
[----:B--2---:R-:W-:Y:S01]  /*0390*/  IMAD.MOV.U32 R0, RZ, RZ, c[0x0][0x168] ;  /* 0x00005a00ff007624 */ /* 0x004fe200078e00ff */
[----:B------:R-:W-:Y:S01]  /*03a0*/  ISETP.NE.U32.AND P1, PT, RZ, c[0x0][0x360], PT ;  /* 0x0000d800ff007a0c */ /* 0x000fe20003f25070 */
[----:B------:R-:W-:Y:S01]  /*03b0*/  IMAD.MOV.U32 R146, RZ, RZ, RZ ;  /* 0x000000ffff927224 */ /* 0x000fe200078e00ff */
[----:B------:R-:W-:Y:S01]  /*03c0*/  ISETP.NE.AND.EX P2, PT, RZ, c[0x0][0x374], PT, P0 ;  /* 0x0000dd00ff007a0c */ /* 0x000fe20003f45300 */
[----:B------:R-:W-:Y:S01]  /*03d0*/  CS2R R148, SRZ ;  /* 0x0000000000947805 */ /* 0x000fe2000001ff00 */
        /* <DEDUP_REMOVED lines=11> */
[CC--:B------:R-:W-:Y:S01]  /*0490*/  @P0 IMAD.WIDE R8, R25.reuse, R19.reuse, c[0x0][0x360] ;  /* 0x0000d80019080625 */ /* 0x0c0fe200078e0213 */
[----:B------:R2:W5:Y:S03]  /*04a0*/  @P2 LDG.E R146, [R10.64] ;  /* 0x000000060a922981 */ /* 0x000566000c1e1900 */
[----:B-1----:R-:W-:Y:S01]  /*04b0*/  IMAD.WIDE R2, R25, R19, c[0x0][0x358] ;  /* 0x0000d60019027625 */ /* 0x002fe200078e0213 */
[----:B------:R-:W3:Y:S04]  /*04c0*/  @P0 LDG.E R0, [R8.64] ;  /* 0x0000000608000981 */ /* 0x000ee8000c1e1900 */
[----:B------:R2:W5:Y:S04]  /*04d0*/  @P1 LDG.E R149, [R6.64] ;  /* 0x0000000606951981 */ /* 0x000568000c1e1900 */
[----:B------:R2:W5:Y:S04]  /*04e0*/  @P6 LDG.E R148, [R4.64] ;  /* 0x0000000604946981 */ /* 0x000568000c1e1900 */
[----:B------:R2:W5:Y:S04]  /*04f0*/  @P3 LDG.E R13, [R2.64] ;  /* 0x00000006020d3981 */ /* 0x000568000c1e1900 */
[----:B------:R-:W1:Y:S01]  /*0500*/  S2R R23, SR_CTAID.Y ;  /* 0x0000000000177919 */ /* 0x000e620000002600 */
[----:B------:R-:W-:-:S02]  /*0510*/  IMAD.MOV.U32 R14, RZ, RZ, c[0x0][0x1d0] ;  /* 0x00007400ff0e7624 */ /* 0x000fc400078e00ff */
[----:B------:R-:W-:Y:S01]  /*0520*/  IMAD.MOV.U32 R96, RZ, RZ, c[0x0][0x228] ;  /* 0x00008a00ff607624 */ /* 0x000fe200078e00ff */
[----:B-1----:R-:W-:Y:S01]  /*0530*/  SHF.R.S32.HI R169, RZ, 0x1f, R23 ;  /* 0x0000001fffa97819 */ /* 0x002fe20000011417 */
[----:B---3--:R2:W-:Y:S01]  /*0540*/  STL [R1+0x80], R0 ;  /* 0x0000800001007387 */ /* 0x0085e20000100800 */
[----:B------:R-:W-:Y:S01]  /*0550*/  IMAD.MOV.U32 R8, RZ, RZ, R0 ;  /* 0x000000ffff087224 */ /* 0x000fe200078e0000 */
[----:B------:R-:W-:Y:S05]  /*0560*/  @P0 BRA `(.L_x_652) ;  /* 0x0000005000000947 */ /* 0x000fea0003800000 */
[----:B------:R-:W-:Y:S05]  /*0570*/  @!P1 BRA `(.L_x_652) ;  /* 0x0000004000009947 */ /* 0x000fea0003800000 */
[----:B--2---:R1:W2:Y:S04]  /*0580*/  LDG.E R0, [R6.64] ;  /* 0x0000000606007981 */ /* 0x0042a8000c1e1900 */
[----:B-1----:R-:W2:Y:S02]  /*0590*/  LDG.E R6, [R6.64+0x4] ;  /* 0x0000040606067981 */ /* 0x002ea4000c1e1900 */
[----:B--2---:R-:W-:-:S05]  /*05a0*/  IADD3 R8, -R0, R6, RZ ;  /* 0x0000000600087210 */ /* 0x004fca0007ffe1ff */
[----:B------:R1:W-:Y:S02]  /*05b0*/  STL [R1+0x80], R8 ;  /* 0x0000800801007387 */ /* 0x0003e40000100800 */
.L_x_652:
[----:B------:R-:W-:-:S04]  /*05c0*/  ISETP.NE.U32.AND P0, PT, RZ, c[0x0][0x368], PT ;  /* 0x0000da00ff007a0c */ /* 0x000fc80003f05070 */
[----:B------:R-:W-:-:S13]  /*05d0*/  ISETP.NE.AND.EX P0, PT, RZ, c[0x0][0x36c], PT, P0 ;  /* 0x0000db00ff007a0c */ /* 0x000fda0003f05300 */
[----:B------:R-:W-:Y:S05]  /*05e0*/  @!P0 BRA `(.L_x_653) ;  /* 0x0000003000008947 */ /* 0x000fea0003800000 */
[----:B--2---:R-:W-:-:S05]  /*05f0*/  IMAD.WIDE R4, R25, R19, c[0x0][0x368] ;  /* 0x0000da0019047625 */ /* 0x004fca00078e0213 */
[----:B------:R2:W5:Y:S01]  /*0600*/  LDG.E R14, [R4.64] ;  /* 0x00000006040e7981 */ /* 0x000562000c1e1900 */
[----:B------:R-:W-:Y:S05]  /*0610*/  BRA `(.L_x_654) ;  /* 0x0000004000007947 */ /* 0x000fea0003800000 */
.L_x_653:
[----:B------:R-:W-:Y:S05]  /*0620*/  @!P6 BRA `(.L_x_654) ;  /* 0x000000300000e947 */ /* 0x000fea0003800000 */
[----:B--2---:R2:W3:Y:S04]  /*0630*/  LDG.E R0, [R4.64] ;  /* 0x0000000604007981 */ /* 0x0044e8000c1e1900 */
[----:B--2---:R-:W3:Y:S02]  /*0640*/  LDG.E R4, [R4.64+0x4] ;  /* 0x0000040604047981 */ /* 0x004ee4000c1e1900 */
[----:B---3--:R-:W-:Y:S02]  /*0650*/  IADD3 R14, -R0, R4, RZ ;  /* 0x00000004000e7210 */ /* 0x008fe40007ffe1ff */
.L_x_654:
[----:B--2---:R2:W3:Y:S04]  /*0660*/  @P3 LDG.E R4, [R2.64] ;  /* 0x0000000602043981 */ /* 0x0044e8000c1e1900 */
[----:B------:R2:W3:Y:S01]  /*0670*/  @P3 LDG.E R0, [R2.64+0x4] ;  /* 0x0000040602003981 */ /* 0x0004e2000c1e1900 */
[----:B------:R-:W-:Y:S01]  /*0680*/  ISETP.NE.U32.AND P0, PT, RZ, c[0x0][0x378], PT ;  /* 0x0000de00ff007a0c */ /* 0x000fe20003f05070 */
[----:B-----5:R-:W-:-:S03]  /*0690*/  IMAD.MOV.U32 R147, RZ, RZ, R14 ;  /* 0x000000ffff937224 */ /* 0x020fc600078e000e */
[----:B------:R-:W-:Y:S01]  /*06a0*/  ISETP.NE.AND.EX P0, PT, RZ, c[0x0][0x37c], PT, P0 ;  /* 0x0000df00ff007a0c */ /* 0x000fe20003f05300 */
[----:B------:R-:W-:-:S05]  /*06b0*/  IMAD.MOV.U32 R5, RZ, RZ, c[0x0][0x2c4] ;  /* 0x0000b100ff057624 */ /* 0x000fca00078e00ff */
[----:B------:R-:W-:Y:S01]  /*06c0*/  ISETP.NE.AND P1, PT, R5, 0x1, PT ;  /* 0x000000010500780c */ /* 0x000fe20003f25270 */
[----:B------:R-:W-:-:S06]  /*06d0*/  IMAD.IADD R5, R14, 0x1, -R146 ;  /* 0x000000010e057824 */ /* 0x000fcc00078e0a92 */
[----:B--2---:R-:W-:-:S05]  /*06e0*/  @P0 IMAD.WIDE R2, R25, R19, c[0x0][0x378] ;  /* 0x0000de0019020625 */ /* 0x004fca00078e0213 */
[----:B------:R2:W5:Y:S02]  /*06f0*/  @P0 LDG.E R147, [R2.64] ;  /* 0x0000000602930981 */ /* 0x000564000c1e1900 */
[----:B--2---:R-:W-:-:S05]  /*0700*/  IMAD.MOV.U32 R2, RZ, RZ, R12 ;  /* 0x000000ffff027224 */ /* 0x004fca00078e000c */
[----:B------:R2:W-:Y:S01]  /*0710*/  STL [R1], R2 ;  /* 0x0000000201007387 */ /* 0x0005e20000100800 */
[----:B---3--:R-:W-:Y:S01]  /*0720*/  @P3 IMAD.IADD R96, R0, 0x1, -R4 ;  /* 0x0000000100603824 */ /* 0x008fe200078e0a04 */
[----:B------:R-:W-:-:S03]  /*0730*/  @P1 IADD3 R0, R2, 0x7f, RZ ;  /* 0x0000007f02001810 */ /* 0x000fc60007ffe0ff */
[----:B------:R-:W-:Y:S02]  /*0740*/  IMAD.IADD R3, R5, 0x1, R96 ;  /* 0x0000000105037824 */ /* 0x000fe400078e0260 */
[----:B--2---:R-:W-:Y:S01]  /*0750*/  @P1 IMAD.HI.U32 R2, R0, c[0x0][0x2c8], RZ ;  /* 0x0000b20000021a27 */ /* 0x004fe200078e00ff */
[----:B------:R-:W-:Y:S02]  /*0760*/  IADD3 R0, R12, 0x7f, RZ ;  /* 0x0000007f0c007810 */ /* 0x000fe40007ffe0ff */
[C---:B------:R-:W-:Y:S01]  /*0770*/  IADD3 R156, R3.reuse, 0x40, -R8 ;  /* 0x00000040039c7810 */ /* 0x040fe20007ffe808 */
[----:B------:R2:W-:Y:S01]  /*0780*/  STL [R1+0x60], R3 ;  /* 0x0000600301007387 */ /* 0x0005e20000100800 */
[----:B------:R-:W-:Y:S02]  /*0790*/  @P1 SHF.R.U32.HI R0, RZ, c[0x0][0x2cc], R2 ;  /* 0x0000b300ff001a19 */ /* 0x000fe40000011602 */
[----:B------:R-:W-:-:S03]  /*07a0*/  IADD3 R2, R3, 0x3f, RZ ;  /* 0x0000003f03027810 */ /* 0x000fc60007ffe0ff */
[----:B------:R-:W-:-:S05]  /*07b0*/  IMAD.IADD R0, R156, 0x1, R0 ;  /* 0x000000019c007824 */ /* 0x000fca00078e0200 */
[----:B------:R-:W-:-:S04]  /*07c0*/  SHF.R.S32.HI R4, RZ, 0x1f, R0 ;  /* 0x0000001fff047819 */ /* 0x000fc80000011400 */
[----:B------:R-:W-:-:S04]  /*07d0*/  LEA.HI R0, R4, R0, RZ, 0x6 ;  /* 0x0000000004007211 */ /* 0x000fc800078f30ff */
[----:B------:R-:W-:Y:S02]  /*07e0*/  SHF.R.S32.HI R0, RZ, 0x6, R0 ;  /* 0x00000006ff007819 */ /* 0x000fe40000011400 */
[----:B--2---:R-:W-:-:S04]  /*07f0*/  SHF.R.S32.HI R3, RZ, 0x1f, R2 ;  /* 0x0000001fff037819 */ /* 0x004fc80000011402 */
[----:B------:R-:W-:-:S04]  /*0800*/  LEA.HI R2, R3, R2, RZ, 0x6 ;  /* 0x0000000203027211 */ /* 0x000fc800078f30ff */
[----:B------:R-:W-:-:S04]  /*0810*/  SHF.R.S32.HI R155, RZ, 0x6, R2 ;  /* 0x00000006ff9b7819 */ /* 0x000fc80000011402 */
[----:B------:R-:W-:Y:S01]  /*0820*/  IMNMX R2, R155, R0, PT ;  /* 0x000000009b027217 */ /* 0x000fe20003800200 */
[----:B------:R-:W-:-:S04]  /*0830*/  IMAD.MOV R0, RZ, RZ, -R5 ;  /* 0x000000ffff007224 */ /* 0x000fc800078e0a05 */
[----:B------:R-:W-:Y:S01]  /*0840*/  IMAD R3, R2, 0x40, -R5 ;  /* 0x0000004002037824 */ /* 0x000fe200078e0a05 */
        /* <DEDUP_REMOVED lines=11> */
[----:B------:R-:W-:Y:S01]  /*0900*/  SHF.R.S32.HI R18, RZ, 0x1f, R165 ;  /* 0x0000001fff127819 */ /* 0x000fe200000114a5 */
[----:B------:R-:W-:Y:S01]  /*0910*/  IMAD R5, R169, c[0x0][0x240], RZ ;  /* 0x00009000a9057a24 */ /* 0x000fe200078e02ff */
[----:B------:R-:W-:Y:S01]  /*0920*/  SHF.R.S32.HI R0, RZ, 0x1f, R13 ;  /* 0x0000001fff007819 */ /* 0x000fe2000001140d */
[----:B------:R-:W-:Y:S01]  /*0930*/  IMAD.MOV.U32 R20, RZ, RZ, c[0x0][0x238] ;  /* 0x00008e00ff147624 */ /* 0x000fe200078e00ff */
[----:B------:R-:W-:Y:S01]  /*0940*/  LEA.HI R17, R18, R165, RZ, 0x2 ;  /* 0x000000a512117211 */ /* 0x000fe200078f10ff */
[----:B------:R-:W-:Y:S01]  /*0950*/  IMAD.MOV.U32 R154, RZ, RZ, 0x6 ;  /* 0x00000006ff9a7424 */ /* 0x000fe200078e00ff */
[----:B------:R-:W-:Y:S01]  /*0960*/  SHF.R.S32.HI R16, RZ, 0x1f, R25 ;  /* 0x0000001fff107819 */ /* 0x000fe20000011419 */
[C---:B------:R-:W-:Y:S01]  /*0970*/  IMAD.SHL.U32 R162, R20.reuse, 0x40, RZ ;  /* 0x0000004014a27824 */ /* 0x040fe200078e00ff */
[----:B------:R-:W-:Y:S01]  /*0980*/  LOP3.LUT R2, R17, 0x1ffffffc, RZ, 0xc0, !PT ;  /* 0x1ffffffc11027812 */ /* 0x000fe200078ec0ff */
[----:B------:R-:W-:Y:S01]  /*0990*/  IMAD.MOV.U32 R157, RZ, RZ, 0x5 ;  /* 0x00000005ff9d7424 */ /* 0x000fe200078e00ff */
[----:B------:R-:W-:Y:S01]  /*09a0*/  SHF.R.S32.HI R15, RZ, 0x2, R17 ;  /* 0x00000002ff0f7819 */ /* 0x000fe20000011411 */
[----:B------:R-:W-:Y:S01]  /*09b0*/  IMAD.SHL.U32 R163, R20, 0x20, RZ ;  /* 0x0000002014a37824 */ /* 0x000fe200078e00ff */
[----:B------:R-:W-:Y:S01]  /*09c0*/  IADD3 R78, R4, -0x1, RZ ;  /* 0xffffffff044e7810 */ /* 0x000fe20007ffe0ff */
[----:B------:R-:W-:Y:S01]  /*09d0*/  IMAD.IADD R2, R165, 0x1, -R2 ;  /* 0x00000001a5027824 */ /* 0x000fe200078e0a02 */
[C---:B------:R-:W-:Y:S01]  /*09e0*/  IADD3 R139, P0, R15.reuse, R13, RZ ;  /* 0x0000000d0f8b7210 */ /* 0x040fe20007f1e0ff */
[----:B------:R-:W-:Y:S01]  /*09f0*/  IMAD.IADD R138, R96, 0x1, -R15 ;  /* 0x00000001608a7824 */ /* 0x000fe200078e0a0f */
[----:B------:R-:W-:Y:S01]  /*0a00*/  SEL R42, R16, RZ, !P3 ;  /* 0x000000ff102a7207 */ /* 0x000fe20005800000 */
[----:B------:R-:W-:Y:S01]  /*0a10*/  IMAD.SHL.U32 R12, R2, 0x8, RZ ;  /* 0x00000008020c7824 */ /* 0x000fe200078e00ff */
[----:B------:R-:W-:Y:S01]  /*0a20*/  LEA.HI.X.SX32 R145, R15, R0, 0x1, P0 ;  /* 0x000000000f917211 */ /* 0x000fe200000f0eff */
[----:B------:R-:W-:Y:S01]  /*0a30*/  IMAD R11, R78, -0x40, R138 ;  /* 0xffffffc04e0b7824 */ /* 0x000fe200078e028a */
[----:B------:R-:W-:-:S02]  /*0a40*/  SEL R98, R25, RZ, !P3 ;  /* 0x000000ff19627207 */ /* 0x000fc40005800000 */
[----:B------:R-:W-:Y:S01]  /*0a50*/  SHF.R.S32.HI R13, RZ, 0x1f, R12 ;  /* 0x0000001fff0d7819 */ /* 0x000fe2000001140c */
[----:B------:R-:W-:Y:S01]  /*0a60*/  IMAD R0, R145, c[0x0][0x238], RZ ;  /* 0x00008e0091007a24 */ /* 0x000fe200078e02ff */
[----:B------:R-:W-:Y:S02]  /*0a70*/  LEA.HI R4, R18, R165, RZ, 0x5 ;  /* 0x000000a512047211 */ /* 0x000fe400078f28ff */
[----:B------:R-:W-:Y:S01]  /*0a80*/  LEA.HI R10, R17, R15, RZ, 0x1 ;  /* 0x0000000f110a7211 */ /* 0x000fe200078f08ff */
[C---:B------:R-:W-:Y:S01]  /*0a90*/  IMAD R0, R139.reuse, c[0x0][0x23c], R0 ;  /* 0x00008f008b007a24 */ /* 0x040fe200078e0200 */
[----:B------:R-:W-:Y:S01]  /*0aa0*/  SHF.L.U64.HI R158, R20, R154, c[0x0][0x23c] ;  /* 0x00008f00149e7619 */ /* 0x000fe2000001029a */
[----:B------:R-:W-:Y:S01]  /*0ab0*/  IMAD.WIDE.U32 R2, R139, c[0x0][0x238], R12 ;  /* 0x00008e008b027a25 */ /* 0x000fe200078e000c */
[----:B------:R-:W-:Y:S02]  /*0ac0*/  ISETP.GE.AND P1, PT, R11, 0x1, PT ;  /* 0x000000010b00780c */ /* 0x000fe40003f26270 */
[----:B------:R-:W-:Y:S01]  /*0ad0*/  SHF.R.S32.HI R9, RZ, 0x1f, R78 ;  /* 0x0000001fff097819 */ /* 0x000fe2000001144e */
[----:B------:R-:W-:Y:S01]  /*0ae0*/  IMAD.IADD R3, R3, 0x1, R0 ;  /* 0x0000000103037824 */ /* 0x000fe200078e0200 */
[----:B------:R-:W-:Y:S01]  /*0af0*/  ISETP.GE.AND P5, PT, R12, c[0x0][0x1d4], PT ;  /* 0x000075000c007a0c */ /* 0x000fe20003fa6270 */
[C---:B------:R-:W-:Y:S01]  /*0b00*/  IMAD R0, R23.reuse, c[0x0][0x244], R5 ;  /* 0x0000910017007a24 */ /* 0x040fe200078e0205 */
[----:B------:R-:W-:Y:S01]  /*0b10*/  LEA.HI R5, R18, R165, RZ, 0x3 ;  /* 0x000000a512057211 */ /* 0x000fe200078f18ff */
[----:B------:R-:W-:Y:S01]  /*0b20*/  IMAD.WIDE.U32 R2, R23, c[0x0][0x240], R2 ;  /* 0x0000900017027a25 */ /* 0x000fe200078e0002 */
[----:B------:R-:W-:-:S02]  /*0b30*/  SHF.L.U64.HI R157, R20, R157, c[0x0][0x23c] ;  /* 0x00008f00149d7619 */ /* 0x000fc4000001029d */
[----:B------:R-:W-:Y:S01]  /*0b40*/  SHF.R.S32.HI R5, RZ, 0x3, R5 ;  /* 0x00000003ff057819 */ /* 0x000fe20000011405 */
[----:B------:R-:W-:Y:S02]  /*0b50*/  IMAD.IADD R3, R3, 0x1, R0 ;  /* 0x0000000103037824 */ /* 0x000fe400078e0200 */
[----:B------:R-:W-:Y:S02]  /*0b60*/  IMAD R0, R42, c[0x0][0x248], RZ ;  /* 0x000092002a007a24 */ /* 0x000fe400078e02ff */
[----:B------:R-:W-:Y:S01]  /*0b70*/  IMAD.SHL.U32 R6, R5, 0x40, RZ ;  /* 0x0000004005067824 */ /* 0x000fe200078e00ff */
[----:B------:R-:W-:Y:S01]  /*0b80*/  LOP3.LUT R5, R10, 0x7fffffe, RZ, 0xc0, !PT ;  /* 0x07fffffe0a057812 */ /* 0x000fe200078ec0ff */
[C---:B------:R-:W-:Y:S02]  /*0b90*/  IMAD R7, R98.reuse, c[0x0][0x24c], R0 ;  /* 0x0000930062077a24 */ /* 0x040fe400078e0200 */
[----:B------:R-:W-:Y:S01]  /*0ba0*/  IMAD.WIDE.U32 R116, R98, c[0x0][0x248], R2 ;  /* 0x0000920062747a25 */ /* 0x000fe200078e0002 */
[----:B------:R-:W-:-:S03]  /*0bb0*/  LOP3.LUT R3, R6, 0xc0, RZ, 0xc0, !PT ;  /* 0x000000c006037812 */ /* 0x000fc600078ec0ff */
[----:B------:R-:W-:Y:S02]  /*0bc0*/  IMAD.SHL.U32 R4, R4, 0x8, RZ ;  /* 0x0000000804047824 */ /* 0x000fe400078e00ff */
[----:B-1----:R-:W-:Y:S02]  /*0bd0*/  IMAD R8, R158, R78, RZ ;  /* 0x0000004e9e087224 */ /* 0x002fe400078e02ff */
[----:B------:R-:W-:Y:S01]  /*0be0*/  IMAD.IADD R105, R117, 0x1, R7 ;  /* 0x0000000175697824 */ /* 0x000fe200078e0207 */
[----:B------:R-:W-:Y:S01]  /*0bf0*/  LOP3.LUT R0, R4, 0xffffff00, RZ, 0xc0, !PT ;  /* 0xffffff0004007812 */ /* 0x000fe200078ec0ff */
[----:B------:R-:W-:Y:S01]  /*0c00*/  IMAD.MOV.U32 R104, RZ, RZ, R116 ;  /* 0x000000ffff687224 */ /* 0x000fe200078e0074 */
[----:B------:R-:W-:Y:S01]  /*0c10*/  IADD3 R7, R12, 0x40, RZ ;  /* 0x000000400c077810 */ /* 0x000fe20007ffe0ff */
[----:B------:R-:W-:Y:S02]  /*0c20*/  IMAD.IADD R2, R15, 0x1, -R5 ;  /* 0x000000010f027824 */ /* 0x000fe400078e0a05 */
[-C--:B------:R-:W-:Y:S01]  /*0c30*/  IMAD R6, R9, R162.reuse, R8 ;  /* 0x000000a209067224 */ /* 0x080fe200078e0208 */
[----:B------:R-:W-:Y:S01]  /*0c40*/  LOP3.LUT R9, R3, 0x18, R12, 0xf8, !PT ;  /* 0x0000001803097812 */ /* 0x000fe200078ef80c */
[----:B------:R-:W-:Y:S01]  /*0c50*/  IMAD.WIDE.U32 R4, R78, R162, R104 ;  /* 0x000000a24e047225 */ /* 0x000fe200078e0068 */
[----:B------:R-:W-:-:S02]  /*0c60*/  SHF.R.U32.HI R3, RZ, 0x3, R3 ;  /* 0x00000003ff037819 */ /* 0x000fc40000011603 */
[----:B------:R-:W-:Y:S01]  /*0c70*/  IADD3 R8, R12, 0x20, RZ ;  /* 0x000000200c087810 */ /* 0x000fe20007ffe0ff */
[----:B------:R-:W-:Y:S01]  /*0c80*/  IMAD R10, R2, 0x20, R0 ;  /* 0x00000020020a7824 */ /* 0x000fe200078e0200 */
[----:B------:R-:W-:Y:S01]  /*0c90*/  @P1 LEA R2, P0, R4, c[0x0][0x220], 0x1 ;  /* 0x0000880004021a11 */ /* 0x000fe200078008ff */
[----:B------:R-:W-:Y:S01]  /*0ca0*/  IMAD.IADD R0, R5, 0x1, R6 ;  /* 0x0000000105007824 */ /* 0x000fe200078e0206 */
[----:B------:R-:W-:Y:S02]  /*0cb0*/  LOP3.LUT R5, R9, R3, RZ, 0x3c, !PT ;  /* 0x0000000309057212 */ /* 0x000fe400078e3cff */
[----:B------:R-:W-:Y:S02]  /*0cc0*/  ISETP.GE.AND P4, PT, R8, c[0x0][0x1d4], PT ;  /* 0x0000750008007a0c */ /* 0x000fe40003f86270 */
[----:B------:R-:W-:Y:S01]  /*0cd0*/  ISETP.GE.AND P3, PT, R7, c[0x0][0x1d4], PT ;  /* 0x0000750007007a0c */ /* 0x000fe20003f66270 */
[----:B------:R-:W-:Y:S01]  /*0ce0*/  IMAD.IADD R5, R10, 0x1, R5 ;  /* 0x000000010a057824 */ /* 0x000fe200078e0205 */
[----:B------:R-:W-:-:S02]  /*0cf0*/  @P1 LEA.HI.X R3, R4, c[0x0][0x224], R0, 0x1, P0 ;  /* 0x0000890004031a11 */ /* 0x000fc400000f0c00 */
[----:B------:R-:W-:Y:S01]  /*0d00*/  ISETP.GT.AND P0, PT, R11, 0x20, PT ;  /* 0x000000200b00780c */ /* 0x000fe20003f04270 */
[----:B------:R-:W-:-:S05]  /*0d10*/  IMAD.SHL.U32 R85, R5, 0x2, RZ ;  /* 0x0000000205557824 */ /* 0x000fca00078e00ff */
[----:B------:R-:W-:Y:S01]  /*0d20*/  @!PT LDS RZ, [RZ] ;  /* 0x00000000fffff984 */ /* 0x000fe20000000800 */
[----:B------:R-:W-:Y:S01]  /*0d30*/  @!PT LDS RZ, [RZ] ;  /* 0x00000000fffff984 */ /* 0x000fe20000000800 */
[----:B------:R-:W-:Y:S01]  /*0d40*/  @!PT LDS RZ, [RZ] ;  /* 0x00000000fffff984 */ /* 0x000fe20000000800 */
[----:B------:R1:W-:Y:S04]  /*0d50*/  @P1 LDGSTS.E.BYPASS.LTC128B.128 [R85+0x3100], [R2.64], !P5 ;  /* 0x0310000002551fae */ /* 0x0003e8000e901d46 */
[----:B------:R1:W-:Y:S04]  /*0d60*/  @P1 LDGSTS.E.BYPASS.LTC128B.128 [R85+0x4100], [R2.64+0x40], !P4 ;  /* 0x0410004002551fae */ /* 0x0003e8000e101d46 */
[----:B------:R1:W-:Y:S01]  /*0d70*/  @P1 LDGSTS.E.BYPASS.LTC128B.128 [R85+0x5100], [R2.64+0x80], !P3 ;  /* 0x0510008002551fae */ /* 0x0003e2000d901d46 */
[----:B------:R-:W-:-:S05]  /*0d80*/  @P0 IADD3 R5, P1, R163, R4, RZ ;  /* 0x00000004a3050210 */ /* 0x000fca0007f3e0ff */
[----:B------:R-:W-:Y:S01]  /*0d90*/  @P0 IMAD.X R0, R157, 0x1, R0, P1 ;  /* 0x000000019d000824 */ /* 0x000fe200008e0600 */
[----:B------:R-:W-:-:S04]  /*0da0*/  @P0 LEA R4, P1, R5, c[0x0][0x220], 0x1 ;  /* 0x0000880005040a11 */ /* 0x000fc800078208ff */
[----:B------:R-:W-:Y:S02]  /*0db0*/  @P0 LEA.HI.X R5, R5, c[0x0][0x224], R0, 0x1, P1 ;  /* 0x0000890005050a11 */ /* 0x000fe400008f0c00 */
[----:B------:R-:W-:Y:S02]  /*0dc0*/  ISETP.NE.U32.AND P1, PT, RZ, c[0x0][0x340], PT ;  /* 0x0000d000ff007a0c */ /* 0x000fe40003f25070 */
[----:B------:R-:W-:Y:S01]  /*0dd0*/  LEA.HI R34, R165, R165, RZ, 0x1 ;  /* 0x000000a5a5227211 */ /* 0x000fe200078f08ff */
[----:B------:R-:W-:Y:S01]  /*0de0*/  IMAD.MOV.U32 R164, RZ, RZ, c[0x0][0x27c] ;  /* 0x00009f00ffa47624 */ /* 0x000fe200078e00ff */
[----:B------:R-:W-:Y:S01]  /*0df0*/  ISETP.NE.AND.EX P1, PT, RZ, c[0x0][0x344], PT, P1 ;  /* 0x0000d100ff007a0c */ /* 0x000fe20003f25310 */
[----:B------:R2:W-:Y:S01]  /*0e00*/  @P0 LDGSTS.E.BYPASS.LTC128B.128 [R85+0x3900], [R4.64], !P5 ;  /* 0x0390000004550fae */ /* 0x0005e2000e901d46 */
[----:B------:R-:W-:-:S11]  /*0e10*/  SHF.R.S32.HI R92, RZ, 0x1, R34 ;  /* 0x00000001ff5c7819 */ /* 0x000fd60000011422 */
[----:B-1----:R-:W-:Y:S01]  /*0e20*/  @P1 IMAD.WIDE R2, R25, R19, c[0x0][0x340] ;  /* 0x0000d00019021625 */ /* 0x002fe200078e0213 */
[----:B------:R-:W-:Y:S01]  /*0e30*/  LEA.HI R10, R18, R165, RZ, 0x4 ;  /* 0x000000a5120a7211 */ /* 0x000fe200078f20ff */
[----:B------:R2:W-:Y:S04]  /*0e40*/  @P0 LDGSTS.E.BYPASS.LTC128B.128 [R85+0x4900], [R4.64+0x40], !P4 ;  /* 0x0490004004550fae */ /* 0x0005e8000e101d46 */
[----:B------:R-:W-:Y:S01]  /*0e50*/  IMAD.SHL.U32 R10, R10, 0x10, RZ ;  /* 0x000000100a0a7824 */ /* 0x000fe200078e00ff */
[----:B------:R2:W-:Y:S01]  /*0e60*/  @P0 LDGSTS.E.BYPASS.LTC128B.128 [R85+0x5900], [R4.64+0x80], !P3 ;  /* 0x0590008004550fae */ /* 0x0005e2000d901d46 */
[----:B------:R-:W-:-:S03]  /*0e70*/  ISETP.GE.AND P0, PT, R164, 0x1, PT ;  /* 0x00000001a400780c */ /* 0x000fc60003f06270 */
[----:B------:R-:W-:Y:S01]  /*0e80*/  LOP3.LUT R10, R10, 0xffffff00, RZ, 0xc0, !PT ;  /* 0xffffff000a0a7812 */ /* 0x000fe200078ec0ff */
[----:B------:R-:W-:Y:S01]  /*0e90*/  IMAD R18, R169, c[0x0][0x260], RZ ;  /* 0x00009800a9127a24 */ /* 0x000fe200078e02ff */
[----:B------:R-:W0:Y:S04]  /*0ea0*/  LDGDEPBAR ;  /* 0x00000000000079af */ /* 0x000e280000000000 */
[----:B------:R1:W3:Y:S01]  /*0eb0*/  @P1 LDG.E R8, [R2.64] ;  /* 0x0000000602081981 */ /* 0x0002e2000c1e1900 */
[----:B------:R-:W-:Y:S01]  /*0ec0*/  IMAD.IADD R19, R148, 0x1, R14 ;  /* 0x0000000194137824 */ /* 0x000fe200078e020e */
[----:B------:R-:W-:Y:S01]  /*0ed0*/  LOP3.LUT R34, R34, 0xfffffffe, RZ, 0xc0, !PT ;  /* 0xfffffffe22227812 */ /* 0x000fe200078ec0ff */
[----:B------:R-:W-:Y:S01]  /*0ee0*/  IMAD R18, R23, c[0x0][0x264], R18 ;  /* 0x0000990017127a24 */ /* 0x000fe200078e0212 */
[----:B------:R-:W-:Y:S01]  /*0ef0*/  SHF.R.S32.HI R0, RZ, 0x1f, R17 ;  /* 0x0000001fff007819 */ /* 0x000fe20000011411 */
[----:B------:R-:W-:Y:S01]  /*0f00*/  IMAD R17, R169, c[0x0][0x210], RZ ;  /* 0x00008400a9117a24 */ /* 0x000fe200078e02ff */
[----:B------:R-:W-:Y:S01]  /*0f10*/  SHF.R.S32.HI R38, RZ, 0x1f, R19 ;  /* 0x0000001fff267819 */ /* 0x000fe20000011413 */
[----:B------:R-:W-:Y:S01]  /*0f20*/  IMAD.IADD R34, R165, 0x1, -R34 ;  /* 0x00000001a5227824 */ /* 0x000fe200078e0a22 */
[----:B------:R-:W-:Y:S01]  /*0f30*/  LEA.HI R6, R92, R92, RZ, 0x1 ;  /* 0x0000005c5c067211 */ /* 0x000fe200078f08ff */
[----:B------:R-:W-:Y:S01]  /*0f40*/  IMAD R17, R23, c[0x0][0x214], R17 ;  /* 0x0000850017117a24 */ /* 0x000fe200078e0211 */
[----:B------:R-:W-:Y:S01]  /*0f50*/  LEA.HI R7, R0, R15, RZ, 0x2 ;  /* 0x0000000f00077211 */ /* 0x000fe200078f10ff */
[----:B------:R-:W-:Y:S01]  /*0f60*/  IMAD R9, R38, c[0x0][0x1e0], RZ ;  /* 0x0000780026097a24 */ /* 0x000fe200078e02ff */
[----:B------:R-:W-:Y:S01]  /*0f70*/  LOP3.LUT R6, R6, 0x7fffffe, RZ, 0xc0, !PT ;  /* 0x07fffffe06067812 */ /* 0x000fe200078ec0ff */
[----:B------:R-:W-:Y:S01]  /*0f80*/  IMAD.SHL.U32 R26, R34, 0x8, RZ ;  /* 0x00000008221a7824 */ /* 0x000fe200078e00ff */
[----:B------:R-:W-:Y:S01]  /*0f90*/  SHF.R.S32.HI R46, RZ, 0x1f, R92 ;  /* 0x0000001fff2e7819 */ /* 0x000fe2000001145c */
[----:B------:R-:W-:Y:S01]  /*0fa0*/  IMAD R0, R19, c[0x0][0x1e4], R9 ;  /* 0x0000790013007a24 */ /* 0x000fe200078e0209 */
[----:B------:R-:W-:Y:S01]  /*0fb0*/  LOP3.LUT R9, R7, 0xfffffffc, RZ, 0xc0, !PT ;  /* 0xfffffffc07097812 */ /* 0x000fe200078ec0ff */
[----:B------:R-:W-:Y:S01]  /*0fc0*/  IMAD.IADD R6, R92, 0x1, -R6 ;  /* 0x000000015c067824 */ /* 0x000fe200078e0a06 */
[----:B------:R-:W-:Y:S01]  /*0fd0*/  ISETP.GE.AND P0, PT, R26, c[0x0][0x27c], PT ;  /* 0x00009f001a007a0c */ /* 0x000fe20003f06270 */
[----:B------:R-:W-:Y:S01]  /*0fe0*/  IMAD.SHL.U32 R34, R34, 0x4, RZ ;  /* 0x0000000422227824 */ /* 0x000fe200078e00ff */
[----:B------:R-:W-:Y:S01]  /*0ff0*/  SHF.R.S32.HI R27, RZ, 0x1f, R26 ;  /* 0x0000001fff1b7819 */ /* 0x000fe2000001141a */
[----:B------:R-:W-:Y:S01]  /*1000*/  IMAD.IADD R21, R15, 0x1, -R9 ;  /* 0x000000010f157824 */ /* 0x000fe200078e0a09 */
[----:B------:R-:W-:Y:S01]  /*1010*/  ULDC.U8 UR4, c[0x0][0x298] ;  /* 0x0000a60000047ab9 */ /* 0x000fe20000000000 */
[----:B------:R-:W-:Y:S01]  /*1020*/  IMAD R15, R6, 0x20, R10 ;  /* 0x00000020060f7824 */ /* 0x000fe200078e020a */
[C---:B------:R-:W-:Y:S01]  /*1030*/  IADD3 R37, R34.reuse, 0x10, RZ ;  /* 0x0000001022257810 */ /* 0x040fe20007ffe0ff */
[----:B-1----:R-:W-:Y:S01]  /*1040*/  IMAD.WIDE.U32 R2, R19, c[0x0][0x1e0], RZ ;  /* 0x0000780013027a25 */ /* 0x002fe200078e00ff */
[----:B------:R-:W-:-:S02]  /*1050*/  IADD3 R36, R34, 0x20, RZ ;  /* 0x0000002022247810 */ /* 0x000fc40007ffe0ff */
[----:B------:R-:W-:Y:S01]  /*1060*/  SHF.R.S32.HI R35, RZ, 0x1f, R34 ;  /* 0x0000001fff237819 */ /* 0x000fe20000011422 */
[----:B------:R-:W-:Y:S01]  /*1070*/  IMAD.IADD R7, R3, 0x1, R0 ;  /* 0x0000000103077824 */ /* 0x000fe200078e0200 */
[----:B------:R-:W-:Y:S01]  /*1080*/  SEL R0, RZ, c[0x0][0x27c], !P0 ;  /* 0x00009f00ff007a07 */ /* 0x000fe20004000000 */
[----:B------:R-:W-:Y:S01]  /*1090*/  IMAD.SHL.U32 R10, R164, 0x2, RZ ;  /* 0x00000002a40a7824 */ /* 0x000fe200078e00ff */
[C---:B------:R-:W-:Y:S01]  /*10a0*/  IADD3 R95, R26.reuse, 0x30, RZ ;  /* 0x000000301a5f7810 */ /* 0x040fe20007ffe0ff */
[----:B------:R-:W-:Y:S01]  /*10b0*/  IMAD.MOV.U32 R6, RZ, RZ, R2 ;  /* 0x000000ffff067224 */ /* 0x000fe200078e0002 */
[C---:B------:R-:W-:Y:S01]  /*10c0*/  IADD3 R94, R26.reuse, 0x40, RZ ;  /* 0x000000401a5e7810 */ /* 0x040fe20007ffe0ff */
[----:B------:R-:W-:Y:S01]  /*10d0*/  IMAD.IADD R0, R26, 0x1, R0 ;  /* 0x000000011a007824 */ /* 0x000fe200078e0200 */
[----:B------:R-:W-:Y:S01]  /*10e0*/  IADD3 R20, -R10, c[0x0][0x1d4], RZ ;  /* 0x000075000a147a10 */ /* 0x000fe20007ffe1ff */
[----:B--2---:R-:W-:Y:S01]  /*10f0*/  IMAD.WIDE.U32 R4, R23, c[0x0][0x1e8], R6 ;  /* 0x00007a0017047a25 */ /* 0x004fe200078e0006 */
[----:B------:R-:W-:-:S02]  /*1100*/  IADD3 R93, R26, 0x50, RZ ;  /* 0x000000501a5d7810 */ /* 0x000fc40007ffe0ff */
[----:B------:R-:W-:Y:S01]  /*1110*/  SHF.R.S32.HI R6, RZ, 0x1f, R0 ;  /* 0x0000001fff067819 */ /* 0x000fe20000011400 */
[----:B------:R-:W-:Y:S02]  /*1120*/  IMAD R9, R169, c[0x0][0x1e8], RZ ;  /* 0x00007a00a9097a24 */ /* 0x000fe400078e02ff */
[----:B------:R-:W-:Y:S01]  /*1130*/  IMAD R14, R46, c[0x0][0x280], RZ ;  /* 0x0000a0002e0e7a24 */ /* 0x000fe200078e02ff */
[-C--:B------:R-:W-:Y:S01]  /*1140*/  LEA.HI R41, R6, R0.reuse, RZ, 0x3 ;  /* 0x0000000006297211 */ /* 0x080fe200078f18ff */
[----:B------:R-:W-:Y:S01]  /*1150*/  IMAD.IADD R29, R34, 0x1, R37 ;  /* 0x00000001221d7824 */ /* 0x000fe200078e0225 */
[----:B------:R-:W-:Y:S01]  /*1160*/  LEA.HI R40, R6, R0, RZ, 0x5 ;  /* 0x0000000006287211 */ /* 0x000fe200078f28ff */
[----:B------:R-:W-:Y:S01]  /*1170*/  IMAD.IADD R28, R34, 0x1, R36 ;  /* 0x00000001221c7824 */ /* 0x000fe200078e0224 */
[----:B------:R-:W-:Y:S01]  /*1180*/  LOP3.LUT R119, R41, 0xfffffff8, RZ, 0xc0, !PT ;  /* 0xfffffff829777812 */ /* 0x000fe200078ec0ff */
[----:B------:R-:W-:Y:S02]  /*1190*/  IMAD R9, R23, c[0x0][0x1ec], R9 ;  /* 0x00007b0017097a24 */ /* 0x000fe400078e0209 */
[----:B------:R-:W-:Y:S01]  /*11a0*/  IMAD R14, R92, c[0x0][0x284], R14 ;  /* 0x0000a1005c0e7a24 */ /* 0x000fe200078e020e */
[----:B------:R-:W-:Y:S01]  /*11b0*/  SHF.R.S32.HI R133, RZ, 0x1f, R119 ;  /* 0x0000001fff857819 */ /* 0x000fe20000011477 */
[----:B------:R-:W-:-:S02]  /*11c0*/  IMAD R0, R46, c[0x0][0x290], RZ ;  /* 0x0000a4002e007a24 */ /* 0x000fc400078e02ff */
[----:B------:R-:W-:Y:S02]  /*11d0*/  IMAD.IADD R5, R5, 0x1, R9 ;  /* 0x0000000105057824 */ /* 0x000fe400078e0209 */
[----:B------:R-:W-:Y:S02]  /*11e0*/  IMAD R0, R92, c[0x0][0x294], R0 ;  /* 0x0000a5005c007a24 */ /* 0x000fe400078e0200 */
[----:B------:R-:W-:-:S04]  /*11f0*/  IMAD.WIDE.U32 R12, R23, c[0x0][0x260], R12 ;  /* 0x00009800170c7a25 */ /* 0x000fc800078e000c */
[----:B------:R-:W-:-:S04]  /*1200*/  IMAD.WIDE.U32 R150, R92, c[0x0][0x1e0], RZ ;  /* 0x000078005c967a25 */ /* 0x000fc800078e00ff */
[----:B------:R-:W-:Y:S02]  /*1210*/  IMAD.MOV.U32 R160, RZ, RZ, c[0x0][0x1e0] ;  /* 0x00007800ffa07624 */ /* 0x000fe400078e00ff */
[----:B------:R-:W-:Y:S02]  /*1220*/  IMAD.MOV.U32 R161, RZ, RZ, c[0x0][0x280] ;  /* 0x0000a000ffa17624 */ /* 0x000fe400078e00ff */
[----:B------:R-:W-:Y:S01]  /*1230*/  IMAD.MOV.U32 R159, RZ, RZ, c[0x0][0x290] ;  /* 0x0000a400ff9f7624 */ /* 0x000fe200078e00ff */
[CC--:B------:R-:W-:Y:S01]  /*1240*/  SHF.L.U64.HI R152, R160.reuse, R154.reuse, c[0x0][0x1e4] ;  /* 0x00007900a0987619 */ /* 0x0c0fe2000001029a */
[----:B------:R-:W-:Y:S01]  /*1250*/  IMAD.SHL.U32 R160, R160, 0x40, RZ ;  /* 0x00000040a0a07824 */ /* 0x000fe200078e00ff */
[CC--:B------:R-:W-:Y:S01]  /*1260*/  SHF.L.U64.HI R153, R161.reuse, R154.reuse, c[0x0][0x284] ;  /* 0x0000a100a1997619 */ /* 0x0c0fe2000001029a */
[----:B------:R-:W-:Y:S01]  /*1270*/  IMAD.SHL.U32 R161, R161, 0x40, RZ ;  /* 0x00000040a1a17824 */ /* 0x000fe200078e00ff */
[C---:B------:R-:W-:Y:S01]  /*1280*/  SHF.L.U64.HI R154, R159.reuse, R154, c[0x0][0x294] ;  /* 0x0000a5009f9a7619 */ /* 0x040fe2000001029a */
[----:B------:R-:W-:Y:S01]  /*1290*/  IMAD.SHL.U32 R159, R159, 0x40, RZ ;  /* 0x000000409f9f7824 */ /* 0x000fe200078e00ff */
[----:B------:R-:W-:Y:S01]  /*12a0*/  BAR.SYNC.DEFER_BLOCKING 0x0 ;  /* 0x0000000000007b1d */ /* 0x000fe20000010000 */
[--C-:B---3--:R-:W-:Y:S01]  /*12b0*/  @P1 SHF.R.S32.HI R3, RZ, 0x1f, R8.reuse ;  /* 0x0000001fff031819 */ /* 0x108fe20000011408 */
[----:B------:R-:W-:Y:S01]  /*12c0*/  @P1 IMAD.MOV.U32 R2, RZ, RZ, R8 ;  /* 0x000000ffff021224 */ /* 0x000fe200078e0008 */
[----:B------:R-:W-:Y:S01]  /*12d0*/  SEL R8, R10, R20, !P0 ;  /* 0x000000140a087207 */ /* 0x000fe20004000000 */
[----:B------:R-:W-:Y:S01]  /*12e0*/  @!P1 IMAD.MOV.U32 R2, RZ, RZ, R25 ;  /* 0x000000ffff029224 */ /* 0x000fe200078e0019 */
[----:B------:R-:W-:Y:S01]  /*12f0*/  ISETP.GE.AND P0, PT, R28, c[0x0][0x27c], PT ;  /* 0x00009f001c007a0c */ /* 0x000fe20003f06270 */
[----:B------:R-:W-:Y:S01]  /*1300*/  @!P1 IMAD.MOV.U32 R3, RZ, RZ, R16 ;  /* 0x000000ffff039224 */ /* 0x000fe200078e0010 */
[----:B------:R-:W-:-:S02]  /*1310*/  SHF.R.S32.HI R7, RZ, 0x1f, R8 ;  /* 0x0000001fff077819 */ /* 0x000fc40000011408 */
[----:B------:R-:W-:Y:S02]  /*1320*/  SEL R44, R2, RZ, !P6 ;  /* 0x000000ff022c7207 */ /* 0x000fe40007000000 */
[----:B------:R-:W-:Y:S01]  /*1330*/  SEL R43, R3, RZ, !P6 ;  /* 0x000000ff032b7207 */ /* 0x000fe20007000000 */
[----:B------:R-:W-:Y:S01]  /*1340*/  IMAD.WIDE.U32 R2, R92, c[0x0][0x280], R34 ;  /* 0x0000a0005c027a25 */ /* 0x000fe200078e0022 */
[----:B------:R-:W-:Y:S02]  /*1350*/  ISETP.GE.AND P1, PT, R29, c[0x0][0x27c], PT ;  /* 0x00009f001d007a0c */ /* 0x000fe40003f26270 */
[----:B------:R-:W-:Y:S01]  /*1360*/  LEA.HI R45, R7, R8, RZ, 0x4 ;  /* 0x00000008072d7211 */ /* 0x000fe200078f20ff */
[----:B------:R-:W-:Y:S01]  /*1370*/  IMAD.IADD R33, R3, 0x1, R14 ;  /* 0x0000000103217824 */ /* 0x000fe200078e020e */
[CC--:B------:R-:W-:Y:S01]  /*1380*/  SEL R16, R10.reuse, R20.reuse, !P1 ;  /* 0x000000140a107207 */ /* 0x0c0fe20004800000 */
[----:B------:R-:W-:Y:S01]  /*1390*/  IMAD.MOV.U32 R32, RZ, RZ, R2 ;  /* 0x000000ffff207224 */ /* 0x000fe200078e0002 */
[----:B------:R-:W-:Y:S01]  /*13a0*/  SEL R20, R10, R20, !P0 ;  /* 0x000000140a147207 */ /* 0x000fe20004000000 */
[----:B------:R-:W-:Y:S01]  /*13b0*/  IMAD.WIDE.U32 R6, R92, c[0x0][0x280], R26 ;  /* 0x0000a0005c067a25 */ /* 0x000fe200078e001a */
[----:B------:R-:W-:-:S02]  /*13c0*/  SEL R39, RZ, c[0x0][0x27c], !P1 ;  /* 0x00009f00ff277a07 */ /* 0x000fc40004800000 */
[----:B------:R-:W-:Y:S01]  /*13d0*/  IADD3 R144, P1, R19, R92, RZ ;  /* 0x0000005c13907210 */ /* 0x000fe20007f3e0ff */
[----:B------:R-:W-:Y:S01]  /*13e0*/  IMAD.WIDE.U32 R8, R92, c[0x0][0x290], R34 ;  /* 0x0000a4005c087a25 */ /* 0x000fe200078e0022 */
[----:B------:R-:W-:-:S03]  /*13f0*/  ISETP.NE.AND P6, PT, RZ, UR4, PT ;  /* 0x00000004ff007c0c */ /* 0x000fc6000bfc5270 */
[----:B------:R-:W-:-:S04]  /*1400*/  IMAD.WIDE.U32 R2, R92, c[0x0][0x290], R26 ;  /* 0x0000a4005c027a25 */ /* 0x000fc800078e001a */
[----:B------:R-:W-:-:S04]  /*1410*/  IMAD.WIDE.U32 R10, R23, c[0x0][0x210], R26 ;  /* 0x00008400170a7a25 */ /* 0x000fc800078e001a */
[----:B------:R-:W-:Y:S02]  /*1420*/  IMAD.IADD R25, R14, 0x1, R7 ;  /* 0x000000010e197824 */ /* 0x000fe400078e0207 */
[----:B------:R-:W-:Y:S02]  /*1430*/  IMAD.IADD R31, R9, 0x1, R0 ;  /* 0x00000001091f7824 */ /* 0x000fe400078e0200 */
[----:B------:R-:W-:Y:S02]  /*1440*/  IMAD.IADD R23, R0, 0x1, R3 ;  /* 0x0000000100177824 */ /* 0x000fe400078e0203 */
[----:B------:R-:W-:Y:S02]  /*1450*/  IMAD R7, R43, c[0x0][0x1f0], RZ ;  /* 0x00007c002b077a24 */ /* 0x000fe400078e02ff */
[----:B------:R-:W-:Y:S02]  /*1460*/  IMAD R0, R46, c[0x0][0x1e0], RZ ;  /* 0x000078002e007a24 */ /* 0x000fe400078e02ff */
[----:B------:R-:W-:Y:S01]  /*1470*/  IMAD.MOV.U32 R24, RZ, RZ, R6 ;  /* 0x000000ffff187224 */ /* 0x000fe200078e0006 */
[----:B------:R-:W-:Y:S01]  /*1480*/  SHF.R.S32.HI R6, RZ, 0x1f, R16 ;  /* 0x0000001fff067819 */ /* 0x000fe20000011410 */
[----:B------:R-:W-:Y:S01]  /*1490*/  IMAD.WIDE.U32 R88, R44, c[0x0][0x1f0], R4 ;  /* 0x00007c002c587a25 */ /* 0x000fe200078e0004 */
[----:B------:R-:W-:-:S02]  /*14a0*/  SHF.R.S32.HI R5, RZ, 0x1f, R20 ;  /* 0x0000001fff057819 */ /* 0x000fc40000011414 */
[----:B------:R-:W-:Y:S01]  /*14b0*/  LEA.HI R16, R6, R16, RZ, 0x4 ;  /* 0x0000001006107211 */ /* 0x000fe200078f20ff */
[----:B------:R-:W-:Y:S01]  /*14c0*/  IMAD.MOV.U32 R30, RZ, RZ, R8 ;  /* 0x000000ffff1e7224 */ /* 0x000fe200078e0008 */
[----:B------:R-:W-:Y:S01]  /*14d0*/  SEL R6, RZ, c[0x0][0x27c], !P0 ;  /* 0x00009f00ff067a07 */ /* 0x000fe20004000000 */
[----:B------:R-:W-:Y:S01]  /*14e0*/  IMAD R4, R44, c[0x0][0x1f4], R7 ;  /* 0x00007d002c047a24 */ /* 0x000fe200078e0207 */
[----:B------:R-:W-:Y:S01]  /*14f0*/  LEA.HI R20, R5, R20, RZ, 0x4 ;  /* 0x0000001405147211 */ /* 0x000fe200078f20ff */
[----:B------:R-:W-:Y:S02]  /*1500*/  IMAD R8, R92, c[0x0][0x1e4], R0 ;  /* 0x000079005c087a24 */ /* 0x000fe400078e0200 */
[----:B------:R-:W-:Y:S02]  /*1510*/  IMAD R0, R42, c[0x0][0x268], RZ ;  /* 0x00009a002a007a24 */ /* 0x000fe400078e02ff */
[----:B------:R-:W-:Y:S02]  /*1520*/  IMAD.MOV.U32 R22, RZ, RZ, R2 ;  /* 0x000000ffff167224 */ /* 0x000fe400078e0002 */
[----:B------:R-:W-:-:S02]  /*1530*/  IMAD.IADD R90, R89, 0x1, R4 ;  /* 0x00000001595a7824 */ /* 0x000fc400078e0204 */
[----:B------:R-:W-:Y:S02]  /*1540*/  IMAD.IADD R3, R13, 0x1, R18 ;  /* 0x000000010d037824 */ /* 0x000fe400078e0212 */
[----:B------:R-:W-:Y:S02]  /*1550*/  IMAD.MOV.U32 R2, RZ, RZ, R12 ;  /* 0x000000ffff027224 */ /* 0x000fe400078e000c */
[----:B------:R-:W-:Y:S01]  /*1560*/  IMAD.IADD R4, R39, 0x1, R29 ;  /* 0x0000000127047824 */ /* 0x000fe200078e021d */
[----:B------:R-:W-:Y:S01]  /*1570*/  IADD3 R39, R34, 0x8, RZ ;  /* 0x0000000822277810 */ /* 0x000fe20007ffe0ff */
[C---:B------:R-:W-:Y:S02]  /*1580*/  IMAD R101, R98.reuse, c[0x0][0x26c], R0 ;  /* 0x00009b0062657a24 */ /* 0x040fe400078e0200 */
[----:B------:R-:W-:Y:S01]  /*1590*/  IMAD.SHL.U32 R0, R21, 0x40, RZ ;  /* 0x0000004015007824 */ /* 0x000fe200078e00ff */
[----:B------:R-:W-:Y:S01]  /*15a0*/  SHF.R.S32.HI R5, RZ, 0x1f, R4 ;  /* 0x0000001fff057819 */ /* 0x000fe20000011404 */
[----:B------:R-:W-:-:S03]  /*15b0*/  IMAD.WIDE.U32 R98, R98, c[0x0][0x268], R2 ;  /* 0x00009a0062627a25 */ /* 0x000fc600078e0002 */
[----:B------:R-:W-:Y:S01]  /*15c0*/  LOP3.LUT R0, R0, 0xc0, RZ, 0xc0, !PT ;  /* 0x000000c000007812 */ /* 0x000fe200078ec0ff */
[----:B------:R-:W-:Y:S01]  /*15d0*/  IMAD.IADD R3, R6, 0x1, R28 ;  /* 0x0000000106037824 */ /* 0x000fe200078e021c */
[-C--:B------:R-:W-:Y:S01]  /*15e0*/  LEA.HI R12, R5, R4.reuse, RZ, 0x3 ;  /* 0x00000004050c7211 */ /* 0x080fe200078f18ff */
[----:B------:R-:W-:Y:S01]  /*15f0*/  IMAD.IADD R137, R151, 0x1, R8 ;  /* 0x0000000197897824 */ /* 0x000fe200078e0208 */
[----:B------:R-:W-:Y:S01]  /*1600*/  LEA.HI R7, R5, R4, RZ, 0x5 ;  /* 0x0000000405077211 */ /* 0x000fe200078f28ff */
[----:B------:R-:W-:Y:S01]  /*1610*/  IMAD.SHL.U32 R5, R40, 0x40, RZ ;  /* 0x0000004028057824 */ /* 0x000fe200078e00ff */
[----:B------:R-:W-:Y:S01]  /*1620*/  SHF.R.S32.HI R4, RZ, 0x1f, R3 ;  /* 0x0000001fff047819 */ /* 0x000fe20000011403 */
[----:B------:R-:W-:Y:S01]  /*1630*/  IMAD.X R143, R38, 0x1, R46, P1 ;  /* 0x00000001268f7824 */ /* 0x000fe200008e062e */
[----:B------:R-:W-:Y:S01]  /*1640*/  SHF.R.U32.HI R2, RZ, 0x3, R0 ;  /* 0x00000003ff027819 */ /* 0x000fe20000011600 */
[----:B------:R-:W-:Y:S01]  /*1650*/  IMAD.IADD R11, R11, 0x1, R17 ;  /* 0x000000010b0b7824 */ /* 0x000fe200078e0211 */
[----:B------:R-:W-:Y:S01]  /*1660*/  LOP3.LUT R6, R0, 0x18, R41, 0xf8, !PT ;  /* 0x0000001800067812 */ /* 0x000fe200078ef829 */
[----:B-----5:R-:W-:Y:S01]  /*1670*/  IMAD.WIDE.U32 R112, R147, c[0x0][0x280], R32 ;  /* 0x0000a00093707a25 */ /* 0x020fe200078e0020 */
[----:B------:R-:W-:-:S02]  /*1680*/  LEA.HI R9, R4, R3, RZ, 0x3 ;  /* 0x0000000304097211 */ /* 0x000fc400078f18ff */
[----:B------:R-:W-:Y:S01]  /*1690*/  LEA.HI R8, R4, R3, RZ, 0x5 ;  /* 0x0000000304087211 */ /* 0x000fe200078f28ff */
[----:B------:R-:W-:Y:S01]  /*16a0*/  IMAD.SHL.U32 R4, R7, 0x40, RZ ;  /* 0x0000004007047824 */ /* 0x000fe200078e00ff */
[----:B------:R-:W-:Y:S01]  /*16b0*/  LOP3.LUT R13, R5, 0x7ffff800, RZ, 0xc0, !PT ;  /* 0x7ffff800050d7812 */ /* 0x000fe200078ec0ff */
[----:B------:R-:W-:Y:S01]  /*16c0*/  IMAD.WIDE.U32 R114, R44, c[0x0][0x218], R10 ;  /* 0x000086002c727a25 */ /* 0x000fe200078e000a */
[----:B------:R-:W-:Y:S02]  /*16d0*/  LOP3.LUT R6, R6, R2, RZ, 0x3c, !PT ;  /* 0x0000000206067212 */ /* 0x000fe400078e3cff */
[----:B------:R-:W-:Y:S01]  /*16e0*/  LOP3.LUT R5, R0, 0x18, R12, 0xf8, !PT ;  /* 0x0000001800057812 */ /* 0x000fe200078ef80c */
[C---:B------:R-:W-:Y:S01]  /*16f0*/  IMAD.WIDE.U32 R110, R147.reuse, c[0x0][0x280], R24 ;  /* 0x0000a000936e7a25 */ /* 0x040fe200078e0018 */
[----:B------:R-:W-:Y:S02]  /*1700*/  SHF.R.S32.HI R3, RZ, 0x4, R45 ;  /* 0x00000004ff037819 */ /* 0x000fe4000001142d */
[----:B------:R-:W-:Y:S01]  /*1710*/  IADD3 R130, R6, R13, R15 ;  /* 0x0000000d06827210 */ /* 0x000fe20007ffe00f */
[----:B------:R-:W-:Y:S01]  /*1720*/  IMAD.WIDE.U32 R108, R147, c[0x0][0x290], R30 ;  /* 0x0000a400936c7a25 */ /* 0x000fe200078e001e */
[----:B------:R-:W-:-:S02]  /*1730*/  LOP3.LUT R7, R4, 0x7ffff800, RZ, 0xc0, !PT ;  /* 0x7ffff80004077812 */ /* 0x000fc400078ec0ff */
[-C--:B------:R-:W-:Y:S01]  /*1740*/  LOP3.LUT R6, R5, R2.reuse, RZ, 0x3c, !PT ;  /* 0x0000000205067212 */ /* 0x080fe200078e3cff */
[----:B------:R-:W-:Y:S01]  /*1750*/  IMAD.SHL.U32 R4, R8, 0x40, RZ ;  /* 0x0000004008047824 */ /* 0x000fe200078e00ff */
[----:B------:R-:W-:Y:S01]  /*1760*/  LEA.HI.SX32 R3, R41, R3, 0x1d ;  /* 0x0000000329037211 */ /* 0x000fe200078feaff */
[----:B------:R-:W-:Y:S01]  /*1770*/  IMAD.WIDE.U32 R106, R147, c[0x0][0x290], R22 ;  /* 0x0000a400936a7a25 */ /* 0x000fe200078e0016 */
[----:B------:R-:W-:Y:S02]  /*1780*/  LOP3.LUT R5, R0, 0x18, R9, 0xf8, !PT ;  /* 0x0000001800057812 */ /* 0x000fe400078ef809 */
[----:B------:R-:W-:Y:S01]  /*1790*/  IADD3 R129, R6, R7, R15 ;  /* 0x0000000706817210 */ /* 0x000fe20007ffe00f */
[----:B------:R-:W-:Y:S01]  /*17a0*/  IMAD.SHL.U32 R100, R3, 0x8, RZ ;  /* 0x0000000803647824 */ /* 0x000fe200078e00ff */
[----:B------:R-:W-:Y:S01]  /*17b0*/  SHF.R.S32.HI R7, RZ, 0x1f, R3 ;  /* 0x0000001fff077819 */ /* 0x000fe20000011403 */
[----:B------:R-:W-:Y:S01]  /*17c0*/  IMAD.IADD R101, R99, 0x1, R101 ;  /* 0x0000000163657824 */ /* 0x000fe200078e0265 */
[----:B------:R-:W-:Y:S01]  /*17d0*/  LOP3.LUT R6, R4, 0x7ffff800, RZ, 0xc0, !PT ;  /* 0x7ffff80004067812 */ /* 0x000fe200078ec0ff */
[----:B------:R-:W-:Y:S01]  /*17e0*/  IMAD.SHL.U32 R130, R130, 0x2, RZ ;  /* 0x0000000282827824 */ /* 0x000fe200078e00ff */
[----:B------:R-:W-:Y:S01]  /*17f0*/  LOP3.LUT R4, R5, R2, RZ, 0x3c, !PT ;  /* 0x0000000205047212 */ /* 0x000fe200078e3cff */
[----:B------:R-:W-:Y:S01]  /*1800*/  IMAD.SHL.U32 R129, R129, 0x2, RZ ;  /* 0x0000000281817824 */ /* 0x000fe200078e00ff */
[----:B------:R-:W-:-:S02]  /*1810*/  SHF.R.S32.HI R5, RZ, 0x4, R16 ;  /* 0x00000004ff057819 */ /* 0x000fc40000011410 */
[----:B------:R-:W-:Y:S02]  /*1820*/  LEA.HI R7, R7, R3, RZ, 0x2 ;  /* 0x0000000307077211 */ /* 0x000fe400078f10ff */
[----:B------:R-:W-:Y:S02]  /*1830*/  SHF.R.S32.HI R3, RZ, 0x4, R20 ;  /* 0x00000004ff037819 */ /* 0x000fe40000011414 */
[----:B------:R-:W-:Y:S01]  /*1840*/  IADD3 R128, R4, R6, R15 ;  /* 0x0000000604807210 */ /* 0x000fe20007ffe00f */
[----:B------:R-:W-:Y:S01]  /*1850*/  IMAD.SHL.U32 R6, R7, 0x200, RZ ;  /* 0x0000020007067824 */ /* 0x000fe200078e00ff */
[----:B------:R-:W-:Y:S02]  /*1860*/  LEA.HI.SX32 R4, R12, R5, 0x1d ;  /* 0x000000050c047211 */ /* 0x000fe400078feaff */
[----:B------:R-:W-:Y:S01]  /*1870*/  LOP3.LUT R5, R0, 0x18, R100, 0xf8, !PT ;  /* 0x0000001800057812 */ /* 0x000fe200078ef864 */
[----:B------:R-:W-:Y:S01]  /*1880*/  IMAD.SHL.U32 R128, R128, 0x2, RZ ;  /* 0x0000000280807824 */ /* 0x000fe200078e00ff */
[----:B------:R-:W-:Y:S01]  /*1890*/  LEA.HI.SX32 R3, R9, R3, 0x1d ;  /* 0x0000000309037211 */ /* 0x000fe200078feaff */
[----:B------:R-:W-:Y:S01]  /*18a0*/  IMAD.SHL.U32 R97, R4, 0x8, RZ ;  /* 0x0000000804617824 */ /* 0x000fe200078e00ff */
[----:B------:R-:W-:-:S02]  /*18b0*/  LOP3.LUT R8, R5, R2, RZ, 0x3c, !PT ;  /* 0x0000000205087212 */ /* 0x000fc400078e3cff */
[----:B------:R-:W-:Y:S01]  /*18c0*/  SHF.R.S32.HI R7, RZ, 0x1f, R4 ;  /* 0x0000001fff077819 */ /* 0x000fe20000011404 */
[----:B------:R-:W-:Y:S01]  /*18d0*/  IMAD.SHL.U32 R102, R3, 0x8, RZ ;  /* 0x0000000803667824 */ /* 0x000fe200078e00ff */
[----:B------:R-:W-:Y:S02]  /*18e0*/  SHF.R.S32.HI R5, RZ, 0x1f, R3 ;  /* 0x0000001fff057819 */ /* 0x000fe40000011403 */
[----:B------:R-:W-:Y:S02]  /*18f0*/  LOP3.LUT R6, R6, 0x7ffff800, RZ, 0xc0, !PT ;  /* 0x7ffff80006067812 */ /* 0x000fe400078ec0ff */
[----:B------:R-:W-:Y:S02]  /*1900*/  LEA.HI R7, R7, R4, RZ, 0x2 ;  /* 0x0000000407077211 */ /* 0x000fe400078f10ff */
[----:B------:R-:W-:Y:S02]  /*1910*/  LEA.HI R5, R5, R3, RZ, 0x2 ;  /* 0x0000000305057211 */ /* 0x000fe400078f10ff */
[----:B------:R-:W-:Y:S01]  /*1920*/  LOP3.LUT R3, R0, 0x18, R97, 0xf8, !PT ;  /* 0x0000001800037812 */ /* 0x000fe200078ef861 */
[----:B------:R-:W-:Y:S01]  /*1930*/  IMAD.SHL.U32 R4, R7, 0x200, RZ ;  /* 0x0000020007047824 */ /* 0x000fe200078e00ff */
[----:B------:R-:W-:-:S02]  /*1940*/  IADD3 R13, R8, R6, R15 ;  /* 0x00000006080d7210 */ /* 0x000fc40007ffe00f */
[C---:B------:R-:W-:Y:S02]  /*1950*/  LOP3.LUT R8, R0.reuse, 0x8, R26, 0xf8, !PT ;  /* 0x0000000800087812 */ /* 0x040fe400078ef81a */
[-C--:B------:R-:W-:Y:S01]  /*1960*/  LOP3.LUT R6, R3, R2.reuse, RZ, 0x3c, !PT ;  /* 0x0000000203067212 */ /* 0x080fe200078e3cff */
[----:B------:R-:W-:Y:S01]  /*1970*/  IMAD.SHL.U32 R3, R5, 0x200, RZ ;  /* 0x0000020005037824 */ /* 0x000fe200078e00ff */
[----:B------:R-:W-:Y:S01]  /*1980*/  LOP3.LUT R0, R0, 0x18, R102, 0xf8, !PT ;  /* 0x0000001800007812 */ /* 0x000fe200078ef866 */
[----:B------:R-:W-:Y:S01]  /*1990*/  IMAD.SHL.U32 R122, R13, 0x2, RZ ;  /* 0x000000020d7a7824 */ /* 0x000fe200078e00ff */
[-C--:B------:R-:W-:Y:S02]  /*19a0*/  LOP3.LUT R5, R8, R2.reuse, RZ, 0x3c, !PT ;  /* 0x0000000208057212 */ /* 0x080fe400078e3cff */
[----:B------:R-:W-:Y:S02]  /*19b0*/  LOP3.LUT R4, R4, 0x7ffff800, RZ, 0xc0, !PT ;  /* 0x7ffff80004047812 */ /* 0x000fe400078ec0ff */
[----:B------:R-:W-:Y:S01]  /*19c0*/  LOP3.LUT R2, R0, R2, RZ, 0x3c, !PT ;  /* 0x0000000200027212 */ /* 0x000fe200078e3cff */
[----:B------:R-:W-:Y:S01]  /*19d0*/  IMAD R0, R43, c[0x0][0x218], RZ ;  /* 0x000086002b007a24 */ /* 0x000fe200078e02ff */
[----:B------:R-:W-:Y:S01]  /*19e0*/  LOP3.LUT R3, R3, 0x7ffff800, RZ, 0xc0, !PT ;  /* 0x7ffff80003037812 */ /* 0x000fe200078ec0ff */
[----:B------:R-:W-:Y:S01]  /*19f0*/  IMAD.IADD R5, R15, 0x1, R5 ;  /* 0x000000010f057824 */ /* 0x000fe200078e0205 */
[----:B------:R-:W-:-:S02]  /*1a00*/  IADD3 R142, P1, P0, R88, R150, R26 ;  /* 0x00000096588e7210 */ /* 0x000fc4000783e01a */
[--C-:B------:R-:W-:Y:S02]  /*1a10*/  IADD3 R4, R6, R4, R15.reuse ;  /* 0x0000000406047210 */ /* 0x100fe40007ffe00f */
[----:B------:R-:W-:Y:S01]  /*1a20*/  IADD3 R15, R2, R3, R15 ;  /* 0x00000003020f7210 */ /* 0x000fe20007ffe00f */
[----:B------:R-:W-:Y:S01]  /*1a30*/  IMAD R3, R44, c[0x0][0x21c], R0 ;  /* 0x000087002c037a24 */ /* 0x000fe200078e0200 */
[----:B------:R-:W-:Y:S01]  /*1a40*/  IADD3.X R141, R90, R137, R27, P1, P0 ;  /* 0x000000895a8d7210 */ /* 0x000fe20000fe041b */
[----:B------:R-:W-:Y:S01]  /*1a50*/  IMAD.SHL.U32 R121, R4, 0x2, RZ ;  /* 0x0000000204797824 */ /* 0x000fe200078e00ff */
[----:B------:R-:W-:Y:S01]  /*1a60*/  SHF.R.S32.HI R0, RZ, 0x1f, R147 ;  /* 0x0000001fff007819 */ /* 0x000fe20000011493 */
[----:B------:R-:W-:Y:S01]  /*1a70*/  IMAD.IADD R131, R115, 0x1, R3 ;  /* 0x0000000173837824 */ /* 0x000fe200078e0203 */
[----:B------:R-:W-:Y:S01]  /*1a80*/  LOP3.LUT P0, RZ, R21, 0x2, RZ, 0xc0, !PT ;  /* 0x0000000215ff7812 */ /* 0x000fe2000780c0ff */
[----:B------:R-:W-:Y:S01]  /*1a90*/  IMAD.SHL.U32 R120, R15, 0x2, RZ ;  /* 0x000000020f787824 */ /* 0x000fe200078e00ff */
[----:B------:R-:W-:Y:S01]  /*1aa0*/  LEA R86, R5, 0x100, 0x1 ;  /* 0x0000010005567811 */ /* 0x000fe200078e08ff */
[----:B------:R-:W-:Y:S01]  /*1ab0*/  IMAD R2, R0, c[0x0][0x280], RZ ;  /* 0x0000a00000027a24 */ /* 0x000fe200078e02ff */
[----:B------:R-:W-:Y:S01]  /*1ac0*/  LOP3.LUT R118, R12, 0xfffffff8, RZ, 0xc0, !PT ;  /* 0xfffffff80c767812 */ /* 0x000fe200078ec0ff */
[----:B------:R-:W-:Y:S01]  /*1ad0*/  IMAD R0, R0, c[0x0][0x290], RZ ;  /* 0x0000a40000007a24 */ /* 0x000fe200078e02ff */
[----:B------:R-:W-:Y:S01]  /*1ae0*/  LOP3.LUT R103, R9, 0xfffffff8, RZ, 0xc0, !PT ;  /* 0xfffffff809677812 */ /* 0x000fe200078ec0ff */
[C---:B------:R-:W-:Y:S01]  /*1af0*/  IMAD R2, R147.reuse, c[0x0][0x284], R2 ;  /* 0x0000a10093027a24 */ /* 0x040fe200078e0202 */
[----:B------:R-:W-:Y:S01]  /*1b00*/  IADD3 R87, R86, 0x20, RZ ;  /* 0x0000002056577810 */ /* 0x000fe20007ffe0ff */
[----:B------:R-:W-:Y:S01]  /*1b10*/  IMAD R0, R147, c[0x0][0x294], R0 ;  /* 0x0000a50093007a24 */ /* 0x000fe200078e0200 */
[C---:B------:R-:W-:Y:S01]  /*1b20*/  IADD3 R40, R34.reuse, 0x28, RZ ;  /* 0x0000002822287810 */ /* 0x040fe20007ffe0ff */
[----:B------:R-:W-:Y:S01]  /*1b30*/  IMAD.IADD R136, R113, 0x1, R2 ;  /* 0x0000000171887824 */ /* 0x000fe200078e0202 */
[----:B------:R-:W-:Y:S01]  /*1b40*/  IADD3 R38, R34, 0x18, RZ ;  /* 0x0000001822267810 */ /* 0x000fe20007ffe0ff */
[----:B------:R-:W-:Y:S01]  /*1b50*/  IMAD.IADD R134, R2, 0x1, R111 ;  /* 0x0000000102867824 */ /* 0x000fe200078e026f */
[----:B------:R-:W-:Y:S01]  /*1b60*/  SHF.R.S32.HI R125, RZ, 0x1f, R100 ;  /* 0x0000001fff7d7819 */ /* 0x000fe20000011464 */
[----:B------:R-:W-:Y:S01]  /*1b70*/  IMAD.IADD R135, R109, 0x1, R0 ;  /* 0x000000016d877824 */ /* 0x000fe200078e0200 */
[----:B------:R-:W-:Y:S01]  /*1b80*/  SHF.R.S32.HI R127, RZ, 0x1f, R118 ;  /* 0x0000001fff7f7819 */ /* 0x000fe20000011476 */
[----:B------:R-:W-:Y:S01]  /*1b90*/  IMAD.IADD R132, R0, 0x1, R107 ;  /* 0x0000000100847824 */ /* 0x000fe200078e026b */
[----:B------:R-:W-:-:S02]  /*1ba0*/  SHF.R.S32.HI R126, RZ, 0x1f, R103 ;  /* 0x0000001fff7e7819 */ /* 0x000fc40000011467 */
[----:B------:R-:W-:Y:S02]  /*1bb0*/  @P0 IADD3 R87, R86, -0x20, RZ ;  /* 0xffffffe056570810 */ /* 0x000fe40007ffe0ff */
[----:B------:R-:W-:Y:S02]  /*1bc0*/  SHF.R.S32.HI R124, RZ, 0x1f, R97 ;  /* 0x0000001fff7c7819 */ /* 0x000fe40000011461 */
[----:B------:R-:W-:Y:S02]  /*1bd0*/  SHF.R.S32.HI R123, RZ, 0x1f, R102 ;  /* 0x0000001fff7b7819 */ /* 0x000fe40000011466 */
.L_x_680:
        /* <DEDUP_REMOVED lines=8> */
[----:B------:R-:W-:Y:S04]  /*1c60*/  IMAD.IADD R16, R11, 0x1, R2 ;  /* 0x000000010b107824 */ /* 0x000fe800078e0202 */
[----:B------:R-:W-:Y:S01]  /*1c70*/  IMAD.X R2, R16, 0x1, R141, P0 ;  /* 0x0000000110027824 */ /* 0x000fe200000e068d */
[C---:B------:R-:W-:Y:S04]  /*1c80*/  LEA R60, P0, R0.reuse, c[0x0][0x1c8], 0x1 ;  /* 0x00007200003c7a11 */ /* 0x040fe800078008ff */
        /* <DEDUP_REMOVED lines=67> */
.L_x_660:
[----:B------:R-:W-:Y:S05]  /*20c0*/  BSYNC B0 ;  /* 0x0000000000007941 */ /* 0x000fea0003800000 */
.L_x_659:
        /* <DEDUP_REMOVED lines=89> */
.L_x_663:
[----:B------:R-:W-:Y:S05]  /*2660*/  BSYNC B0 ;  /* 0x0000000000007941 */ /* 0x000fea0003800000 */
.L_x_662:
        /* <DEDUP_REMOVED lines=54> */
.L_x_665:
[----:B------:R-:W-:Y:S05]  /*29d0*/  BSYNC B0 ;  /* 0x0000000000007941 */ /* 0x000fea0003800000 */
.L_x_664:
        /* <DEDUP_REMOVED lines=54> */
.L_x_667:
[----:B------:R-:W-:Y:S05]  /*2d40*/  BSYNC B0 ;  /* 0x0000000000007941 */ /* 0x000fea0003800000 */
.L_x_666:
        /* <DEDUP_REMOVED lines=54> */
.L_x_669:
[----:B------:R-:W-:Y:S05]  /*30b0*/  BSYNC B0 ;  /* 0x0000000000007941 */ /* 0x000fea0003800000 */
.L_x_668:
        /* <DEDUP_REMOVED lines=54> */
.L_x_671:
[----:B------:R-:W-:Y:S05]  /*3420*/  BSYNC B0 ;  /* 0x0000000000007941 */ /* 0x000fea0003800000 */
.L_x_670:
        /* <DEDUP_REMOVED lines=54> */
.L_x_658:
        /* <DEDUP_REMOVED lines=44> */
.L_x_673:
[----:B------:R-:W-:Y:S05]  /*3a50*/  BSYNC B0 ;  /* 0x0000000000007941 */ /* 0x000fea0003800000 */
.L_x_672:
        /* <DEDUP_REMOVED lines=133> */
[----:B------:R-:W-:Y:S02]  /*42b0*/  @!P0 FFMA.FTZ R53, R9, R52, -R53 ;  /* 0x0000003409358223 */ /* 0x000fe40000010835 */
        /* <DEDUP_REMOVED lines=14> */
.L_x_675:
[----:B------:R-:W-:Y:S05]  /*43a0*/  BSYNC B0 ;  /* 0x0000000000007941 */ /* 0x000fea0003800000 */
.L_x_674:
        /* <DEDUP_REMOVED lines=34> */
[----:B------:R-:W-:Y:S01]  /*45d0*/  @!P0 SHF.R.U64 R11, R14, 0x10, R15 ;  /* 0x000000100e0b8819 */ /* 0x000fe2000000120f */
[-C--:B------:R-:W-:Y:S01]  /*45e0*/  @!P0 FFMA.FTZ R0, R5, R6.reuse, R0 ;  /* 0x0000000605008223 */ /* 0x080fe20000010000 */
[----:B------:R-:W-:Y:S01]  /*45f0*/  @!P0 HADD2.F32 R25, -RZ, R25.H0_H0 ;  /* 0x20000019ff198230 */ /* 0x000fe20000004100 */
[----:B------:R-:W-:Y:S01]  /*4600*/  @!P0 IMAD.MOV.U32 R5, RZ, RZ, R49 ;  /* 0x000000ffff058224 */ /* 0x000fe200078e0031 */
[----:B------:R-:W-:Y:S01]  /*4610*/  @!P0 HADD2.F32 R44, -RZ, R68.H0_H0 ;  /* 0x20000044ff2c8230 */ /* 0x000fe20000004100 */
[----:B------:R-:W-:Y:S01]  /*4620*/  @!P0 FFMA.FTZ R58, R2, R6, -R10 ;  /* 0x00000006023a8223 */ /* 0x000fe2000001080a */
[----:B------:R-:W-:Y:S01]  /*4630*/  @!P0 HADD2.F32 R11, -RZ, R11.H0_H0 ;  /* 0x2000000bff0b8230 */ /* 0x000fe20000004100 */
        /* <DEDUP_REMOVED lines=32> */
[----:B------:R-:W-:Y:S01]  /*4840*/  @!P0 F2FP.PACK_AB R12, R55, R56 ;  /* 0x00000038370c823e */ /* 0x000fe200000000ff */
[C---:B------:R-:W-:Y:S01]  /*4850*/  @!P0 FFMA.FTZ R54, R6.reuse, R44, -R9 ;  /* 0x0000002c06368223 */ /* 0x040fe20000010809 */
[----:B------:R-:W-:Y:S01]  /*4860*/  @!P0 MOV R9, R50 ;  /* 0x0000003200098202 */ /* 0x000fe20000000f00 */
[----:B------:R-:W-:Y:S01]  /*4870*/  @!P0 FMUL.FTZ R10, R45, R8 ;  /* 0x000000082d0a8220 */ /* 0x000fe20000410000 */
[----:B------:R-:W-:Y:S01]  /*4880*/  @!P0 HADD2.F32 R5, -RZ, R5.H1_H1 ;  /* 0x30000005ff058230 */ /* 0x000fe20000004100 */
[----:B------:R-:W-:Y:S01]  /*4890*/  @!P0 FMUL.FTZ R7, R6, R7 ;  /* 0x0000000706078220 */ /* 0x000fe20000410000 */
[----:B------:R-:W-:Y:S01]  /*48a0*/  @!P0 MOV R17, R12 ;  /* 0x0000000c00118202 */ /* 0x000fe20000000f00 */
[----:B------:R-:W-:Y:S01]  /*48b0*/  @!P0 IMAD.MOV.U32 R6, RZ, RZ, R18 ;  /* 0x000000ffff068224 */ /* 0x000fe200078e0012 */
[----:B------:R-:W-:Y:S01]  /*48c0*/  @!P0 F2FP.PACK_AB R3, R4, R3 ;  /* 0x000000030403823e */ /* 0x000fe200000000ff */
[C---:B------:R-:W-:Y:S01]  /*48d0*/  @!P0 FMUL.FTZ R8, R5.reuse, R8 ;  /* 0x0000000805088220 */ /* 0x040fe20000410000 */
[----:B------:R-:W-:Y:S01]  /*48e0*/  @!P0 HADD2.F32 R30, -RZ, R9.H0_H0 ;  /* 0x20000009ff1e8230 */ /* 0x000fe20000004100 */
[----:B------:R-:W-:Y:S01]  /*48f0*/  @!P0 FFMA.FTZ R53, R5, R46, -R10 ;  /* 0x0000002e05358223 */ /* 0x000fe2000001080a */
[----:B------:R-:W-:Y:S01]  /*4900*/  @!P0 HADD2.F32 R5, -RZ, R31.H1_H1 ;  /* 0x3000001fff058230 */ /* 0x000fe20000004100 */
[----:B------:R-:W-:Y:S01]  /*4910*/  @!P0 IMAD.MOV.U32 R49, RZ, RZ, R3 ;  /* 0x000000ffff318224 */ /* 0x000fe200078e0003 */
[----:B------:R-:W-:Y:S02]  /*4920*/  @!P0 HADD2.F32 R41, -RZ, R9.H1_H1 ;  /* 0x30000009ff298230 */ /* 0x000fe40000004100 */
[--C-:B------:R-:W-:Y:S02]  /*4930*/  @!P0 HADD2.F32 R10, -RZ, R6.reuse.H0_H0 ;  /* 0x20000006ff0a8230 */ /* 0x100fe40000004100 */
[----:B------:R-:W-:Y:S01]  /*4940*/  @!P0 HADD2.F32 R9, -RZ, R6.H1_H1 ;  /* 0x30000006ff098230 */ /* 0x000fe20000004100 */
[----:B------:R-:W-:Y:S01]  /*4950*/  @!P0 FMUL.FTZ R6, R30, R5 ;  /* 0x000000051e068220 */ /* 0x000fe20000410000 */
[----:B------:R-:W-:Y:S01]  /*4960*/  @!P0 HADD2.F32 R31, -RZ, R68.H1_H1 ;  /* 0x30000044ff1f8230 */ /* 0x000fe20000004100 */
        /* <DEDUP_REMOVED lines=21> */
.L_x_677:
[----:B------:R-:W-:Y:S05]  /*4ac0*/  BSYNC B0 ;  /* 0x0000000000007941 */ /* 0x000fea0003800000 */
.L_x_676:
[----:B------:R-:W-:-:S13]  /*4ad0*/  ISETP.GE.AND P0, PT, R28, c[0x0][0x1d4], PT ;  /* 0x000075001c007a0c */ /* 0x000fda0003f06270 */
[----:B------:R-:W-:-:S05]  /*4ae0*/  @P0 BRA `(.L_x_661) ;  /* 0x0000086000000947 */ /* 0x000fca0003800000 */
[----:B------:R-:W2:Y:S01]  /*4af0*/  LDS.128 R44, [R120+0x3100] ;  /* 0x00310000782c7984 */ /* 0x000ea20000000c00 */
[----:B------:R-:W-:Y:S04]  /*4b00*/  IADD3 R0, P1, P0, R88, R80, R103 ;  /* 0x0000005058007210 */ /* 0x000fe8000783e067 */
[----:B------:R-:W-:Y:S02]  /*4b10*/  IADD3.X R2, R90, R79, R126, P1, P0 ;  /* 0x0000004f5a027210 */ /* 0x000fe40000fe047e */
[C---:B------:R-:W-:Y:S01]  /*4b20*/  LEA R52, P0, R0.reuse, c[0x0][0x1c8], 0x1 ;  /* 0x0000720000347a11 */ /* 0x040fe200078008ff */
[----:B------:R-:W3:Y:S03]  /*4b30*/  LDS.128 R12, [R128+0x3100] ;  /* 0x00310000800c7984 */ /* 0x000ee60000000c00 */
[----:B------:R-:W-:Y:S02]  /*4b40*/  LEA.HI.X R53, R0, c[0x0][0x1cc], R2, 0x1, P0 ;  /* 0x0000730000357a11 */ /* 0x000fe400000f0c02 */
[----:B------:R-:W-:-:S13]  /*4b50*/  ISETP.GE.AND P0, PT, R28, c[0x0][0x27c], PT ;  /* 0x00009f001c007a0c */ /* 0x000fda0003f06270 */
[----:B------:R-:W-:Y:S01]  /*4b60*/  @!P0 HADD2.F32 R3, -RZ, R32.H0_H0 ;  /* 0x20000020ff038230 */ /* 0x000fe20000004100 */
[--C-:B------:R-:W-:Y:S01]  /*4b70*/  @!P0 SHF.R.U32.HI R4, RZ, 0x10, R21.reuse ;  /* 0x00000010ff048819 */ /* 0x100fe20000011615 */
[--C-:B-1----:R-:W-:Y:S01]  /*4b80*/  @!P0 HADD2.F32 R18, -RZ, R69.reuse.H1_H1 ;  /* 0x30000045ff128230 */ /* 0x102fe20000004100 */
        /* <DEDUP_REMOVED lines=8> */
[----:B------:R-:W-:Y:S01]  /*4c10*/  @!P0 SHF.R.U64 R20, R64, 0x10, R65 ;  /* 0x0000001040148819 */ /* 0x000fe20000001241 */
[----:B------:R-:W-:Y:S01]  /*4c20*/  @!P0 HADD2.F32 R24, -RZ, R8.H0_H0 ;  /* 0x20000008ff188230 */ /* 0x000fe20000004100 */
[--C-:B------:R-:W-:Y:S01]  /*4c30*/  @!P0 SHF.R.U32.HI R43, RZ, 0x10, R67.reuse ;  /* 0x00000010ff2b8819 */ /* 0x100fe20000011643 */
[----:B--2---:R-:W-:Y:S01]  /*4c40*/  @!P0 IMAD.MOV.U32 R48, RZ, RZ, R46 ;  /* 0x000000ffff308224 */ /* 0x004fe200078e002e */
[----:B------:R-:W-:Y:S01]  /*4c50*/  @!P0 MOV R5, R45 ;  /* 0x0000002d00058202 */ /* 0x000fe20000000f00 */
[----:B------:R-:W-:Y:S01]  /*4c60*/  @!P0 HADD2.F32 R20, -RZ, R20.H0_H0 ;  /* 0x20000014ff148230 */ /* 0x000fe20000004100 */
[----:B------:R-:W-:Y:S01]  /*4c70*/  @!P0 MOV R10, R44 ;  /* 0x0000002c000a8202 */ /* 0x000fe20000000f00 */
[----:B------:R-:W-:Y:S01]  /*4c80*/  @!P0 HADD2.F32 R41, -RZ, R70.H1_H1 ;  /* 0x30000046ff298230 */ /* 0x000fe20000004100 */
[----:B------:R-:W-:Y:S01]  /*4c90*/  @!P0 MOV R31, R47 ;  /* 0x0000002f001f8202 */ /* 0x000fe20000000f00 */
[--C-:B------:R-:W-:Y:S01]  /*4ca0*/  @!P0 HADD2.F32 R21, -RZ, R5.reuse.H0_H0 ;  /* 0x20000005ff158230 */ /* 0x100fe20000004100 */
[----:B------:R-:W-:Y:S01]  /*4cb0*/  @!P0 SHF.R.U64 R66, R66, 0x10, R67 ;  /* 0x0000001042428819 */ /* 0x000fe20000001243 */
[----:B------:R-:W-:Y:S01]  /*4cc0*/  @!P0 HADD2.F32 R23, -RZ, R5.H1_H1 ;  /* 0x30000005ff178230 */ /* 0x000fe20000004100 */
[----:B---3--:R-:W-:Y:S01]  /*4cd0*/  @!P0 MOV R2, R13 ;  /* 0x0000000d00028202 */ /* 0x008fe20000000f00 */
[----:B------:R-:W-:Y:S01]  /*4ce0*/  @!P0 HADD2.F32 R25, -RZ, R48.H0_H0 ;  /* 0x20000030ff198230 */ /* 0x000fe20000004100 */
[-C--:B------:R-:W-:Y:S01]  /*4cf0*/  @!P0 FMUL.FTZ R6, R21, R3.reuse ;  /* 0x0000000315068220 */ /* 0x080fe20000410000 */
[----:B------:R-:W-:Y:S01]  /*4d00*/  @!P0 HADD2.F32 R42, -RZ, R31.H1_H1 ;  /* 0x3000001fff2a8230 */ /* 0x000fe20000004100 */
[----:B------:R-:W-:Y:S01]  /*4d10*/  @!P0 FMUL.FTZ R8, R23, R4 ;  /* 0x0000000417088220 */ /* 0x000fe20000410000 */
[--C-:B------:R-:W-:Y:S02]  /*4d20*/  @!P0 HADD2.F32 R0, -RZ, R2.reuse.H0_H0 ;  /* 0x20000002ff008230 */ /* 0x100fe40000004100 */
[----:B------:R-:W-:Y:S02]  /*4d30*/  @!P0 HADD2.F32 R2, -RZ, R2.H1_H1 ;  /* 0x30000002ff028230 */ /* 0x000fe40000004100 */
[----:B------:R-:W-:Y:S01]  /*4d40*/  @!P0 HADD2.F32 R43, -RZ, R43.H0_H0 ;  /* 0x2000002bff2b8230 */ /* 0x000fe20000004100 */
[C---:B------:R-:W-:Y:S01]  /*4d50*/  @!P0 FFMA.FTZ R58, R0.reuse, R22, -R6 ;  /* 0x00000016003a8223 */ /* 0x040fe20000010806 */
[----:B------:R-:W-:Y:S01]  /*4d60*/  @!P0 MOV R6, R12 ;  /* 0x0000000c00068202 */ /* 0x000fe20000000f00 */
[----:B------:R-:W-:Y:S01]  /*4d70*/  @!P0 FMUL.FTZ R3, R0, R3 ;  /* 0x0000000300038220 */ /* 0x000fe20000410000 */
[----:B------:R-:W-:Y:S01]  /*4d80*/  @!P0 HADD2.F32 R0, -RZ, R32.H1_H1 ;  /* 0x30000020ff008230 */ /* 0x000fe20000004100 */
[C---:B------:R-:W-:Y:S01]  /*4d90*/  @!P0 FMUL.FTZ R4, R2.reuse, R4 ;  /* 0x0000000402048220 */ /* 0x040fe20000410000 */
[----:B------:R-:W-:Y:S01]  /*4da0*/  @!P0 HADD2.F32 R17, -RZ, R10.H0_H0 ;  /* 0x2000000aff118230 */ /* 0x000fe20000004100 */
[----:B------:R-:W-:Y:S01]  /*4db0*/  @!P0 FFMA.FTZ R57, R2, R24, -R8 ;  /* 0x0000001802398223 */ /* 0x000fe20000010808 */
[--C-:B------:R-:W-:Y:S01]  /*4dc0*/  @!P0 HADD2.F32 R5, -RZ, R6.reuse.H0_H0 ;  /* 0x20000006ff058230 */ /* 0x100fe20000004100 */
[----:B------:R-:W-:Y:S01]  /*4dd0*/  @!P0 MOV R8, R14 ;  /* 0x0000000e00088202 */ /* 0x000fe20000000f00 */
[----:B------:R-:W-:Y:S01]  /*4de0*/  @!P0 HADD2.F32 R6, -RZ, R6.H1_H1 ;  /* 0x30000006ff068230 */ /* 0x000fe20000004100 */
[-C--:B------:R-:W-:Y:S01]  /*4df0*/  @!P0 FMUL.FTZ R16, R17, R0.reuse ;  /* 0x0000000011108220 */ /* 0x080fe20000410000 */
[----:B------:R-:W-:Y:S01]  /*4e00*/  @!P0 HADD2.F32 R2, -RZ, R7.H0_H0 ;  /* 0x20000007ff028230 */ /* 0x000fe20000004100 */
[C---:B------:R-:W-:Y:S01]  /*4e10*/  @!P0 FMUL.FTZ R0, R5.reuse, R0 ;  /* 0x0000000005008220 */ /* 0x040fe20000410000 */
[----:B------:R-:W-:Y:S01]  /*4e20*/  @!P0 HADD2.F32 R19, -RZ, R10.H1_H1 ;  /* 0x3000000aff138230 */ /* 0x000fe20000004100 */
[-C--:B------:R-:W-:Y:S01]  /*4e30*/  @!P0 FFMA.FTZ R56, R5, R18.reuse, -R16 ;  /* 0x0000001205388223 */ /* 0x080fe20000010810 */
[----:B------:R-:W-:Y:S01]  /*4e40*/  @!P0 HADD2.F32 R5, -RZ, R33.H0_H0 ;  /* 0x20000021ff058230 */ /* 0x000fe20000004100 */
[----:B------:R-:W-:Y:S01]  /*4e50*/  @!P0 FFMA.FTZ R0, R17, R18, R0 ;  /* 0x0000001211008223 */ /* 0x000fe20000010000 */
[----:B------:R-:W-:Y:S01]  /*4e60*/  @!P0 HADD2.F32 R7, -RZ, R8.H0_H0 ;  /* 0x20000008ff078230 */ /* 0x000fe20000004100 */
[-C--:B------:R-:W-:Y:S01]  /*4e70*/  @!P0 FMUL.FTZ R16, R19, R2.reuse ;  /* 0x0000000213108220 */ /* 0x080fe20000410000 */
[----:B------:R-:W-:Y:S01]  /*4e80*/  @!P0 HADD2.F32 R32, -RZ, R66.H0_H0 ;  /* 0x20000042ff208230 */ /* 0x000fe20000004100 */
[----:B------:R-:W-:Y:S02]  /*4e90*/  @!P0 FMUL.FTZ R10, R25, R5 ;  /* 0x00000005190a8220 */ /* 0x000fe40000410000 */
[C---:B------:R-:W-:Y:S02]  /*4ea0*/  @!P0 FMUL.FTZ R2, R6.reuse, R2 ;  /* 0x0000000206028220 */ /* 0x040fe40000410000 */
[----:B------:R-:W-:Y:S01]  /*4eb0*/  @!P0 FFMA.FTZ R55, R6, R20, -R16 ;  /* 0x0000001406378223 */ /* 0x000fe20000010810 */
[----:B------:R-:W-:Y:S01]  /*4ec0*/  @!P0 MOV R6, R15 ;  /* 0x0000000f00068202 */ /* 0x000fe20000000f00 */
[C---:B------:R-:W-:Y:S01]  /*4ed0*/  @!P0 FMUL.FTZ R5, R7.reuse, R5 ;  /* 0x0000000507058220 */ /* 0x040fe20000410000 */
[----:B------:R-:W-:Y:S01]  /*4ee0*/  @!P0 HADD2.F32 R16, -RZ, R9.H0_H0 ;  /* 0x20000009ff108230 */ /* 0x000fe20000004100 */
[----:B------:R-:W-:Y:S01]  /*4ef0*/  @!P0 FFMA.FTZ R54, R7, R30, -R10 ;  /* 0x0000001e07368223 */ /* 0x000fe2000001080a */
[----:B------:R-:W-:Y:S01]  /*4f00*/  @!P0 HADD2.F32 R7, -RZ, R33.H1_H1 ;  /* 0x30000021ff078230 */ /* 0x000fe20000004100 */
[----:B------:R-:W-:Y:S01]  /*4f10*/  @!P0 FFMA.FTZ R2, R19, R20, R2 ;  /* 0x0000001413028223 */ /* 0x000fe20000010002 */
[----:B------:R-:W-:Y:S01]  /*4f20*/  @!P0 HADD2.F32 R33, -RZ, R31.H0_H0 ;  /* 0x2000001fff218230 */ /* 0x000fe20000004100 */
[----:B------:R-:W-:Y:S01]  /*4f30*/  @!P0 FFMA.FTZ R3, R21, R22, R3 ;  /* 0x0000001615038223 */ /* 0x000fe20000010003 */
[----:B------:R-:W-:Y:S01]  /*4f40*/  @!P0 HADD2.F32 R31, -RZ, R48.H1_H1 ;  /* 0x30000030ff1f8230 */ /* 0x000fe20000004100 */
[----:B------:R-:W-:Y:S01]  /*4f50*/  @!P0 FMUL.FTZ R48, R42, R16 ;  /* 0x000000102a308220 */ /* 0x000fe20000410000 */
[----:B------:R-:W-:Y:S01]  /*4f60*/  @!P0 F2FP.PACK_AB R0, R2, R0 ;  /* 0x000000000200823e */ /* 0x000fe200000000ff */
[----:B------:R-:W-:Y:S01]  /*4f70*/  @!P0 FMUL.FTZ R49, R33, R7 ;  /* 0x0000000721318220 */ /* 0x000fe20000410000 */
[----:B------:R-:W-:Y:S01]  /*4f80*/  @!P0 HADD2.F32 R10, -RZ, R8.H1_H1 ;  /* 0x30000008ff0a8230 */ /* 0x000fe20000004100 */
[----:B------:R-:W-:Y:S01]  /*4f90*/  @!P0 FMUL.FTZ R50, R31, R11 ;  /* 0x0000000b1f328220 */ /* 0x000fe20000410000 */
[--C-:B------:R-:W-:Y:S01]  /*4fa0*/  @!P0 HADD2.F32 R9, -RZ, R6.reuse.H0_H0 ;  /* 0x20000006ff098230 */ /* 0x100fe20000004100 */
[----:B------:R-:W-:Y:S01]  /*4fb0*/  @!P0 FFMA.FTZ R4, R23, R24, R4 ;  /* 0x0000001817048223 */ /* 0x000fe20000010004 */
[----:B------:R-:W-:Y:S01]  /*4fc0*/  @!P0 HADD2.F32 R8, -RZ, R6.H1_H1 ;  /* 0x30000006ff088230 */ /* 0x000fe20000004100 */
[----:B------:R-:W-:Y:S02]  /*4fd0*/  @!P0 FFMA.FTZ R50, R10, R32, -R50 ;  /* 0x000000200a328223 */ /* 0x000fe40000010832 */
[----:B------:R-:W-:Y:S01]  /*4fe0*/  @!P0 FFMA.FTZ R49, R9, R41, -R49 ;  /* 0x0000002909318223 */ /* 0x000fe20000010831 */
[----:B------:R-:W-:Y:S01]  /*4ff0*/  @!P0 F2FP.PACK_AB R3, R4, R3 ;  /* 0x000000030403823e */ /* 0x000fe200000000ff */
[----:B------:R-:W-:Y:S01]  /*5000*/  @!P0 FFMA.FTZ R51, R8, R43, -R48 ;  /* 0x0000002b08338223 */ /* 0x000fe20000010830 */
[----:B------:R-:W-:Y:S01]  /*5010*/  @!P0 F2FP.PACK_AB R48, R57, R58 ;  /* 0x0000003a3930823e */ /* 0x000fe200000000ff */
[----:B------:R-:W-:Y:S01]  /*5020*/  @!P0 FMUL.FTZ R6, R10, R11 ;  /* 0x0000000b0a068220 */ /* 0x000fe20000410000 */
[----:B------:R-:W-:Y:S01]  /*5030*/  @!P0 F2FP.PACK_AB R11, R55, R56 ;  /* 0x00000038370b823e */ /* 0x000fe200000000ff */
[----:B------:R-:W-:Y:S01]  /*5040*/  @!P0 FMUL.FTZ R7, R9, R7 ;  /* 0x0000000709078220 */ /* 0x000fe20000410000 */
[----:B------:R-:W-:Y:S01]  /*5050*/  @!P0 F2FP.PACK_AB R10, R51, R49 ;  /* 0x00000031330a823e */ /* 0x000fe200000000ff */
[----:B------:R-:W-:Y:S01]  /*5060*/  @!P0 FFMA.FTZ R5, R25, R30, R5 ;  /* 0x0000001e19058223 */ /* 0x000fe20000010005 */
[----:B------:R-:W-:Y:S01]  /*5070*/  @!P0 F2FP.PACK_AB R9, R50, R54 ;  /* 0x000000363209823e */ /* 0x000fe200000000ff */
[----:B------:R-:W-:Y:S01]  /*5080*/  @!P0 FMUL.FTZ R8, R8, R16 ;  /* 0x0000001008088220 */ /* 0x000fe20000410000 */
[----:B------:R-:W-:Y:S01]  /*5090*/  @!P0 MOV R13, R48 ;  /* 0x00000030000d8202 */ /* 0x000fe20000000f00 */
[----:B------:R-:W-:Y:S01]  /*50a0*/  @!P0 FFMA.FTZ R6, R31, R32, R6 ;  /* 0x000000201f068223 */ /* 0x000fe20000010006 */
[----:B------:R-:W-:Y:S01]  /*50b0*/  @!P0 MOV R14, R9 ;  /* 0x00000009000e8202 */ /* 0x000fe20000000f00 */
[----:B------:R-:W-:Y:S01]  /*50c0*/  @!P0 FFMA.FTZ R7, R33, R41, R7 ;  /* 0x0000002921078223 */ /* 0x000fe20000010007 */
[----:B------:R-:W-:Y:S01]  /*50d0*/  @!P0 MOV R15, R10 ;  /* 0x0000000a000f8202 */ /* 0x000fe20000000f00 */
[----:B------:R-:W-:Y:S01]  /*50e0*/  @!P0 IMAD.MOV.U32 R12, RZ, RZ, R11 ;  /* 0x000000ffff0c8224 */ /* 0x000fe200078e000b */
[----:B------:R-:W-:Y:S01]  /*50f0*/  @!P0 F2FP.PACK_AB R5, R6, R5 ;  /* 0x000000050605823e */ /* 0x000fe200000000ff */
[----:B------:R-:W-:Y:S01]  /*5100*/  @!P0 FFMA.FTZ R8, R42, R43, R8 ;  /* 0x0000002b2a088223 */ /* 0x000fe20000010008 */
[----:B------:R-:W-:Y:S01]  /*5110*/  @!P0 MOV R45, R3 ;  /* 0x00000003002d8202 */ /* 0x000fe20000000f00 */
[----:B------:R-:W-:Y:S01]  /*5120*/  @!P0 IMAD.MOV.U32 R44, RZ, RZ, R0 ;  /* 0x000000ffff2c8224 */ /* 0x000fe200078e0000 */
[----:B------:R1:W-:Y:S01]  /*5130*/  STG.E.128 [R52.64], R12 ;  /* 0x0000000c34007986 */ /* 0x0003e2000c101d06 */
[----:B------:R-:W-:Y:S02]  /*5140*/  @!P0 MOV R46, R5 ;  /* 0x00000005002e8202 */ /* 0x000fe40000000f00 */
[----:B------:R-:W-:Y:S04]  /*5150*/  @!P0 F2FP.PACK_AB R7, R8, R7 ;  /* 0x000000070807823e */ /* 0x000fe800000000ff */
[----:B------:R-:W-:Y:S02]  /*5160*/  @!P0 MOV R47, R7 ;  /* 0x00000007002f8202 */ /* 0x000fe40000000f00 */
[----:B------:R-:W-:-:S13]  /*5170*/  ISETP.GE.AND P0, PT, R102, c[0x0][0x1d4], PT ;  /* 0x0000750066007a0c */ /* 0x000fda0003f06270 */
[----:B------:R-:W-:-:S05]  /*5180*/  @P0 BRA `(.L_x_661) ;  /* 0x000001c000000947 */ /* 0x000fca0003800000 */
[----:B------:R-:W-:Y:S04]  /*5190*/  IADD3 R0, P1, P0, R88, R80, R102 ;  /* 0x0000005058007210 */ /* 0x000fe8000783e066 */
[----:B------:R-:W-:Y:S02]  /*51a0*/  IADD3.X R3, R90, R79, R123, P1, P0 ;  /* 0x0000004f5a037210 */ /* 0x000fe40000fe047b */
[C---:B------:R-:W-:Y:S04]  /*51b0*/  LEA R2, P0, R0.reuse, c[0x0][0x1c8], 0x1 ;  /* 0x0000720000027a11 */ /* 0x040fe800078008ff */
[----:B------:R-:W-:Y:S05]  /*51c0*/  LEA.HI.X R3, R0, c[0x0][0x1cc], R3, 0x1, P0 ;  /* 0x0000730000037a11 */ /* 0x000fea00000f0c03 */
[----:B------:R2:W-:Y:S01]  /*51d0*/  STG.E.128 [R2.64], R44 ;  /* 0x0000002c02007986 */ /* 0x0005e2000c101d06 */
[----:B------:R-:W-:-:S05]  /*51e0*/  BRA `(.L_x_661) ;  /* 0x0000016000007947 */ /* 0x000fca0003800000 */
.L_x_657:
[----:B------:R-:W-:Y:S05]  /*51f0*/  IMAD R0, R78, -0x40, R96 ;  /* 0xffffffc04e007824 */ /* 0x000fea00078e0260 */
[----:B------:R-:W-:Y:S04]  /*5200*/  IMNMX R0, R0, 0x40, PT ;  /* 0x0000004000007817 */ /* 0x000fe80003800200 */
[----:B------:R-:W-:-:S13]  /*5210*/  ISETP.GE.AND P0, PT, R92, R0, PT ;  /* 0x000000005c00720c */ /* 0x000fda0003f06270 */
[----:B------:R-:W-:-:S05]  /*5220*/  @P0 BRA `(.L_x_661) ;  /* 0x0000012000000947 */ /* 0x000fca0003800000 */
[----:B------:R-:W-:-:S13]  /*5230*/  ISETP.GE.AND P0, PT, R26, c[0x0][0x1d4], PT ;  /* 0x000075001a007a0c */ /* 0x000fda0003f06270 */
[----:B------:R-:W1:Y:S04]  /*5240*/  @!P0 LDS.128 R4, [R86+0x3000] ;  /* 0x0030000056048984 */ /* 0x000e680000000c00 */
[----:B-1----:R-:W-:Y:S01]  /*5250*/  @!P0 STG.E.128 [R60.64], R4 ;  /* 0x000000043c008986 */ /* 0x002fe2000c101d06 */
[----:B------:R-:W-:-:S13]  /*5260*/  ISETP.GE.AND P0, PT, R29, c[0x0][0x1d4], PT ;  /* 0x000075001d007a0c */ /* 0x000fda0003f06270 */
[----:B------:R-:W1:Y:S04]  /*5270*/  @!P0 LDS.128 R4, [R87+0x3000] ;  /* 0x0030000057048984 */ /* 0x000e680000000c00 */
[----:B-1----:R-:W-:Y:S01]  /*5280*/  @!P0 STG.E.128 [R60.64+0x20], R4 ;  /* 0x000020043c008986 */ /* 0x002fe2000c101d06 */
        /* <DEDUP_REMOVED lines=11> */
[----:B-1----:R1:W-:Y:S02]  /*5340*/  @!P0 STG.E.128 [R60.64+0xa0], R4 ;  /* 0x0000a0043c008986 */ /* 0x0023e4000c101d06 */
.L_x_661:
[----:B------:R-:W-:Y:S05]  /*5350*/  BSYNC B1 ;  /* 0x0000000000017941 */ /* 0x000fea0003800000 */
.L_x_656:
[C---:B-1----:R-:W-:Y:S01]  /*5360*/  IMAD.SHL.U32 R10, R78.reuse, 0x40, RZ ;  /* 0x000000404e0a7824 */ /* 0x042fe200078e00ff */
[----:B------:R-:W-:Y:S01]  /*5370*/  SHF.L.U64.HI R9, R78, 0x6, R91 ;  /* 0x000000064e097819 */ /* 0x000fe2000001025b */
[----:B------:R-:W-:Y:S02]  /*5380*/  BSSY B0, `(.L_x_678) ;  /* 0x0000044000007945 */ /* 0x000fe40003800000 */
[----:B--2--5:R-:W-:Y:S01]  /*5390*/  IMAD.IADD R3, R138, 0x1, -R10 ;  /* 0x000000018a037824 */ /* 0x024fe200078e0a0a */
[----:B------:R-:W-:Y:S04]  /*53a0*/  IADD3 R0, P0, R10, R139, RZ ;  /* 0x0000008b0a007210 */ /* 0x000fe80007f1e0ff */
[----:B------:R-:W-:Y:S02]  /*53b0*/  IADD3.X R2, R9, R145, RZ, P0, !PT ;  /* 0x0000009109027210 */ /* 0x000fe400007fe4ff */
[----:B------:R-:W-:-:S13]  /*53c0*/  ISETP.GE.AND P0, PT, R3, 0x21, PT ;  /* 0x000000210300780c */ /* 0x000fda0003f06270 */
[----:B------:R-:W-:Y:S02]  /*53d0*/  @P0 IADD3 R8, P1, R0, 0x20, RZ ;  /* 0x0000002000080810 */ /* 0x000fe40007f3e0ff */
[----:B------:R-:W-:Y:S03]  /*53e0*/  @P0 MOV R7, R101 ;  /* 0x0000006500070202 */ /* 0x000fe60000000f00 */
[----:B------:R-:W-:Y:S01]  /*53f0*/  @P0 IMAD.X R6, RZ, RZ, R2, P1 ;  /* 0x000000ffff060224 */ /* 0x000fe200008e0602 */
[----:B------:R-:W-:-:S13]  /*5400*/  ISETP.GE.AND P1, PT, R3, 0x1, PT ;  /* 0x000000010300780c */ /* 0x000fda0003f26270 */
[----:B------:R-:W-:Y:S01]  /*5410*/  @P1 MOV R3, R101 ;  /* 0x0000006500031202 */ /* 0x000fe20000000f00 */
[----:B------:R-:W-:Y:S02]  /*5420*/  @P1 IMAD R4, R2, c[0x0][0x258], RZ ;  /* 0x0000960002041a24 */ /* 0x000fe400078e02ff */
[----:B------:R-:W-:Y:S04]  /*5430*/  @P1 IMAD.MOV.U32 R2, RZ, RZ, R98 ;  /* 0x000000ffff021224 */ /* 0x000fe800078e0062 */
[C---:B------:R-:W-:Y:S04]  /*5440*/  @P1 IMAD.WIDE.U32 R2, R0.reuse, c[0x0][0x258], R2 ;  /* 0x0000960000021a25 */ /* 0x040fe800078e0002 */
[----:B------:R-:W-:Y:S01]  /*5450*/  @P1 IMAD R0, R0, c[0x0][0x25c], R4 ;  /* 0x0000970000001a24 */ /* 0x000fe200078e0204 */
[C---:B------:R-:W-:Y:S03]  /*5460*/  @P1 LEA R4, P2, R2.reuse, c[0x0][0x250], 0x1 ;  /* 0x0000940002041a11 */ /* 0x040fe600078408ff */
[----:B------:R-:W-:Y:S05]  /*5470*/  @P1 IMAD.IADD R0, R3, 0x1, R0 ;  /* 0x0000000103001824 */ /* 0x000fea00078e0200 */
        /* <DEDUP_REMOVED lines=28> */
[----:B------:R-:W-:Y:S04]  /*5640*/  IMAD.WIDE.U32 R4, R0, c[0x0][0x208], R4 ;  /* 0x0000820000047a25 */ /* 0x000fe800078e0004 */
[----:B------:R-:W-:Y:S04]  /*5650*/  IMAD R2, R2, c[0x0][0x208], RZ ;  /* 0x0000820002027a24 */ /* 0x000fe800078e02ff */
[----:B------:R-:W-:Y:S01]  /*5660*/  IMAD R0, R0, c[0x0][0x20c], R2 ;  /* 0x0000830000007a24 */ /* 0x000fe200078e0202 */
[C---:B------:R-:W-:Y:S03]  /*5670*/  LEA R2, P0, R4.reuse, c[0x0][0x1f8], 0x1 ;  /* 0x00007e0004027a11 */ /* 0x040fe600078008ff */
[----:B------:R-:W-:Y:S05]  /*5680*/  IMAD.IADD R0, R5, 0x1, R0 ;  /* 0x0000000105007824 */ /* 0x000fea00078e0200 */
[----:B------:R-:W-:Y:S02]  /*5690*/  LEA.HI.X R3, R4, c[0x0][0x1fc], R0, 0x1, P0 ;  /* 0x00007f0004037a11 */ /* 0x000fe400000f0c00 */
[----:B------:R-:W-:-:S13]  /*56a0*/  ISETP.GE.AND P0, PT, R26, c[0x0][0x1d4], PT ;  /* 0x000075001a007a0c */ /* 0x000fda0003f06270 */
[----:B------:R-:W1:Y:S04]  /*56b0*/  @!P0 LDS.128 R4, [R86] ;  /* 0x0000000056048984 */ /* 0x000e680000000c00 */
[----:B-1----:R-:W-:Y:S01]  /*56c0*/  @!P0 STG.E.128 [R2.64], R4 ;  /* 0x0000000402008986 */ /* 0x002fe2000c101d06 */
[----:B------:R-:W-:-:S13]  /*56d0*/  ISETP.GE.AND P0, PT, R29, c[0x0][0x1d4], PT ;  /* 0x000075001d007a0c */ /* 0x000fda0003f06270 */
[----:B------:R-:W1:Y:S04]  /*56e0*/  @!P0 LDS.128 R4, [R87] ;  /* 0x0000000057048984 */ /* 0x000e680000000c00 */
        /* <DEDUP_REMOVED lines=13> */
.L_x_679:
[----:B-1----:R-:W-:Y:S05]  /*57c0*/  BSYNC B0 ;  /* 0x0000000000007941 */ /* 0x002fea0003800000 */
.L_x_678:
        /* <DEDUP_REMOVED lines=25> */
.L_x_655:
[----:B------:R-:W2:Y:S01]  /*5960*/  LDL R189, [R1] ;  /* 0x0000000001bd7983 */ /* 0x000ea20000100800 */
[----:B------:R-:W-:-:S05]  /*5970*/  IMAD.MOV.U32 R29, RZ, RZ, c[0x0][0x2c4] ;  /* 0x0000b100ff1d7624 */ /* 0x000fca00078e00ff */
[----:B------:R-:W-:Y:S01]  /*5980*/  ISETP.NE.AND P2, PT, R29, 0x1, PT ;  /* 0x000000011d00780c */ /* 0x000fe20003f45270 */
[----:B------:R-:W-:Y:S01]  /*5990*/  CS2R R94, SRZ ;  /* 0x00000000005e7805 */ /* 0x000fe2000001ff00 */
[----:B------:R-:W-:Y:S01]  /*59a0*/  IADD3 R6, R148, R146, RZ ;  /* 0x0000009294067210 */ /* 0x000fe20007ffe0ff */
[----:B------:R-:W-:Y:S01]  /*59b0*/  IMAD.MOV.U32 R11, RZ, RZ, RZ ;  /* 0x000000ffff0b7224 */ /* 0x000fe200078e00ff */
[----:B------:R-:W-:Y:S01]  /*59c0*/  PLOP3.LUT P4, PT, PT, PT, PT, 0x80, 0x0 ;  /* 0x000000000000781c */ /* 0x000fe20003f8f070 */
[----:B------:R-:W-:Y:S01]  /*59d0*/  IMAD.MOV.U32 R92, RZ, RZ, RZ ;  /* 0x000000ffff5c7224 */ /* 0x000fe200078e00ff */
[----:B------:R-:W-:Y:S01]  /*59e0*/  CS2R R98, SRZ ;  /* 0x0000000000627805 */ /* 0x000fe2000001ff00 */
[----:B------:R-:W-:Y:S01]  /*59f0*/  CS2R R96, SRZ ;  /* 0x0000000000607805 */ /* 0x000fe2000001ff00 */
[----:B------:R-:W-:Y:S01]  /*5a00*/  MOV R12, RZ ;  /* 0x000000ff000c7202 */ /* 0x000fe20000000f00 */
[----:B------:R-:W-:Y:S01]  /*5a10*/  IMAD.MOV.U32 R90, RZ, RZ, RZ ;  /* 0x000000ffff5a7224 */ /* 0x000fe200078e00ff */
[----:B------:R-:W-:Y:S01]  /*5a20*/  CS2R R88, SRZ ;  /* 0x0000000000587805 */ /* 0x000fe2000001ff00 */
[----:B------:R-:W-:Y:S01]  /*5a30*/  CS2R R86, SRZ ;  /* 0x0000000000567805 */ /* 0x000fe2000001ff00 */
[----:B-1----:R-:W-:Y:S01]  /*5a40*/  CS2R R84, SRZ ;  /* 0x0000000000547805 */ /* 0x002fe2000001ff00 */
        /* <DEDUP_REMOVED lines=22> */
[----:B------:R-:W-:Y:S01]  /*5bb0*/  IMAD.MOV.U32 R28, RZ, RZ, RZ ;  /* 0x000000ffff1c7224 */ /* 0x000fe200078e00ff */
[----:B------:R-:W-:Y:S01]  /*5bc0*/  MOV R160, RZ ;  /* 0x000000ff00a07202 */ /* 0x000fe20000000f00 */
[----:B------:R-:W-:Y:S01]  /*5bd0*/  CS2R R30, SRZ ;  /* 0x00000000001e7805 */ /* 0x000fe2000001ff00 */
[----:B------:R-:W-:Y:S01]  /*5be0*/  IMAD.MOV.U32 R152, RZ, RZ, RZ ;  /* 0x000000ffff987224 */ /* 0x000fe200078e00ff */
[----:B------:R-:W-:Y:S01]  /*5bf0*/  MOV R158, RZ ;  /* 0x000000ff009e7202 */ /* 0x000fe20000000f00 */
[----:B------:R-:W-:Y:S01]  /*5c00*/  CS2R R32, SRZ ;  /* 0x0000000000207805 */ /* 0x000fe2000001ff00 */
        /* <DEDUP_REMOVED lines=30> */
[----:B--2---:R-:W-:-:S05]  /*5df0*/  IADD3 R0, R189, 0x7f, RZ ;  /* 0x0000007fbd007810 */ /* 0x004fca0007ffe0ff */
[----:B------:R-:W-:-:S05]  /*5e00*/  @P2 IMAD.HI.U32 R2, R0, c[0x0][0x2c8], RZ ;  /* 0x0000b20000022a27 */ /* 0x000fca00078e00ff */
[----:B------:R-:W-:-:S05]  /*5e10*/  @P2 SHF.R.U32.HI R0, RZ, c[0x0][0x2cc], R2 ;  /* 0x0000b300ff002a19 */ /* 0x000fca0000011602 */
[----:B------:R-:W-:-:S05]  /*5e20*/  IMAD.IADD R0, R156, 0x1, R0 ;  /* 0x000000019c007824 */ /* 0x000fca00078e0200 */
[----:B------:R-:W-:-:S04]  /*5e30*/  SHF.R.S32.HI R2, RZ, 0x1f, R0 ;  /* 0x0000001fff027819 */ /* 0x000fc80000011400 */
[----:B------:R-:W-:-:S04]  /*5e40*/  LEA.HI R0, R2, R0, RZ, 0x6 ;  /* 0x0000000002007211 */ /* 0x000fc800078f30ff */
[----:B------:R-:W-:-:S04]  /*5e50*/  SHF.R.S32.HI R0, RZ, 0x6, R0 ;  /* 0x00000006ff007819 */ /* 0x000fc80000011400 */
[----:B------:R-:W-:-:S04]  /*5e60*/  IMNMX R204, R155, R0, PT ;  /* 0x000000009bcc7217 */ /* 0x000fc80003800200 */
[----:B------:R-:W-:Y:S01]  /*5e70*/  ISETP.GE.AND P0, PT, R204, 0x1, PT ;  /* 0x00000001cc00780c */ /* 0x000fe20003f06270 */
[----:B------:R-:W-:Y:S01]  /*5e80*/  CS2R R154, SRZ ;  /* 0x00000000009a7805 */ /* 0x000fe2000001ff00 */
[----:B------:R-:W-:-:S11]  /*5e90*/  IMAD.MOV.U32 R156, RZ, RZ, RZ ;  /* 0x000000ffff9c7224 */ /* 0x000fd600078e00ff */
[----:B------:R-:W-:Y:S05]  /*5ea0*/  @!P0 BRA `(.L_x_681) ;  /* 0x0001549000008947 */ /* 0x000fea0003800000 */
[----:B------:R-:W2:Y:S01]  /*5eb0*/  LDL R48, [R1+0x84] ;  /* 0x0000840001307983 */ /* 0x000ea20000100800 */
[----:B------:R-:W-:-:S03]  /*5ec0*/  ISETP.NE.U32.AND P0, PT, RZ, c[0x0][0x340], PT ;  /* 0x0000d000ff007a0c */ /* 0x000fc60003f05070 */
[----:B------:R-:W3:Y:S01]  /*5ed0*/  LDL R157, [R1+0x80] ;  /* 0x00008000019d7983 */ /* 0x000ee20000100800 */
[----:B------:R-:W-:-:S13]  /*5ee0*/  ISETP.NE.AND.EX P1, PT, RZ, c[0x0][0x344], PT, P0 ;  /* 0x0000d100ff007a0c */ /* 0x000fda0003f25300 */
[----:B------:R-:W-:Y:S01]  /*5ef0*/  @P1 IMAD.MOV.U32 R2, RZ, RZ, 0x4 ;  /* 0x00000004ff021424 */ /* 0x000fe200078e00ff */
[----:B------:R-:W-:Y:S01]  /*5f00*/  SHF.R.S32.HI R16, RZ, 0x1f, R165 ;  /* 0x0000001fff107819 */ /* 0x000fe200000114a5 */
[----:B------:R-:W1:Y:S01]  /*5f10*/  S2R R49, SR_CTAID.Y ;  /* 0x0000000000317919 */ /* 0x000e620000002600 */
[----:B------:R-:W-:Y:S02]  /*5f20*/  SHF.R.S32.HI R0, RZ, 0x1f, R149 ;  /* 0x0000001fff007819 */ /* 0x000fe40000011495 */
[CC--:B------:R-:W-:Y:S02]  /*5f30*/  LEA.HI R115, R16.reuse, R165.reuse, RZ, 0x3 ;  /* 0x000000a510737211 */ /* 0x0c0fe400078f18ff */
[----:B------:R-:W-:Y:S01]  /*5f40*/  LEA.HI R10, R16, R165, RZ, 0x2 ;  /* 0x000000a5100a7211 */ /* 0x000fe200078f10ff */
[----:B------:R-:W-:Y:S01]  /*5f50*/  IMAD R0, R0, c[0x0][0x178], RZ ;  /* 0x00005e0000007a24 */ /* 0x000fe200078e02ff */
[----:B------:R-:W-:-:S03]  /*5f60*/  SHF.R.S32.HI R113, RZ, 0x3, R115 ;  /* 0x00000003ff717819 */ /* 0x000fc60000011473 */
[----:B------:R-:W-:Y:S02]  /*5f70*/  IMAD R4, R149, c[0x0][0x17c], R0 ;  /* 0x00005f0095047a24 */ /* 0x000fe400078e0200 */
[----:B------:R-:W-:Y:S01]  /*5f80*/  IMAD.SHL.U32 R0, R113, 0x40, RZ ;  /* 0x0000004071007824 */ /* 0x000fe200078e00ff */
[----:B------:R-:W-:-:S04]  /*5f90*/  SHF.R.S32.HI R92, RZ, 0x2, R10 ;  /* 0x00000002ff5c7819 */ /* 0x000fc8000001140a */
[----:B------:R-:W-:Y:S01]  /*5fa0*/  LOP3.LUT R0, R0, 0xc0, RZ, 0xc0, !PT ;  /* 0x000000c000007812 */ /* 0x000fe200078ec0ff */
[----:B------:R-:W-:Y:S02]  /*5fb0*/  IMAD R5, R169, c[0x0][0x1b8], RZ ;  /* 0x00006e00a9057a24 */ /* 0x000fe400078e02ff */
[----:B--2---:R-:W-:-:S05]  /*5fc0*/  @P1 IMAD.WIDE R2, R48, R2, c[0x0][0x340] ;  /* 0x0000d00030021625 */ /* 0x004fca00078e0202 */
[----:B------:R2:W4:Y:S01]  /*5fd0*/  @P1 LDG.E R21, [R2.64] ;  /* 0x0000000602151981 */ /* 0x000522000c1e1900 */
[----:B------:R-:W-:Y:S01]  /*5fe0*/  SHF.R.S32.HI R17, RZ, 0x1f, R48 ;  /* 0x0000001fff117819 */ /* 0x000fe20000011430 */
[----:B---3--:R-:W-:Y:S01]  /*5ff0*/  IMAD R44, R157, c[0x0][0x2c4], RZ ;  /* 0x0000b1009d2c7a24 */ /* 0x008fe200078e02ff */
[----:B------:R-:W-:Y:S01]  /*6000*/  LEA.HI R151, R16, R165, RZ, 0x5 ;  /* 0x000000a510977211 */ /* 0x000fe200078f28ff */
[----:B------:R-:W-:Y:S03]  /*6010*/  BSSY B0, `(.L_x_682) ;  /* 0x0000084000007945 */ /* 0x000fe60003800000 */
[----:B------:R-:W-:Y:S02]  /*6020*/  SHF.R.S32.HI R150, RZ, 0x5, R151 ;  /* 0x00000005ff967819 */ /* 0x000fe40000011497 */
[----:B--2---:R-:W-:-:S05]  /*6030*/  LOP3.LUT R2, R10, 0xfffffffc, RZ, 0xc0, !PT ;  /* 0xfffffffc0a027812 */ /* 0x004fca00078ec0ff */
[----:B------:R-:W-:Y:S02]  /*6040*/  IMAD.IADD R146, R165, 0x1, -R2 ;  /* 0x00000001a5927824 */ /* 0x000fe400078e0a02 */
[----:B------:R-:W-:-:S04]  /*6050*/  IMAD.WIDE.U32 R2, R149, c[0x0][0x178], RZ ;  /* 0x00005e0095027a25 */ /* 0x000fc800078e00ff */
[C---:B------:R-:W-:Y:S01]  /*6060*/  IMAD.SHL.U32 R12, R146.reuse, 0x8, RZ ;  /* 0x00000008920c7824 */ /* 0x040fe200078e00ff */
[----:B------:R-:W-:Y:S01]  /*6070*/  IADD3 R3, R3, R4, RZ ;  /* 0x0000000403037210 */ /* 0x000fe20007ffe0ff */
[----:B------:R-:W-:-:S03]  /*6080*/  IMAD R11, R146, 0x20, R92 ;  /* 0x00000020920b7824 */ /* 0x000fc600078e025c */
[----:B------:R-:W-:Y:S01]  /*6090*/  LOP3.LUT R4, R0, 0x18, R12, 0xf8, !PT ;  /* 0x0000001800047812 */ /* 0x000fe200078ef80c */
[----:B-1----:R-:W-:Y:S01]  /*60a0*/  IMAD.WIDE.U32 R2, R49, c[0x0][0x1b8], R2 ;  /* 0x00006e0031027a25 */ /* 0x002fe200078e0002 */
[----:B------:R-:W-:Y:S02]  /*60b0*/  SHF.R.U32.HI R0, RZ, 0x3, R0 ;  /* 0x00000003ff007819 */ /* 0x000fe40000011600 */
[----:B------:R-:W-:Y:S01]  /*60c0*/  IADD3 R8, R12, 0x40, RZ ;  /* 0x000000400c087810 */ /* 0x000fe20007ffe0ff */
[----:B------:R-:W-:Y:S01]  /*60d0*/  IMAD.IADD R11, R189, 0x1, R11 ;  /* 0x00000001bd0b7824 */ /* 0x000fe200078e020b */
[----:B------:R-:W-:Y:S01]  /*60e0*/  LOP3.LUT R20, R4, R0, RZ, 0x3c, !PT ;  /* 0x0000000004147212 */ /* 0x000fe200078e3cff */
[----:B------:R-:W-:Y:S01]  /*60f0*/  IMAD R4, R49, c[0x0][0x1bc], R5 ;  /* 0x00006f0031047a24 */ /* 0x000fe200078e0205 */
[----:B------:R-:W-:Y:S02]  /*6100*/  SHF.R.S32.HI R5, RZ, 0x1f, R6 ;  /* 0x0000001fff057819 */ /* 0x000fe40000011406 */
[C---:B------:R-:W-:Y:S01]  /*6110*/  IADD3 R0, P0, R92.reuse, R6, RZ ;  /* 0x000000065c007210 */ /* 0x040fe20007f1e0ff */
[----:B------:R-:W-:Y:S01]  /*6120*/  IMAD.IADD R3, R3, 0x1, R4 ;  /* 0x0000000103037824 */ /* 0x000fe200078e0204 */
[----:B------:R-:W-:Y:S01]  /*6130*/  MOV R7, R11 ;  /* 0x0000000b00077202 */ /* 0x000fe20000000f00 */
[----:B------:R-:W-:Y:S01]  /*6140*/  @P2 IMAD.HI.U32 R6, R11, c[0x0][0x2c8], RZ ;  /* 0x0000b2000b062a27 */ /* 0x000fe200078e00ff */
[----:B------:R-:W-:-:S02]  /*6150*/  LEA.HI.X.SX32 R4, R92, R5, 0x1, P0 ;  /* 0x000000055c047211 */ /* 0x000fc400000f0eff */
[----:B------:R-:W-:Y:S02]  /*6160*/  ISETP.NE.U32.AND P0, PT, RZ, c[0x0][0x348], PT ;  /* 0x0000d200ff007a0c */ /* 0x000fe40003f05070 */
        /* <DEDUP_REMOVED lines=12> */
[----:B------:R-:W-:Y:S01]  /*6230*/  ISETP.GE.AND P3, PT, R8, c[0x0][0x1d4], PT ;  /* 0x0000750008007a0c */ /* 0x000fe20003f66270 */
[----:B------:R-:W-:Y:S01]  /*6240*/  IMAD.WIDE.U32 R8, R0, c[0x0][0x208], R12 ;  /* 0x0000820000087a25 */ /* 0x000fe200078e000c */
[----:B------:R-:W-:Y:S02]  /*6250*/  SEL R0, R48, RZ, !P0 ;  /* 0x000000ff30007207 */ /* 0x000fe40004000000 */
[----:B------:R-:W-:Y:S01]  /*6260*/  LOP3.LUT R4, R4, 0x7fffffe, RZ, 0xc0, !PT ;  /* 0x07fffffe04047812 */ /* 0x000fe200078ec0ff */
[----:B------:R-:W-:Y:S01]  /*6270*/  IMAD.IADD R105, R165, 0x1, -R5 ;  /* 0x00000001a5697824 */ /* 0x000fe200078e0a05 */
[----:B------:R-:W-:Y:S01]  /*6280*/  IADD3 R10, -R7, RZ, RZ ;  /* 0x000000ff070a7210 */ /* 0x000fe20007ffe1ff */
[----:B------:R-:W-:Y:S01]  /*6290*/  IMAD R5, R6, c[0x0][0x1c0], RZ ;  /* 0x0000700006057a24 */ /* 0x000fe200078e02ff */
[----:B------:R-:W-:Y:S01]  /*62a0*/  IADD3 R9, R9, R19, RZ ;  /* 0x0000001309097210 */ /* 0x000fe20007ffe0ff */
[----:B------:R-:W-:Y:S01]  /*62b0*/  IMAD.IADD R4, R92, 0x1, -R4 ;  /* 0x000000015c047824 */ /* 0x000fe200078e0a04 */
[----:B------:R-:W-:Y:S01]  /*62c0*/  LEA.HI R110, R105, R105, RZ, 0x1 ;  /* 0x00000069696e7211 */ /* 0x000fe200078f08ff */
[C---:B------:R-:W-:Y:S01]  /*62d0*/  IMAD R5, R0.reuse, c[0x0][0x1c4], R5 ;  /* 0x0000710000057a24 */ /* 0x040fe200078e0205 */
[----:B------:R-:W-:Y:S01]  /*62e0*/  ISETP.NE.U32.AND P0, PT, RZ, c[0x0][0x350], PT ;  /* 0x0000d400ff007a0c */ /* 0x000fe20003f05070 */
[----:B------:R-:W-:Y:S01]  /*62f0*/  IMAD.WIDE.U32 R2, R0, c[0x0][0x1c0], R2 ;  /* 0x0000700000027a25 */ /* 0x000fe200078e0002 */
[----:B------:R-:W-:-:S02]  /*6300*/  SHF.R.S32.HI R0, RZ, 0x1f, R7 ;  /* 0x0000001fff007819 */ /* 0x000fc40000011407 */
[----:B------:R-:W-:Y:S01]  /*6310*/  SHF.R.S32.HI R16, RZ, 0x1, R110 ;  /* 0x00000001ff107819 */ /* 0x000fe2000001146e */
[----:B------:R-:W-:Y:S01]  /*6320*/  IMAD R4, R150, 0x8, R4 ;  /* 0x0000000896047824 */ /* 0x000fe200078e0204 */
[----:B------:R-:W-:Y:S01]  /*6330*/  SHF.R.S32.HI R6, RZ, 0x1f, R110 ;  /* 0x0000001fff067819 */ /* 0x000fe2000001146e */
[----:B------:R-:W-:Y:S01]  /*6340*/  IMAD R0, R0, c[0x0][0x1b0], RZ ;  /* 0x00006c0000007a24 */ /* 0x000fe200078e02ff */
[----:B------:R-:W-:Y:S01]  /*6350*/  P2R R117, PR, RZ, 0x8 ;  /* 0x00000008ff757803 */ /* 0x000fe20000000000 */
[----:B------:R-:W-:Y:S01]  /*6360*/  IMAD R10, R10, c[0x0][0x2c4], R11 ;  /* 0x0000b1000a0a7a24 */ /* 0x000fe200078e020b */
[----:B------:R-:W-:Y:S01]  /*6370*/  ISETP.GE.AND P5, PT, R12, c[0x0][0x1d4], PT ;  /* 0x000075000c007a0c */ /* 0x000fe20003fa6270 */
[----:B------:R-:W-:Y:S01]  /*6380*/  IMAD.U32 R226, R4, 0x20, R20 ;  /* 0x0000002004e27824 */ /* 0x000fe200078e0014 */
[----:B------:R-:W-:Y:S01]  /*6390*/  LEA.HI R4, R6, R16, RZ, 0x2 ;  /* 0x0000001006047211 */ /* 0x000fe200078f10ff */
[----:B------:R-:W-:Y:S01]  /*63a0*/  IMAD R6, R7, c[0x0][0x1b4], R0 ;  /* 0x00006d0007067a24 */ /* 0x000fe200078e0200 */
[----:B------:R-:W-:Y:S01]  /*63b0*/  SHF.R.S32.HI R0, RZ, 0x1f, R10 ;  /* 0x0000001fff007819 */ /* 0x000fe2000001140a */
[----:B------:R-:W-:Y:S01]  /*63c0*/  IMAD.IADD R3, R3, 0x1, R5 ;  /* 0x0000000103037824 */ /* 0x000fe200078e0205 */
[----:B------:R-:W-:Y:S01]  /*63d0*/  LOP3.LUT R4, R4, 0xfffffffc, RZ, 0xc0, !PT ;  /* 0xfffffffc04047812 */ /* 0x000fe200078ec0ff */
[----:B------:R-:W-:Y:S01]  /*63e0*/  IMAD.IADD R5, R15, 0x1, R18 ;  /* 0x000000010f057824 */ /* 0x000fe200078e0212 */
[----:B------:R1:W-:Y:S01]  /*63f0*/  STL [R1+0x78], R117 ;  /* 0x0000787501007387 */ /* 0x0003e20000100800 */
[----:B------:R-:W-:-:S04]  /*6400*/  IMAD.WIDE.U32 R2, R7, c[0x0][0x1b0], R2 ;  /* 0x00006c0007027a25 */ /* 0x000fc800078e0002 */
[----:B------:R-:W-:Y:S02]  /*6410*/  IMAD R0, R0, c[0x0][0x1a8], RZ ;  /* 0x00006a0000007a24 */ /* 0x000fe400078e02ff */
[----:B------:R-:W-:Y:S02]  /*6420*/  IMAD.IADD R112, R16, 0x1, -R4 ;  /* 0x0000000110707824 */ /* 0x000fe400078e0a04 */
[----:B------:R-:W-:Y:S02]  /*6430*/  IMAD.MOV.U32 R4, RZ, RZ, R14 ;  /* 0x000000ffff047224 */ /* 0x000fe400078e000e */
[----:B------:R-:W-:Y:S02]  /*6440*/  IMAD.IADD R3, R3, 0x1, R6 ;  /* 0x0000000103037824 */ /* 0x000fe400078e0206 */
[----:B------:R-:W-:Y:S02]  /*6450*/  IMAD R14, R10, c[0x0][0x1ac], R0 ;  /* 0x00006b000a0e7a24 */ /* 0x000fe400078e0200 */
[----:B------:R-:W-:-:S02]  /*6460*/  IMAD R6, R169, c[0x0][0x1e8], RZ ;  /* 0x00007a00a9067a24 */ /* 0x000fc400078e02ff */
[----:B------:R-:W-:Y:S02]  /*6470*/  IMAD R0, R169, c[0x0][0x210], RZ ;  /* 0x00008400a9007a24 */ /* 0x000fe400078e02ff */
[----:B------:R-:W-:-:S04]  /*6480*/  IMAD.WIDE.U32 R10, R10, c[0x0][0x1a8], R2 ;  /* 0x00006a000a0a7a25 */ /* 0x000fc800078e0002 */
[C---:B------:R-:W-:Y:S02]  /*6490*/  IMAD R6, R49.reuse, c[0x0][0x1ec], R6 ;  /* 0x00007b0031067a24 */ /* 0x040fe400078e0206 */
[C---:B------:R-:W-:Y:S02]  /*64a0*/  IMAD R0, R49.reuse, c[0x0][0x214], R0 ;  /* 0x0000850031007a24 */ /* 0x040fe400078e0200 */
[----:B------:R-:W-:-:S04]  /*64b0*/  IMAD.WIDE.U32 R4, R49, c[0x0][0x1e8], R4 ;  /* 0x00007a0031047a25 */ /* 0x000fc800078e0004 */
[----:B------:R-:W-:-:S04]  /*64c0*/  IMAD.WIDE.U32 R8, R49, c[0x0][0x210], R8 ;  /* 0x0000840031087a25 */ /* 0x000fc800078e0008 */
[----:B------:R-:W-:Y:S01]  /*64d0*/  IMAD.IADD R7, R6, 0x1, R5 ;  /* 0x0000000106077824 */ /* 0x000fe200078e0205 */
[----:B------:R-:W-:Y:S01]  /*64e0*/  IADD3 R5, R0, R9, RZ ;  /* 0x0000000900057210 */ /* 0x000fe20007ffe0ff */
[----:B------:R-:W-:Y:S01]  /*64f0*/  IMAD.IADD R9, R11, 0x1, R14 ;  /* 0x000000010b097824 */ /* 0x000fe200078e020e */
[----:B------:R-:W-:Y:S01]  /*6500*/  IADD3 R14, R189, R92, RZ ;  /* 0x0000005cbd0e7210 */ /* 0x000fe20007ffe0ff */
[----:B------:R-:W-:Y:S02]  /*6510*/  IMAD.MOV.U32 R6, RZ, RZ, R4 ;  /* 0x000000ffff067224 */ /* 0x000fe400078e0004 */
[----:B------:R-:W-:Y:S01]  /*6520*/  IMAD.MOV.U32 R4, RZ, RZ, R8 ;  /* 0x000000ffff047224 */ /* 0x000fe200078e0008 */
[----:B------:R-:W-:Y:S01]  /*6530*/  ISETP.GE.AND P4, PT, R14, R44, PT ;  /* 0x0000002c0e00720c */ /* 0x000fe20003f86270 */
[----:B------:R-:W-:-:S05]  /*6540*/  IMAD.SHL.U32 R11, R146, 0x8, RZ ;  /* 0x00000008920b7824 */ /* 0x000fca00078e00ff */
[----:B------:R-:W-:Y:S02]  /*6550*/  ISETP.GE.AND P3, PT, R11, c[0x0][0x198], PT ;  /* 0x000066000b007a0c */ /* 0x000fe40003f66270 */
[----:B----4-:R-:W-:Y:S01]  /*6560*/  @P1 SHF.R.S32.HI R3, RZ, 0x1f, R21 ;  /* 0x0000001fff031819 */ /* 0x010fe20000011415 */
[----:B------:R-:W-:Y:S01]  /*6570*/  @!P1 IMAD.MOV.U32 R3, RZ, RZ, R17 ;  /* 0x000000ffff039224 */ /* 0x000fe200078e0011 */
[----:B------:R-:W-:Y:S01]  /*6580*/  @P1 MOV R2, R21 ;  /* 0x0000001500021202 */ /* 0x000fe20000000f00 */
[----:B------:R-:W-:Y:S01]  /*6590*/  @!P1 IMAD.MOV.U32 R2, RZ, RZ, R48 ;  /* 0x000000ffff029224 */ /* 0x000fe200078e0030 */
[----:B------:R-:W-:Y:S02]  /*65a0*/  ISETP.NE.AND.EX P1, PT, RZ, c[0x0][0x354], PT, P0 ;  /* 0x0000d500ff007a0c */ /* 0x000fe40003f25300 */
[----:B------:R-:W-:Y:S02]  /*65b0*/  LEA R16, P0, R10, c[0x0][0x160], 0x1 ;  /* 0x000058000a107a11 */ /* 0x000fe400078008ff */
[----:B------:R-:W-:-:S02]  /*65c0*/  SEL R0, R3, RZ, !P1 ;  /* 0x000000ff03007207 */ /* 0x000fc40004800000 */
[----:B------:R-:W-:Y:S02]  /*65d0*/  SEL R2, R2, RZ, !P1 ;  /* 0x000000ff02027207 */ /* 0x000fe40004800000 */
[----:B------:R-:W-:Y:S01]  /*65e0*/  LEA.HI.X R15, R10, c[0x0][0x164], R9, 0x1, P0 ;  /* 0x000059000a0f7a11 */ /* 0x000fe200000f0c09 */
[----:B------:R-:W-:Y:S01]  /*65f0*/  IMAD R3, R0, c[0x0][0x1f0], RZ ;  /* 0x00007c0000037a24 */ /* 0x000fe200078e02ff */
[----:B------:R-:W-:Y:S01]  /*6600*/  IADD3 R10, R12, 0x20, RZ ;  /* 0x000000200c0a7810 */ /* 0x000fe20007ffe0ff */
[----:B------:R-:W-:Y:S01]  /*6610*/  IMAD R0, R0, c[0x0][0x218], RZ ;  /* 0x0000860000007a24 */ /* 0x000fe200078e02ff */
[----:B------:R-:W-:Y:S01]  /*6620*/  LOP3.LUT P0, RZ, R112, 0x2, RZ, 0xc0, !PT ;  /* 0x0000000270ff7812 */ /* 0x000fe2000780c0ff */
[----:B------:R-:W-:Y:S01]  /*6630*/  IMAD R9, R2, c[0x0][0x1f4], R3 ;  /* 0x00007d0002097a24 */ /* 0x000fe200078e0203 */
[----:B------:R-:W-:Y:S01]  /*6640*/  ISETP.GE.AND P6, PT, R10, c[0x0][0x1d4], PT ;  /* 0x000075000a007a0c */ /* 0x000fe20003fc6270 */
[C---:B------:R-:W-:Y:S01]  /*6650*/  IMAD R8, R2.reuse, c[0x0][0x21c], R0 ;  /* 0x0000870002087a24 */ /* 0x040fe200078e0200 */
[----:B------:R-:W-:Y:S01]  /*6660*/  IADD3 R0, R11, 0x40, RZ ;  /* 0x000000400b007810 */ /* 0x000fe20007ffe0ff */
[----:B------:R-:W-:Y:S01]  /*6670*/  IMAD.WIDE.U32 R18, R2, c[0x0][0x1f0], R6 ;  /* 0x00007c0002127a25 */ /* 0x000fe200078e0006 */
[----:B------:R-:W-:-:S02]  /*6680*/  ISETP.GE.AND P1, PT, R10, c[0x0][0x198], PT ;  /* 0x000066000a007a0c */ /* 0x000fc40003f26270 */
[----:B------:R-:W-:Y:S01]  /*6690*/  ISETP.GE.AND P2, PT, R0, c[0x0][0x198], PT ;  /* 0x0000660000007a0c */ /* 0x000fe20003f46270 */
[----:B------:R-:W-:Y:S01]  /*66a0*/  IMAD.WIDE.U32 R120, R2, c[0x0][0x218], R4 ;  /* 0x0000860002787a25 */ /* 0x000fe200078e0004 */
[----:B------:R-:W-:Y:S01]  /*66b0*/  IADD3 R21, R19, R9, RZ ;  /* 0x0000000913157210 */ /* 0x000fe20007ffe0ff */
[----:B------:R1:W-:Y:S02]  /*66c0*/  STL.64 [R1+0x50], R18 ;  /* 0x0000501201007387 */ /* 0x0003e40000100a00 */
[----:B------:R-:W-:Y:S02]  /*66d0*/  IMAD.IADD R119, R121, 0x1, R8 ;  /* 0x0000000179777824 */ /* 0x000fe400078e0208 */
[----:B------:R1:W-:Y:S01]  /*66e0*/  STL.64 [R1+0x70], R120 ;  /* 0x0000707801007387 */ /* 0x0003e20000100a00 */
[----:B------:R-:W-:-:S03]  /*66f0*/  IMAD.MOV.U32 R3, RZ, RZ, 0x10 ;  /* 0x00000010ff037424 */ /* 0x000fc600078e00ff */
[----:B------:R1:W-:Y:S02]  /*6700*/  STL [R1+0x64], R119 ;  /* 0x0000647701007387 */ /* 0x0003e40000100800 */
[----:B------:R-:W-:Y:S02]  /*6710*/  SEL R3, R3, 0xfffffff0, !P0 ;  /* 0xfffffff003037807 */ /* 0x000fe40004000000 */
[----:B------:R1:W-:Y:S04]  /*6720*/  STL [R1+0x5c], R21 ;  /* 0x00005c1501007387 */ /* 0x0003e80000100800 */
[----:B------:R1:W2:Y:S04]  /*6730*/  SHFL.IDX PT, R4, R16, RZ, 0x1c1f ;  /* 0x001c1fff10047589 */ /* 0x0002a800000e0000 */
        /* <DEDUP_REMOVED lines=17> */
.L_x_683:
[----:B------:R-:W-:Y:S05]  /*6850*/  BSYNC B0 ;  /* 0x0000000000007941 */ /* 0x000fea0003800000 */
.L_x_682:
[----:B--2---:R-:W-:Y:S01]  /*6860*/  IADD3 R0, R14, 0x20, RZ ;  /* 0x000000200e007810 */ /* 0x004fe20007ffe0ff */
[----:B---3--:R2:W3:Y:S01]  /*6870*/  SHFL.IDX PT, R5, R15, 0x1, 0x1c1f ;  /* 0x003c1f000f057f89 */ /* 0x0084e200000e0000 */
[----:B------:R-:W-:Y:S02]  /*6880*/  BSSY B0, `(.L_x_684) ;  /* 0x0000014000007945 */ /* 0x000fe40003800000 */
[----:B------:R-:W-:Y:S01]  /*6890*/  ISETP.GE.AND P0, PT, R0, R44, PT ;  /* 0x0000002c0000720c */ /* 0x000fe20003f06270 */
[----:B------:R2:W4:-:S12]  /*68a0*/  SHFL.IDX PT, R4, R16, 0x1, 0x1c1f ;  /* 0x003c1f0010047f89 */ /* 0x00051800000e0000 */
[----:B------:R-:W-:Y:S05]  /*68b0*/  @P0 BRA `(.L_x_685) ;  /* 0x0000010000000947 */ /* 0x000fea0003800000 */
[C---:B------:R-:W-:Y:S02]  /*68c0*/  IADD3 R0, R11.reuse, 0x40, RZ ;  /* 0x000000400b007810 */ /* 0x040fe40007ffe0ff */
        /* <DEDUP_REMOVED lines=15> */
.L_x_685:
[----:B------:R-:W-:Y:S05]  /*69c0*/  BSYNC B0 ;  /* 0x0000000000007941 */ /* 0x000fea0003800000 */
.L_x_684:
[----:B---3--:R-:W-:Y:S01]  /*69d0*/  IADD3 R0, R14, 0x40, RZ ;  /* 0x000000400e007810 */ /* 0x008fe20007ffe0ff */
[----:B------:R3:W1:Y:S01]  /*69e0*/  SHFL.IDX PT, R5, R15, 0x2, 0x1c1f ;  /* 0x005c1f000f057f89 */ /* 0x00066200000e0000 */
[----:B------:R-:W-:Y:S02]  /*69f0*/  BSSY B0, `(.L_x_686) ;  /* 0x0000014000007945 */ /* 0x000fe40003800000 */
[----:B------:R-:W-:Y:S01]  /*6a00*/  ISETP.GE.AND P0, PT, R0, R44, PT ;  /* 0x0000002c0000720c */ /* 0x000fe20003f06270 */
[----:B----4-:R3:W4:-:S12]  /*6a10*/  SHFL.IDX PT, R4, R16, 0x2, 0x1c1f ;  /* 0x005c1f0010047f89 */ /* 0x01071800000e0000 */
        /* <DEDUP_REMOVED lines=17> */
.L_x_687:
[----:B------:R-:W-:Y:S05]  /*6b30*/  BSYNC B0 ;  /* 0x0000000000007941 */ /* 0x000fea0003800000 */
.L_x_686:
[----:B--2---:R-:W2:Y:S01]  /*6b40*/  LDL R190, [R1+0x60] ;  /* 0x0000600001be7983 */ /* 0x004ea20000100800 */
[----:B------:R-:W-:-:S02]  /*6b50*/  IMAD.MOV.U32 R154, RZ, RZ, R20 ;  /* 0x000000ffff9a7224 */ /* 0x000fc400078e0014 */
[----:B------:R-:W-:Y:S01]  /*6b60*/  IMAD.MOV.U32 R155, RZ, RZ, R21 ;  /* 0x000000ffff9b7224 */ /* 0x000fe200078e0015 */
[----:B-1--4-:R-:W1:Y:S01]  /*6b70*/  SHFL.IDX PT, R4, R16, 0x3, 0x1c1f ;  /* 0x007c1f0010047f89 */ /* 0x012e6200000e0000 */
[----:B------:R-:W-:-:S03]  /*6b80*/  IADD3 R0, R14, 0x60, RZ ;  /* 0x000000600e007810 */ /* 0x000fc60007ffe0ff */
[----:B------:R-:W4:Y:S01]  /*6b90*/  SHFL.IDX PT, R5, R15, 0x3, 0x1c1f ;  /* 0x007c1f000f057f89 */ /* 0x000f2200000e0000 */
[----:B------:R-:W-:-:S13]  /*6ba0*/  ISETP.GE.AND P0, PT, R0, R44, PT ;  /* 0x0000002c0000720c */ /* 0x000fda0003f06270 */
[----:B------:R-:W-:Y:S01]  /*6bb0*/  @!P0 IMAD.SHL.U32 R8, R226, 0x2, RZ ;  /* 0x00000002e2088824 */ /* 0x000fe200078e00ff */
[----:B-1----:R-:W-:-:S04]  /*6bc0*/  @!P0 LEA R6, P4, R11, R4, 0x1 ;  /* 0x000000040b068211 */ /* 0x002fc800078808ff */
[C---:B----4-:R-:W-:Y:S02]  /*6bd0*/  @!P0 LEA.HI.X R7, R11.reuse, R5, R13, 0x1, P4 ;  /* 0x000000050b078211 */ /* 0x050fe400020f0c0d */
[----:B------:R-:W-:-:S03]  /*6be0*/  @!P0 IADD3 R0, R11, 0x40, RZ ;  /* 0x000000400b008810 */ /* 0x000fc60007ffe0ff */
[----:B------:R-:W-:Y:S01]  /*6bf0*/  @!PT LDS RZ, [RZ] ;  /* 0x00000000fffff984 */ /* 0x000fe20000000800 */
[----:B------:R1:W-:Y:S01]  /*6c00*/  @!P0 LDGSTS.E.BYPASS.LTC128B.128 [R8+0x7900], [R6.64], !P3 ;  /* 0x0790000006088fae */ /* 0x0003e2000d901d46 */
[----:B------:R-:W-:Y:S02]  /*6c10*/  @!P0 SHF.R.S32.HI R2, RZ, 0x1f, R0 ;  /* 0x0000001fff028819 */ /* 0x000fe40000011400 */
[----:B------:R-:W-:Y:S02]  /*6c20*/  IADD3 R145, R204, -0x1, RZ ;  /* 0xffffffffcc917810 */ /* 0x000fe40007ffe0ff */
[----:B------:R-:W-:Y:S01]  /*6c30*/  @!P0 LEA.HI R0, R2, R0, RZ, 0x3 ;  /* 0x0000000002008211 */ /* 0x000fe200078f18ff */
[----:B------:R-:W-:Y:S02]  /*6c40*/  IMAD.MOV.U32 R9, RZ, RZ, c[0x0][0x1e0] ;  /* 0x00007800ff097624 */ /* 0x000fe400078e00ff */
[----:B------:R-:W-:Y:S01]  /*6c50*/  IMAD.MOV.U32 R116, RZ, RZ, 0x6 ;  /* 0x00000006ff747424 */ /* 0x000fe200078e00ff */
[----:B------:R-:W-:Y:S02]  /*6c60*/  @!P0 LOP3.LUT R0, R0, 0xfffffff8, RZ, 0xc0, !PT ;  /* 0xfffffff800008812 */ /* 0x000fe400078ec0ff */
[----:B-1----:R-:W-:-:S04]  /*6c70*/  @!P0 SHF.R.S32.HI R6, RZ, 0x1f, R10 ;  /* 0x0000001fff068819 */ /* 0x002fc8000001140a */
[----:B------:R-:W-:-:S04]  /*6c80*/  @!P0 LEA.HI R6, R6, R10, RZ, 0x3 ;  /* 0x0000000a06068211 */ /* 0x000fc800078f18ff */
[----:B------:R-:W-:-:S05]  /*6c90*/  @!P0 LOP3.LUT R6, R6, 0xfffffff8, RZ, 0xc0, !PT ;  /* 0xfffffff806068812 */ /* 0x000fca00078ec0ff */
[----:B------:R-:W-:Y:S01]  /*6ca0*/  @!P0 IMAD.WIDE R6, R6, 0x2, R4 ;  /* 0x0000000206068825 */ /* 0x000fe200078e0204 */
[----:B------:R-:W-:-:S03]  /*6cb0*/  SHF.L.U64.HI R152, R9, R116, c[0x0][0x1e4] ;  /* 0x0000790009987619 */ /* 0x000fc60000010274 */
[----:B------:R-:W-:Y:S01]  /*6cc0*/  @!P0 IMAD.WIDE R4, R0, 0x2, R4 ;  /* 0x0000000200048825 */ /* 0x000fe200078e0204 */
[----:B------:R1:W-:Y:S01]  /*6cd0*/  @!P0 LDGSTS.E.BYPASS.LTC128B.128 [R8+0x9900], [R6.64], !P1 ;  /* 0x0990000006088fae */ /* 0x0003e2000c901d46 */
[----:B------:R-:W-:Y:S02]  /*6ce0*/  SHF.R.S32.HI R111, RZ, 0x1f, R145 ;  /* 0x0000001fff6f7819 */ /* 0x000fe40000011491 */
[----:B------:R-:W-:Y:S01]  /*6cf0*/  IMAD.SHL.U32 R153, R9, 0x40, RZ ;  /* 0x0000004009997824 */ /* 0x000fe200078e00ff */
[----:B------:R4:W-:Y:S01]  /*6d00*/  @!P0 LDGSTS.E.BYPASS.LTC128B.128 [R8+0xb900], [R4.64], !P2 ;  /* 0x0b90000004088fae */ /* 0x0009e2000d101d46 */
[----:B------:R-:W-:Y:S02]  /*6d10*/  IMAD R0, R152, R145, RZ ;  /* 0x0000009198007224 */ /* 0x000fe400078e02ff */
[----:B------:R-:W-:Y:S01]  /*6d20*/  IMAD.MOV.U32 R154, RZ, RZ, R18 ;  /* 0x000000ffff9a7224 */ /* 0x000fe200078e0012 */
[----:B------:R-:W0:Y:S01]  /*6d30*/  LDGDEPBAR ;  /* 0x00000000000079af */ /* 0x000e220000000000 */
[----:B------:R-:W-:-:S02]  /*6d40*/  IMAD R0, R111, R153, R0 ;  /* 0x000000996f007224 */ /* 0x000fc400078e0200 */
[----:B------:R-:W-:Y:S01]  /*6d50*/  IMAD.SHL.U32 R156, R9, 0x20, RZ ;  /* 0x00000020099c7824 */ /* 0x000fe200078e00ff */
[----:B------:R-:W-:Y:S01]  /*6d60*/  BAR.SYNC.DEFER_BLOCKING 0x0 ;  /* 0x0000000000007b1d */ /* 0x000fe20000010000 */
[----:B------:R-:W-:Y:S01]  /*6d70*/  ISETP.NE.AND P3, PT, R117, RZ, PT ;  /* 0x000000ff7500720c */ /* 0x000fe20003f65270 */
[----:B----4-:R-:W-:-:S04]  /*6d80*/  IMAD.WIDE.U32 R4, R145, R153, R154 ;  /* 0x0000009991047225 */ /* 0x010fc800078e009a */
[----:B------:R-:W-:Y:S01]  /*6d90*/  IMAD.IADD R0, R5, 0x1, R0 ;  /* 0x0000000105007824 */ /* 0x000fe200078e0200 */
[----:B------:R4:W-:Y:S01]  /*6da0*/  STL.64 [R1+0x58], R154 ;  /* 0x0000589a01007387 */ /* 0x0009e20000100a00 */
[----:B------:R-:W-:Y:S02]  /*6db0*/  SEL R114, RZ, 0x1, P5 ;  /* 0x00000001ff727807 */ /* 0x000fe40002800000 */
[----:B------:R-:W-:Y:S01]  /*6dc0*/  ISETP.NE.AND P4, PT, R29, 0x1, PT ;  /* 0x000000011d00780c */ /* 0x000fe20003f85270 */
[----:B--2---:R-:W-:-:S04]  /*6dd0*/  IMAD.IADD R2, R190, 0x1, -R92 ;  /* 0x00000001be027824 */ /* 0x004fc800078e0a5c */
[----:B------:R-:W-:-:S05]  /*6de0*/  IMAD R2, R145, -0x40, R2 ;  /* 0xffffffc091027824 */ /* 0x000fca00078e0202 */
[C---:B------:R-:W-:Y:S02]  /*6df0*/  ISETP.GE.AND P1, PT, R2.reuse, 0x1, PT ;  /* 0x000000010200780c */ /* 0x040fe40003f26270 */
[----:B------:R-:W-:Y:S01]  /*6e00*/  ISETP.GE.AND P0, PT, R2, 0x21, PT ;  /* 0x000000210200780c */ /* 0x000fe20003f06270 */
[----:B------:R-:W-:-:S05]  /*6e10*/  IMAD.MOV.U32 R2, RZ, RZ, 0x5 ;  /* 0x00000005ff027424 */ /* 0x000fca00078e00ff */
[----:B------:R-:W-:-:S05]  /*6e20*/  SHF.L.U64.HI R158, R9, R2, c[0x0][0x1e4] ;  /* 0x00007900099e7619 */ /* 0x000fca0000010202 */
[----:B-1----:R-:W-:-:S04]  /*6e30*/  @P1 LEA R6, P2, R4, c[0x0][0x1c8], 0x1 ;  /* 0x0000720004061a11 */ /* 0x002fc800078408ff */
[----:B------:R-:W-:Y:S02]  /*6e40*/  @P1 LEA.HI.X R7, R4, c[0x0][0x1cc], R0, 0x1, P2 ;  /* 0x0000730004071a11 */ /* 0x000fe400010f0c00 */
[----:B------:R-:W-:Y:S01]  /*6e50*/  @P0 IADD3 R5, P2, R156, R4, RZ ;  /* 0x000000049c050210 */ /* 0x000fe20007f5e0ff */
[----:B------:R-:W-:-:S04]  /*6e60*/  @P1 IMAD.SHL.U32 R2, R226, 0x2, RZ ;  /* 0x00000002e2021824 */ /* 0x000fc800078e00ff */
[----:B------:R-:W-:Y:S01]  /*6e70*/  @P0 IMAD.X R0, R158, 0x1, R0, P2 ;  /* 0x000000019e000824 */ /* 0x000fe200010e0600 */
[C---:B------:R-:W-:Y:S01]  /*6e80*/  @P0 LEA R4, P2, R5.reuse, c[0x0][0x1c8], 0x1 ;  /* 0x0000720005040a11 */ /* 0x040fe200078408ff */
[----:B------:R-:W-:Y:S01]  /*6e90*/  @!PT LDS RZ, [RZ] ;  /* 0x00000000fffff984 */ /* 0x000fe20000000800 */
[----:B------:R-:W-:Y:S01]  /*6ea0*/  @!PT LDS RZ, [RZ] ;  /* 0x00000000fffff984 */ /* 0x000fe20000000800 */
[----:B------:R-:W-:Y:S01]  /*6eb0*/  @!PT LDS RZ, [RZ] ;  /* 0x00000000fffff984 */ /* 0x000fe20000000800 */
[----:B------:R4:W-:Y:S03]  /*6ec0*/  @P1 LDGSTS.E.BYPASS.LTC128B.128 [R2+0x3100], [R6.64], !P5 ;  /* 0x0310000006021fae */ /* 0x0009e6000e901d46 */
[----:B------:R-:W-:Y:S01]  /*6ed0*/  @P0 LEA.HI.X R5, R5, c[0x0][0x1cc], R0, 0x1, P2 ;  /* 0x0000730005050a11 */ /* 0x000fe200010f0c00 */
[----:B------:R-:W-:Y:S01]  /*6ee0*/  @P0 IMAD.SHL.U32 R0, R226, 0x2, RZ ;  /* 0x00000002e2000824 */ /* 0x000fe200078e00ff */
[----:B------:R4:W-:Y:S04]  /*6ef0*/  STL [R1+0x88], R158 ;  /* 0x0000889e01007387 */ /* 0x0009e80000100800 */
[----:B------:R4:W-:Y:S04]  /*6f00*/  @P1 LDGSTS.E.BYPASS.LTC128B.128 [R2+0x4100], [R6.64+0x40], !P6 ;  /* 0x0410004006021fae */ /* 0x0009e8000f101d46 */
[----:B------:R4:W-:Y:S04]  /*6f10*/  @P1 LDGSTS.E.BYPASS.LTC128B.128 [R2+0x5100], [R6.64+0x80], !P3 ;  /* 0x0510008006021fae */ /* 0x0009e8000d901d46 */
[----:B------:R1:W-:Y:S04]  /*6f20*/  @P0 LDGSTS.E.BYPASS.LTC128B.128 [R0+0x3900], [R4.64], !P5 ;  /* 0x0390000004000fae */ /* 0x0003e8000e901d46 */
[----:B------:R1:W-:Y:S04]  /*6f30*/  @P0 LDGSTS.E.BYPASS.LTC128B.128 [R0+0x4900], [R4.64+0x40], !P6 ;  /* 0x0490004004000fae */ /* 0x0003e8000f101d46 */
[----:B------:R1:W-:Y:S01]  /*6f40*/  @P0 LDGSTS.E.BYPASS.LTC128B.128 [R0+0x5900], [R4.64+0x80], !P3 ;  /* 0x0590008004000fae */ /* 0x0003e2000d901d46 */
[----:B------:R-:W-:-:S03]  /*6f50*/  ISETP.LT.AND P0, PT, RZ, c[0x0][0x27c], PT ;  /* 0x00009f00ff007a0c */ /* 0x000fc60003f01270 */
[----:B------:R-:W0:Y:S01]  /*6f60*/  LDGDEPBAR ;  /* 0x00000000000079af */ /* 0x000e220000000000 */
[----:B-1----:R-:W-:-:S04]  /*6f70*/  SHF.R.S32.HI R0, RZ, 0x1f, R165 ;  /* 0x0000001fff007819 */ /* 0x002fc800000114a5 */
[----:B------:R-:W-:-:S04]  /*6f80*/  LEA.HI R0, R0, R165, RZ, 0x4 ;  /* 0x000000a500007211 */ /* 0x000fc800078f20ff */
[----:B------:R-:W-:Y:S01]  /*6f90*/  SHF.R.S32.HI R93, RZ, 0x4, R0 ;  /* 0x00000004ff5d7819 */ /* 0x000fe20000011400 */
[----:B------:R-:W-:Y:S05]  /*6fa0*/  @P0 BRA `(.L_x_688) ;  /* 0x0000002000000947 */ /* 0x000fea0003800000 */
[----:B----4-:R-:W-:-:S04]  /*6fb0*/  DEPBAR.LE SB0, 0x1 ;  /* 0x000080400000791a */ /* 0x010fc80000000000 */
[----:B------:R-:W-:Y:S05]  /*6fc0*/  BRA `(.L_x_689) ;  /* 0x000070c000007947 */ /* 0x000fea0003800000 */
.L_x_688:
[----:B----4-:R-:W-:Y:S01]  /*6fd0*/  ULDC.U8 UR4, c[0x0][0x298] ;  /* 0x0000a60000047ab9 */ /* 0x010fe20000000000 */
        /* <DEDUP_REMOVED lines=10> */
[----:B------:R-:W-:Y:S01]  /*7080*/  IMAD R0, R147, c[0x0][0x294], R0 ;  /* 0x0000a50093007a24 */ /* 0x000fe200078e0200 */
        /* <DEDUP_REMOVED lines=12> */
[----:B------:R-:W-:Y:S01]  /*7150*/  IMAD.SHL.U32 R18, R48, 0x4, RZ ;  /* 0x0000000430127824 */ /* 0x000fe200078e00ff */
        /* <DEDUP_REMOVED lines=9> */
[----:B------:R-:W-:Y:S01]  /*71f0*/  IMAD R9, R2, c[0x0][0x280], RZ ;  /* 0x0000a00002097a24 */ /* 0x000fe200078e02ff */
        /* <DEDUP_REMOVED lines=19> */
[----:B------:R1:W4:Y:S04]  /*7330*/  SHFL.IDX PT, R4, R31, RZ, 0x1e1f ;  /* 0x001e1fff1f047589 */ /* 0x00032800000e0000 */
[----:B------:R1:W3:Y:S04]  /*7340*/  SHFL.IDX PT, R7, R25, RZ, 0x1e1f ;  /* 0x001e1fff19077589 */ /* 0x0002e800000e0000 */
[----:B------:R1:W1:Y:S02]  /*7350*/  SHFL.IDX PT, R5, R19, RZ, 0x1e1f ;  /* 0x001e1fff13057589 */ /* 0x00026400000e0000 */
        /* <DEDUP_REMOVED lines=8> */
[----:B--23--:R-:W-:Y:S02]  /*73e0*/  @!P2 IMAD.WIDE R8, R18, 0x2, R6 ;  /* 0x000000021208a825 */ /* 0x00cfe400078e0206 */
[----:B------:R-:W-:Y:S02]  /*73f0*/  @!P0 SHF.R.S32.HI R0, RZ, 0x1f, R11 ;  /* 0x0000001fff008819 */ /* 0x000fe4000001140b */
[----:B------:R-:W-:Y:S01]  /*7400*/  @!P1 LEA.HI R2, R2, R10, RZ, 0x2 ;  /* 0x0000000a02029211 */ /* 0x000fe200078f10ff */
[----:B------:R2:W5:Y:S01]  /*7410*/  @!P2 LD.E.64 R22, [R8.64] ;  /* 0x000000060816a980 */ /* 0x000562000c101b00 */
[----:B------:R-:W-:Y:S01]  /*7420*/  @!P0 LEA.HI R0, R0, R11, RZ, 0x2 ;  /* 0x0000000b00008211 */ /* 0x000fe200078f10ff */
[----:B------:R-:W-:Y:S01]  /*7430*/  CS2R R20, SRZ ;  /* 0x0000000000147805 */ /* 0x000fe2000001ff00 */
[----:B-1--4-:R-:W-:Y:S01]  /*7440*/  @!P2 IMAD.WIDE R10, R18, 0x2, R4 ;  /* 0x00000002120aa825 */ /* 0x012fe200078e0204 */
[----:B------:R-:W-:Y:S01]  /*7450*/  CS2R R28, SRZ ;  /* 0x00000000001c7805 */ /* 0x000fe2000001ff00 */
[----:B------:R-:W-:Y:S01]  /*7460*/  @!P0 LOP3.LUT R0, R0, 0xfffffffc, RZ, 0xc0, !PT ;  /* 0xfffffffc00008812 */ /* 0x000fe200078ec0ff */
[----:B------:R-:W-:Y:S01]  /*7470*/  CS2R R26, SRZ ;  /* 0x00000000001a7805 */ /* 0x000fe2000001ff00 */
[----:B------:R-:W-:Y:S01]  /*7480*/  CS2R R34, SRZ ;  /* 0x0000000000227805 */ /* 0x000fe2000001ff00 */
[----:B------:R1:W5:Y:S01]  /*7490*/  @!P2 LD.E.64 R20, [R10.64] ;  /* 0x000000060a14a980 */ /* 0x000362000c101b00 */
[----:B------:R-:W-:Y:S01]  /*74a0*/  CS2R R32, SRZ ;  /* 0x0000000000207805 */ /* 0x000fe2000001ff00 */
[----:B--2---:R-:W-:-:S05]  /*74b0*/  @!P1 LOP3.LUT R8, R2, 0xfffffffc, RZ, 0xc0, !PT ;  /* 0xfffffffc02089812 */ /* 0x004fca00078ec0ff */
[----:B------:R-:W-:-:S04]  /*74c0*/  @!P1 IMAD.WIDE R12, R8, 0x2, R6 ;  /* 0x00000002080c9825 */ /* 0x000fc800078e0206 */
[----:B------:R-:W-:Y:S01]  /*74d0*/  @!P1 IMAD.WIDE R8, R8, 0x2, R4 ;  /* 0x0000000208089825 */ /* 0x000fe200078e0204 */
[----:B------:R2:W5:Y:S03]  /*74e0*/  @!P1 LD.E.64 R26, [R12.64] ;  /* 0x000000060c1a9980 */ /* 0x000566000c101b00 */
[----:B-1----:R-:W-:Y:S01]  /*74f0*/  @!P0 IMAD.WIDE R10, R0, 0x2, R6 ;  /* 0x00000002000a8825 */ /* 0x002fe200078e0206 */
[----:B------:R1:W5:Y:S04]  /*7500*/  @!P1 LD.E.64 R28, [R8.64] ;  /* 0x00000006081c9980 */ /* 0x000368000c101b00 */
[----:B------:R3:W5:Y:S01]  /*7510*/  @!P0 LD.E.64 R34, [R10.64] ;  /* 0x000000060a228980 */ /* 0x000762000c101b00 */
[----:B--2---:R-:W-:Y:S01]  /*7520*/  IADD3 R12, R18, 0x20, RZ ;  /* 0x00000020120c7810 */ /* 0x004fe20007ffe0ff */
[----:B-1----:R-:W-:-:S03]  /*7530*/  @!P0 IMAD.WIDE R8, R0, 0x2, R4 ;  /* 0x0000000200088825 */ /* 0x002fc600078e0204 */
[----:B------:R-:W-:Y:S02]  /*7540*/  ISETP.GE.AND P1, PT, R12, c[0x0][0x27c], PT ;  /* 0x00009f000c007a0c */ /* 0x000fe40003f26270 */
[C---:B---3--:R-:W-:Y:S01]  /*7550*/  IADD3 R10, R18.reuse, 0x18, RZ ;  /* 0x00000018120a7810 */ /* 0x048fe20007ffe0ff */
[----:B------:R1:W5:Y:S01]  /*7560*/  @!P0 LD.E.64 R32, [R8.64] ;  /* 0x0000000608208980 */ /* 0x000362000c101b00 */
[----:B------:R-:W-:Y:S02]  /*7570*/  IADD3 R11, R18, 0x28, RZ ;  /* 0x00000028120b7810 */ /* 0x000fe40007ffe0ff */
[----:B------:R-:W-:Y:S02]  /*7580*/  ISETP.GE.AND P2, PT, R10, c[0x0][0x27c], PT ;  /* 0x00009f000a007a0c */ /* 0x000fe40003f46270 */
[----:B------:R-:W-:-:S05]  /*7590*/  ISETP.GE.AND P0, PT, R11, c[0x0][0x27c], PT ;  /* 0x00009f000b007a0c */ /* 0x000fca0003f06270 */
[----:B------:R-:W-:-:S04]  /*75a0*/  @!P1 SHF.R.S32.HI R2, RZ, 0x1f, R12 ;  /* 0x0000001fff029819 */ /* 0x000fc8000001140c */
[----:B------:R-:W-:-:S04]  /*75b0*/  @!P1 LEA.HI R12, R2, R12, RZ, 0x2 ;  /* 0x0000000c020c9211 */ /* 0x000fc800078f10ff */
[----:B------:R-:W-:Y:S02]  /*75c0*/  @!P0 SHF.R.S32.HI R0, RZ, 0x1f, R11 ;  /* 0x0000001fff008819 */ /* 0x000fe4000001140b */
[----:B-1----:R-:W-:Y:S02]  /*75d0*/  @!P2 SHF.R.S32.HI R8, RZ, 0x1f, R10 ;  /* 0x0000001fff08a819 */ /* 0x002fe4000001140a */
[----:B------:R-:W-:Y:S02]  /*75e0*/  @!P0 LEA.HI R2, R0, R11, RZ, 0x2 ;  /* 0x0000000b00028211 */ /* 0x000fe400078f10ff */
[----:B------:R-:W-:Y:S02]  /*75f0*/  @!P2 LEA.HI R8, R8, R10, RZ, 0x2 ;  /* 0x0000000a0808a211 */ /* 0x000fe400078f10ff */
[----:B------:R-:W-:Y:S02]  /*7600*/  @!P1 LOP3.LUT R12, R12, 0xfffffffc, RZ, 0xc0, !PT ;  /* 0xfffffffc0c0c9812 */ /* 0x000fe400078ec0ff */
[----:B------:R-:W-:-:S02]  /*7610*/  @!P2 LOP3.LUT R0, R8, 0xfffffffc, RZ, 0xc0, !PT ;  /* 0xfffffffc0800a812 */ /* 0x000fc400078ec0ff */
[----:B------:R-:W-:Y:S01]  /*7620*/  @!P0 LOP3.LUT R2, R2, 0xfffffffc, RZ, 0xc0, !PT ;  /* 0xfffffffc02028812 */ /* 0x000fe200078ec0ff */
[--C-:B------:R-:W-:Y:S01]  /*7630*/  @!P1 IMAD.WIDE R14, R12, 0x2, R6.reuse ;  /* 0x000000020c0e9825 */ /* 0x100fe200078e0206 */
[----:B------:R-:W-:Y:S01]  /*7640*/  CS2R R38, SRZ ;  /* 0x0000000000267805 */ /* 0x000fe2000001ff00 */
[----:B------:R-:W-:Y:S01]  /*7650*/  CS2R R36, SRZ ;  /* 0x0000000000247805 */ /* 0x000fe2000001ff00 */
[----:B------:R-:W-:Y:S01]  /*7660*/  CS2R R40, SRZ ;  /* 0x0000000000287805 */ /* 0x000fe2000001ff00 */
[--C-:B------:R-:W-:Y:S01]  /*7670*/  @!P2 IMAD.WIDE R16, R0, 0x2, R6.reuse ;  /* 0x000000020010a825 */ /* 0x100fe200078e0206 */
[----:B------:R-:W-:Y:S01]  /*7680*/  CS2R R46, SRZ ;  /* 0x00000000002e7805 */ /* 0x000fe2000001ff00 */
[----:B------:R-:W-:Y:S01]  /*7690*/  CS2R R42, SRZ ;  /* 0x00000000002a7805 */ /* 0x000fe2000001ff00 */
[----:B------:R-:W-:Y:S01]  /*76a0*/  CS2R R48, SRZ ;  /* 0x0000000000307805 */ /* 0x000fe2000001ff00 */
[----:B------:R-:W-:Y:S01]  /*76b0*/  @!P0 IMAD.WIDE R10, R2, 0x2, R6 ;  /* 0x00000002020a8825 */ /* 0x000fe200078e0206 */
[----:B------:R1:W5:Y:S03]  /*76c0*/  @!P2 LD.E.64 R38, [R16.64] ;  /* 0x000000061026a980 */ /* 0x000366000c101b00 */
[--C-:B------:R-:W-:Y:S01]  /*76d0*/  @!P2 IMAD.WIDE R8, R0, 0x2, R4.reuse ;  /* 0x000000020008a825 */ /* 0x100fe200078e0204 */
[----:B------:R1:W5:Y:S03]  /*76e0*/  @!P1 LD.E.64 R40, [R14.64] ;  /* 0x000000060e289980 */ /* 0x000366000c101b00 */
[--C-:B------:R-:W-:Y:S01]  /*76f0*/  @!P1 IMAD.WIDE R6, R12, 0x2, R4.reuse ;  /* 0x000000020c069825 */ /* 0x100fe200078e0204 */
[----:B------:R1:W5:Y:S03]  /*7700*/  @!P2 LD.E.64 R36, [R8.64] ;  /* 0x000000060824a980 */ /* 0x000366000c101b00 */
[----:B------:R-:W-:Y:S01]  /*7710*/  @!P0 IMAD.WIDE R4, R2, 0x2, R4 ;  /* 0x0000000202048825 */ /* 0x000fe200078e0204 */
[----:B------:R1:W5:Y:S04]  /*7720*/  @!P0 LD.E.64 R46, [R10.64] ;  /* 0x000000060a2e8980 */ /* 0x000368000c101b00 */
[----:B------:R1:W5:Y:S04]  /*7730*/  @!P1 LD.E.64 R42, [R6.64] ;  /* 0x00000006062a9980 */ /* 0x000368000c101b00 */
[----:B------:R1:W5:Y:S02]  /*7740*/  @!P0 LD.E.64 R48, [R4.64] ;  /* 0x0000000604308980 */ /* 0x000364000c101b00 */
.L_x_692:
[----:B------:R-:W-:Y:S05]  /*7750*/  BSYNC B0 ;  /* 0x0000000000007941 */ /* 0x000fea0003800000 */
.L_x_691:
[----:B------:R-:W-:Y:S01]  /*7760*/  IADD3 R2, R24, 0x40, RZ ;  /* 0x0000004018027810 */ /* 0x000fe20007ffe0ff */
[----:B-----5:R-:W-:Y:S01]  /*7770*/  IMAD.MOV.U32 R0, RZ, RZ, R46 ;  /* 0x000000ffff007224 */ /* 0x020fe200078e002e */
[----:B-1----:R-:W-:Y:S01]  /*7780*/  MOV R9, R28 ;  /* 0x0000001c00097202 */ /* 0x002fe20000000f00 */
[----:B----4-:R-:W-:Y:S01]  /*7790*/  IMAD.MOV.U32 R4, RZ, RZ, R40 ;  /* 0x000000ffff047224 */ /* 0x010fe200078e0028 */
        /* <DEDUP_REMOVED lines=18> */
[----:B---3--:R1:W3:Y:S01]  /*78c0*/  SHFL.IDX PT, R7, R25, 0x1, 0x1e1f ;  /* 0x003e1f0019077f89 */ /* 0x0082e200000e0000 */
        /* <DEDUP_REMOVED lines=21> */
[----:B------:R-:W4:Y:S01]  /*7a20*/  SHFL.IDX PT, R5, R19, 0x1, 0x1e1f ;  /* 0x003e1f0013057f89 */ /* 0x000f2200000e0000 */
[----:B------:R-:W-:Y:S01]  /*7a30*/  BSSY B0, `(.L_x_693) ;  /* 0x000004e000007945 */ /* 0x000fe20003800000 */
[----:B------:R-:W-:Y:S01]  /*7a40*/  PRMT R74, R9, 0x5410, R8 ;  /* 0x00005410094a7816 */ /* 0x000fe20000000008 */
[----:B------:R-:W-:Y:S01]  /*7a50*/  CS2R R66, SRZ ;  /* 0x0000000000427805 */ /* 0x000fe2000001ff00 */
[----:B------:R2:W3:Y:S01]  /*7a60*/  SHFL.IDX PT, R4, R31, 0x1, 0x1e1f ;  /* 0x003e1f001f047f89 */ /* 0x0004e200000e0000 */
[----:B-1----:R-:W-:Y:S01]  /*7a70*/  PRMT R25, R2, 0x5410, R0 ;  /* 0x0000541002197816 */ /* 0x002fe20000000000 */
        /* <DEDUP_REMOVED lines=9> */
[----:B--2---:R-:W-:Y:S01]  /*7b10*/  CS2R R30, SRZ ;  /* 0x00000000001e7805 */ /* 0x004fe2000001ff00 */
[----:B------:R-:W-:Y:S05]  /*7b20*/  @P0 BRA `(.L_x_694) ;  /* 0x000003e000000947 */ /* 0x000fea0003800000 */
[C---:B---34-:R-:W-:Y:S01]  /*7b30*/  IADD3 R10, R18.reuse, 0x8, RZ ;  /* 0x00000008120a7810 */ /* 0x058fe20007ffe0ff */
[----:B------:R-:W-:Y:S01]  /*7b40*/  CS2R R50, SRZ ;  /* 0x0000000000327805 */ /* 0x000fe2000001ff00 */
[----:B------:R-:W-:-:S02]  /*7b50*/  IADD3 R11, R18, 0x10, RZ ;  /* 0x00000010120b7810 */ /* 0x000fc40007ffe0ff */
[----:B------:R-:W-:Y:S02]  /*7b60*/  ISETP.GE.AND P1, PT, R10, c[0x0][0x27c], PT ;  /* 0x00009f000a007a0c */ /* 0x000fe40003f26270 */
[----:B------:R-:W-:Y:S02]  /*7b70*/  ISETP.GE.AND P0, PT, R11, c[0x0][0x27c], PT ;  /* 0x00009f000b007a0c */ /* 0x000fe40003f06270 */
[----:B------:R-:W-:Y:S01]  /*7b80*/  ISETP.GE.AND P2, PT, R18, c[0x0][0x27c], PT ;  /* 0x00009f0012007a0c */ /* 0x000fe20003f46270 */
[----:B------:R-:W-:-:S08]  /*7b90*/  CS2R R30, SRZ ;  /* 0x00000000001e7805 */ /* 0x000fd0000001ff00 */
[----:B------:R-:W-:Y:S02]  /*7ba0*/  @!P1 SHF.R.S32.HI R2, RZ, 0x1f, R10 ;  /* 0x0000001fff029819 */ /* 0x000fe4000001140a */
[----:B------:R-:W-:Y:S02]  /*7bb0*/  @!P0 SHF.R.S32.HI R0, RZ, 0x1f, R11 ;  /* 0x0000001fff008819 */ /* 0x000fe4000001140b */
[----:B------:R-:W-:Y:S01]  /*7bc0*/  @!P1 LEA.HI R10, R2, R10, RZ, 0x2 ;  /* 0x0000000a020a9211 */ /* 0x000fe200078f10ff */
[----:B------:R-:W-:Y:S01]  /*7bd0*/  @!P2 IMAD.WIDE R8, R18, 0x2, R6 ;  /* 0x000000021208a825 */ /* 0x000fe200078e0206 */
[----:B------:R-:W-:Y:S02]  /*7be0*/  @!P0 LEA.HI R2, R0, R11, RZ, 0x2 ;  /* 0x0000000b00028211 */ /* 0x000fe400078f10ff */
[----:B------:R-:W-:Y:S01]  /*7bf0*/  @!P1 LOP3.LUT R0, R10, 0xfffffffc, RZ, 0xc0, !PT ;  /* 0xfffffffc0a009812 */ /* 0x000fe200078ec0ff */
[----:B------:R-:W-:Y:S01]  /*7c00*/  @!P2 IMAD.WIDE R10, R18, 0x2, R4 ;  /* 0x00000002120aa825 */ /* 0x000fe200078e0204 */
[----:B------:R-:W-:Y:S01]  /*7c10*/  @!P0 LOP3.LUT R2, R2, 0xfffffffc, RZ, 0xc0, !PT ;  /* 0xfffffffc02028812 */ /* 0x000fe200078ec0ff */
[----:B------:R1:W5:Y:S01]  /*7c20*/  @!P2 LD.E.64 R50, [R8.64] ;  /* 0x000000060832a980 */ /* 0x000362000c101b00 */
[----:B------:R-:W-:Y:S01]  /*7c30*/  CS2R R54, SRZ ;  /* 0x0000000000367805 */ /* 0x000fe2000001ff00 */
[----:B------:R-:W-:Y:S01]  /*7c40*/  CS2R R58, SRZ ;  /* 0x00000000003a7805 */ /* 0x000fe2000001ff00 */
[----:B------:R-:W-:Y:S01]  /*7c50*/  CS2R R52, SRZ ;  /* 0x0000000000347805 */ /* 0x000fe2000001ff00 */
[----:B------:R2:W5:Y:S01]  /*7c60*/  @!P2 LD.E.64 R30, [R10.64] ;  /* 0x000000060a1ea980 */ /* 0x000562000c101b00 */
[----:B------:R-:W-:Y:S01]  /*7c70*/  @!P1 IMAD.WIDE R12, R0, 0x2, R6 ;  /* 0x00000002000c9825 */ /* 0x000fe200078e0206 */
[----:B------:R-:W-:-:S04]  /*7c80*/  CS2R R56, SRZ ;  /* 0x0000000000387805 */ /* 0x000fc8000001ff00 */
[----:B------:R3:W5:Y:S01]  /*7c90*/  @!P1 LD.E.64 R52, [R12.64] ;  /* 0x000000060c349980 */ /* 0x000762000c101b00 */
[----:B-1----:R-:W-:-:S04]  /*7ca0*/  @!P1 IMAD.WIDE R8, R0, 0x2, R4 ;  /* 0x0000000200089825 */ /* 0x002fc800078e0204 */
[----:B--2---:R-:W-:Y:S01]  /*7cb0*/  @!P0 IMAD.WIDE R10, R2, 0x2, R6 ;  /* 0x00000002020a8825 */ /* 0x004fe200078e0206 */
[----:B------:R1:W5:Y:S04]  /*7cc0*/  @!P1 LD.E.64 R54, [R8.64] ;  /* 0x0000000608369980 */ /* 0x000368000c101b00 */
[----:B------:R2:W5:Y:S01]  /*7cd0*/  @!P0 LD.E.64 R58, [R10.64] ;  /* 0x000000060a3a8980 */ /* 0x000562000c101b00 */
[----:B---3--:R-:W-:Y:S01]  /*7ce0*/  IADD3 R12, R18, 0x28, RZ ;  /* 0x00000028120c7810 */ /* 0x008fe20007ffe0ff */
[----:B-1----:R-:W-:Y:S01]  /*7cf0*/  @!P0 IMAD.WIDE R8, R2, 0x2, R4 ;  /* 0x0000000202088825 */ /* 0x002fe200078e0204 */
[----:B--2---:R-:W-:-:S04]  /*7d00*/  IADD3 R10, R18, 0x18, RZ ;  /* 0x00000018120a7810 */ /* 0x004fc80007ffe0ff */
[----:B------:R1:W5:Y:S01]  /*7d10*/  @!P0 LD.E.64 R56, [R8.64] ;  /* 0x0000000608388980 */ /* 0x000362000c101b00 */
[----:B------:R-:W-:Y:S02]  /*7d20*/  IADD3 R11, R18, 0x20, RZ ;  /* 0x00000020120b7810 */ /* 0x000fe40007ffe0ff */
[----:B------:R-:W-:Y:S02]  /*7d30*/  ISETP.GE.AND P2, PT, R10, c[0x0][0x27c], PT ;  /* 0x00009f000a007a0c */ /* 0x000fe40003f46270 */
[----:B------:R-:W-:Y:S02]  /*7d40*/  ISETP.GE.AND P1, PT, R11, c[0x0][0x27c], PT ;  /* 0x00009f000b007a0c */ /* 0x000fe40003f26270 */
[----:B------:R-:W-:-:S11]  /*7d50*/  ISETP.GE.AND P0, PT, R12, c[0x0][0x27c], PT ;  /* 0x00009f000c007a0c */ /* 0x000fd60003f06270 */
[----:B------:R-:W-:Y:S02]  /*7d60*/  @!P1 SHF.R.S32.HI R2, RZ, 0x1f, R11 ;  /* 0x0000001fff029819 */ /* 0x000fe4000001140b */
[----:B------:R-:W-:Y:S02]  /*7d70*/  @!P0 SHF.R.S32.HI R0, RZ, 0x1f, R12 ;  /* 0x0000001fff008819 */ /* 0x000fe4000001140c */
[----:B-1----:R-:W-:Y:S02]  /*7d80*/  @!P2 SHF.R.S32.HI R8, RZ, 0x1f, R10 ;  /* 0x0000001fff08a819 */ /* 0x002fe4000001140a */
        /* <DEDUP_REMOVED lines=24> */
.L_x_694:
[----:B---34-:R-:W-:Y:S05]  /*7f10*/  BSYNC B0 ;  /* 0x0000000000007941 */ /* 0x018fea0003800000 */
.L_x_693:
[----:B-----5:R-:W-:Y:S01]  /*7f20*/  IMAD.MOV.U32 R0, RZ, RZ, R72 ;  /* 0x000000ffff007224 */ /* 0x020fe200078e0048 */
[----:B-1----:R-:W-:Y:S01]  /*7f30*/  LEA.HI R7, R60, R60, RZ, 0x1 ;  /* 0x0000003c3c077211 */ /* 0x002fe200078f08ff */
        /* <DEDUP_REMOVED lines=111> */
.L_x_698:
[----:B------:R-:W-:Y:S05]  /*8630*/  BSYNC B0 ;  /* 0x0000000000007941 */ /* 0x000fea0003800000 */
.L_x_697:
        /* <DEDUP_REMOVED lines=46> */
.L_x_700:
[----:B------:R-:W-:Y:S05]  /*8920*/  BSYNC B0 ;  /* 0x0000000000007941 */ /* 0x000fea0003800000 */
.L_x_699:
        /* <DEDUP_REMOVED lines=46> */
.L_x_702:
[----:B------:R-:W-:Y:S05]  /*8c10*/  BSYNC B0 ;  /* 0x0000000000007941 */ /* 0x000fea0003800000 */
.L_x_701:
        /* <DEDUP_REMOVED lines=46> */
.L_x_704:
[----:B------:R-:W-:Y:S05]  /*8f00*/  BSYNC B0 ;  /* 0x0000000000007941 */ /* 0x000fea0003800000 */
.L_x_703:
        /* <DEDUP_REMOVED lines=46> */
.L_x_706:
[----:B------:R-:W-:Y:S05]  /*91f0*/  BSYNC B0 ;  /* 0x0000000000007941 */ /* 0x000fea0003800000 */
.L_x_705:
        /* <DEDUP_REMOVED lines=45> */
.L_x_696:
[----:B------:R-:W-:Y:S05]  /*94d0*/  BSYNC B1 ;  /* 0x0000000000017941 */ /* 0x000fea0003800000 */
.L_x_695:
        /* <DEDUP_REMOVED lines=48> */
.L_x_709:
[----:B------:R-:W-:Y:S05]  /*97e0*/  BSYNC B0 ;  /* 0x0000000000007941 */ /* 0x000fea0003800000 */
.L_x_708:
        /* <DEDUP_REMOVED lines=46> */
.L_x_711:
[----:B------:R-:W-:Y:S05]  /*9ad0*/  BSYNC B0 ;  /* 0x0000000000007941 */ /* 0x000fea0003800000 */
.L_x_710:
        /* <DEDUP_REMOVED lines=46> */
.L_x_713:
[----:B------:R-:W-:Y:S05]  /*9dc0*/  BSYNC B0 ;  /* 0x0000000000007941 */ /* 0x000fea0003800000 */
.L_x_712:
        /* <DEDUP_REMOVED lines=46> */
.L_x_715:
[----:B------:R-:W-:Y:S05]  /*a0b0*/  BSYNC B0 ;  /* 0x0000000000007941 */ /* 0x000fea0003800000 */
.L_x_714:
        /* <DEDUP_REMOVED lines=46> */
.L_x_717:
[----:B------:R-:W-:Y:S05]  /*a3a0*/  BSYNC B0 ;  /* 0x0000000000007941 */ /* 0x000fea0003800000 */
.L_x_716:
        /* <DEDUP_REMOVED lines=46> */
.L_x_690:
        /* <DEDUP_REMOVED lines=39> */
[----:B------:R-:W-:Y:S01]  /*a900*/  IADD3 R11, R61, 0x20, RZ ;  /* 0x000000203d0b7810 */ /* 0x000fe20007ffe0ff */
[----:B------:R-:W-:Y:S01]  /*a910*/  CS2R R20, SRZ ;  /* 0x0000000000147805 */ /* 0x000fe2000001ff00 */
[----:B------:R-:W-:-:S02]  /*a920*/  ISETP.GE.AND P1, PT, R10, c[0x0][0x27c], PT ;  /* 0x00009f000a007a0c */ /* 0x000fc40003f26270 */
        /* <DEDUP_REMOVED lines=9> */
[----:B------:R3:W5:Y:S01]  /*a9c0*/  @!P2 LD.E.128 R20, [R8.64] ;  /* 0x000000060814a980 */ /* 0x000762000c101d00 */
[----:B------:R-:W-:Y:S01]  /*a9d0*/  CS2R R18, SRZ ;  /* 0x0000000000127805 */ /* 0x000fe2000001ff00 */
[--C-:B------:R-:W-:Y:S01]  /*a9e0*/  @!P1 IMAD.WIDE R12, R2, 0x2, R4.reuse ;  /* 0x00000002020c9825 */ /* 0x100fe200078e0204 */
[----:B------:R-:W-:Y:S01]  /*a9f0*/  CS2R R16, SRZ ;  /* 0x0000000000107805 */ /* 0x000fe2000001ff00 */
[----:B------:R-:W-:Y:S01]  /*aa00*/  CS2R R38, SRZ ;  /* 0x0000000000267805 */ /* 0x000fe2000001ff00 */
[----:B------:R-:W-:Y:S01]  /*aa10*/  CS2R R36, SRZ ;  /* 0x0000000000247805 */ /* 0x000fe2000001ff00 */
[C---:B------:R-:W-:Y:S01]  /*aa20*/  @!P0 IMAD.WIDE R10, R0.reuse, 0x2, R4 ;  /* 0x00000002000a8825 */ /* 0x040fe200078e0204 */
[----:B------:R-:W-:Y:S01]  /*aa30*/  CS2R R42, SRZ ;  /* 0x00000000002a7805 */ /* 0x000fe2000001ff00 */
[----:B------:R-:W-:Y:S01]  /*aa40*/  CS2R R40, SRZ ;  /* 0x0000000000287805 */ /* 0x000fe2000001ff00 */
[----:B------:R-:W-:Y:S01]  /*aa50*/  CS2R R54, SRZ ;  /* 0x0000000000367805 */ /* 0x000fe2000001ff00 */
[--C-:B-12---:R-:W-:Y:S01]  /*aa60*/  @!P0 IMAD.WIDE R4, R0, 0x2, R6.reuse ;  /* 0x0000000200048825 */ /* 0x106fe200078e0206 */
[----:B------:R-:W-:Y:S01]  /*aa70*/  CS2R R52, SRZ ;  /* 0x0000000000347805 */ /* 0x000fe2000001ff00 */
[----:B------:R-:W-:Y:S01]  /*aa80*/  CS2R R58, SRZ ;  /* 0x00000000003a7805 */ /* 0x000fe2000001ff00 */
[----:B------:R-:W-:Y:S01]  /*aa90*/  CS2R R56, SRZ ;  /* 0x0000000000387805 */ /* 0x000fe2000001ff00 */
[----:B------:R1:W5:Y:S04]  /*aaa0*/  @!P1 LD.E.128 R36, [R12.64] ;  /* 0x000000060c249980 */ /* 0x000368000c101d00 */
[----:B------:R1:W5:Y:S04]  /*aab0*/  @!P0 LD.E.128 R52, [R10.64] ;  /* 0x000000060a348980 */ /* 0x000368000c101d00 */
[----:B------:R1:W5:Y:S01]  /*aac0*/  @!P0 LD.E.128 R56, [R4.64] ;  /* 0x0000000604388980 */ /* 0x000362000c101d00 */
[----:B---3--:R-:W-:-:S04]  /*aad0*/  @!P1 IMAD.WIDE R8, R2, 0x2, R6 ;  /* 0x0000000202089825 */ /* 0x008fc800078e0206 */
[----:B------:R-:W-:Y:S01]  /*aae0*/  @!P2 IMAD.WIDE R6, R61, 0x2, R6 ;  /* 0x000000023d06a825 */ /* 0x000fe200078e0206 */
[----:B------:R1:W5:Y:S04]  /*aaf0*/  @!P1 LD.E.128 R40, [R8.64] ;  /* 0x0000000608289980 */ /* 0x000368000c101d00 */
[----:B------:R1:W5:Y:S02]  /*ab00*/  @!P2 LD.E.128 R16, [R6.64] ;  /* 0x000000060610a980 */ /* 0x000364000c101d00 */
.L_x_719:
[----:B------:R-:W-:Y:S05]  /*ab10*/  BSYNC B0 ;  /* 0x0000000000007941 */ /* 0x000fea0003800000 */
.L_x_718:
[----:B------:R-:W-:Y:S01]  /*ab20*/  IADD3 R2, R24, 0x40, RZ ;  /* 0x0000004018027810 */ /* 0x000fe20007ffe0ff */
[----:B-----5:R-:W-:Y:S01]  /*ab30*/  IMAD.MOV.U32 R0, RZ, RZ, R54 ;  /* 0x000000ffff007224 */ /* 0x020fe200078e0036 */
[----:B-1----:R-:W1:Y:S01]  /*ab40*/  SHFL.IDX PT, R7, R14, 0x1, 0x1e1f ;  /* 0x003e1f000e077f89 */ /* 0x002e6200000e0000 */
        /* <DEDUP_REMOVED lines=36> */
[----:B------:R-:W3:Y:S01]  /*ad90*/  SHFL.IDX PT, R5, R15, 0x1, 0x1e1f ;  /* 0x003e1f000f057f89 */ /* 0x000ee200000e0000 */
        /* <DEDUP_REMOVED lines=10> */
[----:B--2---:R2:W1:Y:S01]  /*ae40*/  SHFL.IDX PT, R6, R26, 0x1, 0x1e1f ;  /* 0x003e1f001a067f89 */ /* 0x00446200000e0000 */
        /* <DEDUP_REMOVED lines=11> */
[----:B--2---:R-:W-:Y:S01]  /*af00*/  PRMT R26, R8, 0x5410, R0 ;  /* 0x00005410081a7816 */ /* 0x004fe20000000000 */
[----:B------:R-:W-:Y:S05]  /*af10*/  @P0 BRA `(.L_x_721) ;  /* 0x0000023000000947 */ /* 0x000fea0003800000 */
[C---:B-1-34-:R-:W-:Y:S01]  /*af20*/  IADD3 R10, R61.reuse, 0x10, RZ ;  /* 0x000000103d0a7810 */ /* 0x05afe20007ffe0ff */
        /* <DEDUP_REMOVED lines=23> */
[--C-:B------:R-:W-:Y:S01]  /*b0a0*/  @!P0 IMAD.WIDE R4, R0, 0x2, R6.reuse ;  /* 0x0000000200048825 */ /* 0x100fe200078e0206 */
[----:B------:R-:W-:Y:S01]  /*b0b0*/  CS2R R84, SRZ ;  /* 0x0000000000547805 */ /* 0x000fe2000001ff00 */
[----:B------:R-:W-:Y:S01]  /*b0c0*/  CS2R R82, SRZ ;  /* 0x0000000000527805 */ /* 0x000fe2000001ff00 */
[----:B------:R-:W-:Y:S01]  /*b0d0*/  CS2R R80, SRZ ;  /* 0x0000000000507805 */ /* 0x000fe2000001ff00 */
[----:B------:R2:W5:Y:S04]  /*b0e0*/  @!P1 LD.E.128 R72, [R12.64] ;  /* 0x000000060c489980 */ /* 0x000568000c101d00 */
[----:B------:R2:W5:Y:S04]  /*b0f0*/  @!P0 LD.E.128 R84, [R10.64] ;  /* 0x000000060a548980 */ /* 0x000568000c101d00 */
[----:B------:R2:W5:Y:S01]  /*b100*/  @!P0 LD.E.128 R80, [R4.64] ;  /* 0x0000000604508980 */ /* 0x000562000c101d00 */
[----:B-1----:R-:W-:-:S04]  /*b110*/  @!P1 IMAD.WIDE R8, R2, 0x2, R6 ;  /* 0x0000000202089825 */ /* 0x002fc800078e0206 */
[----:B------:R-:W-:Y:S01]  /*b120*/  @!P2 IMAD.WIDE R6, R61, 0x2, R6 ;  /* 0x000000023d06a825 */ /* 0x000fe200078e0206 */
[----:B------:R2:W5:Y:S04]  /*b130*/  @!P1 LD.E.128 R76, [R8.64] ;  /* 0x00000006084c9980 */ /* 0x000568000c101d00 */
[----:B------:R2:W5:Y:S02]  /*b140*/  @!P2 LD.E.128 R64, [R6.64] ;  /* 0x000000060640a980 */ /* 0x000564000c101d00 */
.L_x_721:
[----:B-1-34-:R-:W-:Y:S05]  /*b150*/  BSYNC B0 ;  /* 0x0000000000007941 */ /* 0x01afea0003800000 */
.L_x_720:
[----:B--2--5:R-:W-:Y:S01]  /*b160*/  IMAD.MOV.U32 R5, RZ, RZ, R87 ;  /* 0x000000ffff057224 */ /* 0x024fe200078e0057 */
        /* <DEDUP_REMOVED lines=113> */
[----:B------:R-:W-:Y:S01]  /*b880*/  FMUL.FTZ R5, R21, R2 ;  /* 0x0000000215057220 */ /* 0x000fe20000410000 */
        /* <DEDUP_REMOVED lines=46> */
.L_x_725:
[----:B------:R-:W-:Y:S05]  /*bb70*/  BSYNC B0 ;  /* 0x0000000000007941 */ /* 0x000fea0003800000 */
.L_x_724:
        /* <DEDUP_REMOVED lines=117> */
.L_x_727:
[----:B------:R-:W-:Y:S05]  /*c2d0*/  BSYNC B0 ;  /* 0x0000000000007941 */ /* 0x000fea0003800000 */
.L_x_726:
        /* <DEDUP_REMOVED lines=116> */
.L_x_723:
[----:B------:R-:W-:Y:S05]  /*ca20*/  BSYNC B1 ;  /* 0x0000000000017941 */ /* 0x000fea0003800000 */
.L_x_722:
        /* <DEDUP_REMOVED lines=70> */
[----:B------:R-:W-:Y:S01]  /*ce90*/  HADD2.F32 R6, -RZ, R9.H0_H0 ;  /* 0x20000009ff067230 */ /* 0x000fe20000004100 */
[----:B------:R-:W-:Y:S01]  /*cea0*/  FMUL.FTZ R5, R22, R2 ;  /* 0x0000000216057220 */ /* 0x000fe20000410000 */
[----:B------:R-:W-:Y:S01]  /*ceb0*/  HADD2.F32 R7, -RZ, R99.H1_H1 ;  /* 0x30000063ff077230 */ /* 0x000fe20000004100 */
        /* <DEDUP_REMOVED lines=43> */
.L_x_729:
[----:B------:R-:W-:Y:S05]  /*d170*/  BSYNC B0 ;  /* 0x0000000000007941 */ /* 0x000fea0003800000 */
.L_x_728:
        /* <DEDUP_REMOVED lines=120> */
.L_x_731:
[----:B------:R-:W-:Y:S05]  /*d900*/  BSYNC B0 ;  /* 0x0000000000007941 */ /* 0x000fea0003800000 */
.L_x_730:
        /* <DEDUP_REMOVED lines=119> */
.L_x_707:
[----:B------:R-:W-:Y:S05]  /*e080*/  BSYNC B2 ;  /* 0x0000000000027941 */ /* 0x000fea0003800000 */
.L_x_689:
[----:B------:R-:W-:Y:S01]  /*e090*/  LOP3.LUT R2, R115, 0xfffffff8, RZ, 0xc0, !PT ;  /* 0xfffffff873027812 */ /* 0x000fe200078ec0ff */
[----:B-1----:R-:W-:Y:S01]  /*e0a0*/  IMAD.SHL.U32 R5, R112, 0x40, RZ ;  /* 0x0000004070057824 */ /* 0x002fe200078e00ff */
[----:B------:R-:W-:Y:S01]  /*e0b0*/  LOP3.LUT R4, R110, 0x7fffffe, RZ, 0xc0, !PT ;  /* 0x07fffffe6e047812 */ /* 0x000fe200078ec0ff */
[----:B------:R-:W-:-:S04]  /*e0c0*/  DEPBAR.LE SB0, 0x0 ;  /* 0x000080000000791a */ /* 0x000fc80000000000 */
[----:B------:R-:W-:Y:S01]  /*e0d0*/  IMAD.IADD R2, R165, 0x1, -R2 ;  /* 0x00000001a5027824 */ /* 0x000fe200078e0a02 */
[----:B------:R-:W-:Y:S01]  /*e0e0*/  LEA.HI R6, R93, R93, RZ, 0x1 ;  /* 0x0000005d5d067211 */ /* 0x000fe200078f08ff */
[----:B------:R-:W-:Y:S01]  /*e0f0*/  IMAD.IADD R149, R105, 0x1, -R4 ;  /* 0x0000000169957824 */ /* 0x000fe200078e0a04 */
[----:B------:R-:W-:Y:S01]  /*e100*/  SHF.R.S32.HI R7, RZ, 0x1f, R105 ;  /* 0x0000001fff077819 */ /* 0x000fe20000011469 */
[----:B------:R-:W-:Y:S01]  /*e110*/  IMAD R144, R145, -0x40, R190 ;  /* 0xffffffc091907824 */ /* 0x000fe200078e02be */
[----:B------:R-:W-:Y:S01]  /*e120*/  LEA.HI R0, R2, R2, RZ, 0x1 ;  /* 0x0000000202007211 */ /* 0x000fe200078f08ff */
[----:B------:R-:W-:Y:S01]  /*e130*/  IMAD.SHL.U32 R226, R226, 0x2, RZ ;  /* 0x00000002e2e27824 */ /* 0x000fe200078e00ff */
[----:B------:R-:W-:Y:S02]  /*e140*/  LOP3.LUT R6, R6, 0xfffffffe, RZ, 0xc0, !PT ;  /* 0xfffffffe06067812 */ /* 0x000fe400078ec0ff */
[----:B------:R-:W-:Y:S02]  /*e150*/  SHF.R.S32.HI R12, RZ, 0x1, R0 ;  /* 0x00000001ff0c7819 */ /* 0x000fe40000011400 */
[----:B------:R-:W-:Y:S01]  /*e160*/  LOP3.LUT R4, R0, 0x3fffffe, RZ, 0xc0, !PT ;  /* 0x03fffffe00047812 */ /* 0x000fe200078ec0ff */
[----:B------:R-:W-:Y:S01]  /*e170*/  IMAD.IADD R8, R93, 0x1, -R6 ;  /* 0x000000015d087824 */ /* 0x000fe200078e0a06 */
[----:B------:R-:W-:Y:S01]  /*e180*/  LEA.HI R7, R7, R105, RZ, 0x3 ;  /* 0x0000006907077211 */ /* 0x000fe200078f18ff */
[----:B------:R-:W-:Y:S01]  /*e190*/  IMAD.SHL.U32 R0, R12, 0x40, RZ ;  /* 0x000000400c007824 */ /* 0x000fe200078e00ff */
[----:B------:R-:W-:Y:S01]  /*e1a0*/  BAR.SYNC.DEFER_BLOCKING 0x0 ;  /* 0x0000000000007b1d */ /* 0x000fe20000010000 */
[----:B------:R-:W-:Y:S01]  /*e1b0*/  IMAD.IADD R9, R2, 0x1, -R4 ;  /* 0x0000000102097824 */ /* 0x000fe200078e0a04 */
[----:B------:R-:W-:Y:S01]  /*e1c0*/  LOP3.LUT R2, R5, 0xc0, RZ, 0xc0, !PT ;  /* 0x000000c005027812 */ /* 0x000fe200078ec0ff */
[----:B------:R-:W-:Y:S01]  /*e1d0*/  IMAD.SHL.U32 R4, R7, 0x20, RZ ;  /* 0x0000002007047824 */ /* 0x000fe200078e00ff */
[----:B------:R-:W-:Y:S01]  /*e1e0*/  LOP3.LUT R0, R0, 0xc0, RZ, 0xc0, !PT ;  /* 0x000000c000007812 */ /* 0x000fe200078ec0ff */
[----:B------:R-:W-:Y:S01]  /*e1f0*/  IMAD.SHL.U32 R6, R113, 0x8, RZ ;  /* 0x0000000871067824 */ /* 0x000fe200078e00ff */
[----:B------:R-:W-:Y:S01]  /*e200*/  LOP3.LUT P1, RZ, R12, 0x2, RZ, 0xc0, !PT ;  /* 0x000000020cff7812 */ /* 0x000fe2000782c0ff */
[----:B------:R-:W-:Y:S01]  /*e210*/  IMAD.SHL.U32 R5, R8, 0x8, RZ ;  /* 0x0000000808057824 */ /* 0x000fe200078e00ff */
[----:B-----5:R-:W-:-:S02]  /*e220*/  LOP3.LUT R147, R4, 0xffffff00, RZ, 0xc0, !PT ;  /* 0xffffff0004937812 */ /* 0x020fc400078ec0ff */
[----:B------:R-:W-:Y:S02]  /*e230*/  LOP3.LUT R6, R0, 0x8, R6, 0xf8, !PT ;  /* 0x0000000800067812 */ /* 0x000fe400078ef806 */
[----:B------:R-:W-:Y:S02]  /*e240*/  LOP3.LUT R5, R2, 0x8, R5, 0xf8, !PT ;  /* 0x0000000802057812 */ /* 0x000fe400078ef805 */
[----:B------:R-:W-:Y:S01]  /*e250*/  SHF.R.U32.HI R4, RZ, 0x3, R2 ;  /* 0x00000003ff047819 */ /* 0x000fe20000011602 */
[----:B------:R-:W-:Y:S01]  /*e260*/  IMAD R2, R150, 0x200, R147 ;  /* 0x0000020096027824 */ /* 0x000fe200078e0293 */
[----:B------:R-:W-:Y:S02]  /*e270*/  SHF.R.U32.HI R0, RZ, 0x3, R0 ;  /* 0x00000003ff007819 */ /* 0x000fe40000011600 */
[----:B------:R-:W-:Y:S01]  /*e280*/  LOP3.LUT R148, R5, R4, RZ, 0x3c, !PT ;  /* 0x0000000405947212 */ /* 0x000fe200078e3cff */
[----:B------:R-:W-:Y:S01]  /*e290*/  IMAD R4, R8, 0x8, R9 ;  /* 0x0000000808047824 */ /* 0x000fe200078e0209 */
[----:B------:R-:W-:Y:S01]  /*e2a0*/  LOP3.LUT R0, R6, R0, RZ, 0x3c, !PT ;  /* 0x0000000006007212 */ /* 0x000fe200078e3cff */
[----:B------:R-:W-:-:S04]  /*e2b0*/  IMAD R2, R149, 0x20, R2 ;  /* 0x0000002095027824 */ /* 0x000fc800078e0202 */
[----:B------:R-:W-:Y:S02]  /*e2c0*/  IMAD.U32 R0, R4, 0x20, R0 ;  /* 0x0000002004007824 */ /* 0x000fe400078e0000 */
[----:B------:R-:W-:Y:S02]  /*e2d0*/  IMAD.IADD R2, R148, 0x1, R2 ;  /* 0x0000000194027824 */ /* 0x000fe400078e0202 */
[----:B------:R-:W-:Y:S02]  /*e2e0*/  IMAD.SHL.U32 R208, R0, 0x2, RZ ;  /* 0x0000000200d07824 */ /* 0x000fe400078e00ff */
[----:B------:R-:W-:Y:S02]  /*e2f0*/  IMAD R0, R111, c[0x0][0x208], RZ ;  /* 0x000082006f007a24 */ /* 0x000fe400078e02ff */
[C---:B------:R-:W-:Y:S01]  /*e300*/  IMAD.WIDE.U32 R4, R145.reuse, c[0x0][0x208], RZ ;  /* 0x0000820091047a25 */ /* 0x040fe200078e00ff */
[----:B------:R-:W-:Y:S01]  /*e310*/  IADD3 R213, R208, 0x3120, RZ ;  /* 0x00003120d0d57810 */ /* 0x000fe20007ffe0ff */
[----:B------:R-:W-:Y:S02]  /*e320*/  LDSM.16.M88.4 R40, [R208+0x3100] ;  /* 0x00310000d028783b */ /* 0x000fe40000000200 */
[----:B------:R-:W-:-:S02]  /*e330*/  IMAD R0, R145, c[0x0][0x20c], R0 ;  /* 0x0000830091007a24 */ /* 0x000fc400078e0200 */
[----:B------:R-:W-:Y:S01]  /*e340*/  IMAD.SHL.U32 R211, R2, 0x2, RZ ;  /* 0x0000000202d37824 */ /* 0x000fe200078e00ff */
[C---:B------:R-:W-:Y:S01]  /*e350*/  LEA R2, P0, R4.reuse, R120, 0x6 ;  /* 0x0000007804027211 */ /* 0x040fe200078030ff */
[----:B------:R-:W-:Y:S01]  /*e360*/  IMAD.IADD R6, R5, 0x1, R0 ;  /* 0x0000000105067824 */ /* 0x000fe200078e0200 */
[----:B------:R-:W-:Y:S01]  /*e370*/  SEL R5, RZ, 0x2, P6 ;  /* 0x00000002ff057807 */ /* 0x000fe20003000000 */
[----:B------:R-:W-:Y:S01]  /*e380*/  LDSM.16.M88.4 R36, [R208+0x3500] ;  /* 0x00350000d024783b */ /* 0x000fe20000000200 */
[----:B------:R-:W-:Y:S01]  /*e390*/  SEL R0, RZ, 0x4, P3 ;  /* 0x00000004ff007807 */ /* 0x000fe20001800000 */
[----:B------:R-:W-:Y:S01]  /*e3a0*/  IMAD R212, R3, 0x2, R211 ;  /* 0x0000000203d47824 */ /* 0x000fe200078e02d3 */
[----:B------:R-:W-:Y:S01]  /*e3b0*/  LEA.HI.X R6, R4, R119, R6, 0x6, P0 ;  /* 0x0000007704067211 */ /* 0x000fe200000f3406 */
[----:B------:R-:W1:Y:S01]  /*e3c0*/  LDSM.16.M88.4 R8, [R211+0x7100] ;  /* 0x00710000d308783b */ /* 0x000e620000000200 */
[----:B---3--:R-:W-:Y:S02]  /*e3d0*/  LEA R16, P0, R2, c[0x0][0x1f8], 0x1 ;  /* 0x00007e0002107a11 */ /* 0x008fe400078008ff */
[----:B------:R-:W-:Y:S01]  /*e3e0*/  IADD3 R24, R0, R5, R114 ;  /* 0x0000000500187210 */ /* 0x000fe20007ffe072 */
[----:B------:R-:W2:Y:S01]  /*e3f0*/  LDSM.16.M88.4 R32, [R208+0x3900] ;  /* 0x00390000d020783b */ /* 0x000ea20000000200 */
[----:B------:R-:W-:-:S02]  /*e400*/  IADD3 R0, R208, 0x3100, RZ ;  /* 0x00003100d0007810 */ /* 0x000fc40007ffe0ff */
[----:B------:R-:W-:Y:S01]  /*e410*/  LEA.HI.X R17, R2, c[0x0][0x1fc], R6, 0x1, P0 ;  /* 0x00007f0002117a11 */ /* 0x000fe200000f0c06 */
[----:B------:R-:W-:Y:S01]  /*e420*/  IMAD.MOV.U32 R2, RZ, RZ, c[0x0][0x208] ;  /* 0x00008200ff027624 */ /* 0x000fe200078e00ff */
[----:B------:R-:W-:Y:S01]  /*e430*/  @P1 IADD3 R213, R0, -0x20, RZ ;  /* 0xffffffe000d51810 */ /* 0x000fe20007ffe0ff */
[----:B------:R-:W-:Y:S01]  /*e440*/  IMAD.IADD R0, R144, 0x1, -R92 ;  /* 0x0000000190007824 */ /* 0x000fe200078e0a5c */
[----:B------:R-:W3:Y:S01]  /*e450*/  LDSM.16.M88.4 R28, [R208+0x3d00] ;  /* 0x003d0000d01c783b */ /* 0x000ee20000000200 */
[----:B------:R-:W-:Y:S02]  /*e460*/  LOP3.LUT P1, RZ, R24, 0x2, RZ, 0xc0, !PT ;  /* 0x0000000218ff7812 */ /* 0x000fe4000782c0ff */
[C---:B------:R-:W-:Y:S01]  /*e470*/  SHF.L.U64.HI R7, R2.reuse, R116, c[0x0][0x20c] ;  /* 0x0000830002077619 */ /* 0x040fe20000010274 */
[----:B------:R-:W4:Y:S01]  /*e480*/  LDSM.16.M88.4 R12, [R211+0x6100] ;  /* 0x00610000d30c783b */ /* 0x000f220000000200 */
[----:B------:R-:W-:Y:S01]  /*e490*/  IMAD.SHL.U32 R2, R2, 0x40, RZ ;  /* 0x0000004002027824 */ /* 0x000fe200078e00ff */
[----:B------:R-:W-:-:S02]  /*e4a0*/  ISETP.LT.OR P3, PT, R0, 0x1, P5 ;  /* 0x000000010000780c */ /* 0x000fc40002f61670 */
[----:B------:R-:W-:Y:S01]  /*e4b0*/  ISETP.LT.OR P2, PT, R0, 0x1, !P1 ;  /* 0x000000010000780c */ /* 0x000fe20004f41670 */
[----:B------:R-:W-:Y:S01]  /*e4c0*/  LDSM.16.M88.4 R44, [R213] ;  /* 0x00000000d52c783b */ /* 0x000fe20000000200 */
[----:B------:R-:W-:Y:S02]  /*e4d0*/  IADD3 R18, P0, R2, R16, RZ ;  /* 0x0000001002127210 */ /* 0x000fe40007f1e0ff */
[----:B------:R-:W-:Y:S01]  /*e4e0*/  ISETP.LT.OR P1, PT, R0, 0x21, !P1 ;  /* 0x000000210000780c */ /* 0x000fe20004f21670 */
[----:B------:R-:W3:Y:S01]  /*e4f0*/  LDSM.16.M88.4 R20, [R212+0x6100] ;  /* 0x00610000d414783b */ /* 0x000ee20000000200 */
[----:B------:R-:W-:Y:S01]  /*e500*/  LOP3.LUT R2, R151, 0xffffffe0, RZ, 0xc0, !PT ;  /* 0xffffffe097027812 */ /* 0x000fe200078ec0ff */
[----:B------:R-:W-:Y:S01]  /*e510*/  IMAD.X R19, R7, 0x1, R17, P0 ;  /* 0x0000000107137824 */ /* 0x000fe200000e0611 */
[----:B------:R-:W-:Y:S01]  /*e520*/  LOP3.LUT P0, RZ, R24, 0x4, RZ, 0xc0, !PT ;  /* 0x0000000418ff7812 */ /* 0x000fe2000780c0ff */
[----:B------:R-:W4:Y:S02]  /*e530*/  LDSM.16.M88.4 R4, [R212+0x7100] ;  /* 0x00710000d404783b */ /* 0x000f240000000200 */
[----:B------:R-:W-:-:S02]  /*e540*/  IMAD.IADD R2, R165, 0x1, -R2 ;  /* 0x00000001a5027824 */ /* 0x000fc400078e0a02 */
[----:B------:R-:W-:Y:S04]  /*e550*/  LDSM.16.M88.4 R56, [R213+0x400] ;  /* 0x00040000d538783b */ /* 0x000fe80000000200 */
[----:B------:R-:W4:Y:S04]  /*e560*/  LDSM.16.M88.4 R52, [R213+0x800] ;  /* 0x00080000d534783b */ /* 0x000f280000000200 */
[----:B------:R-:W4:Y:S01]  /*e570*/  LDSM.16.M88.4 R48, [R213+0xc00] ;  /* 0x000c0000d530783b */ /* 0x000f220000000200 */
[----:B-1----:R-:W-:Y:S03]  /*e580*/  HMMA.16816.F32 R84, R8, R40, RZ ;  /* 0x000000280854723c */ /* 0x002fe600000018ff */
[----:B------:R-:W-:Y:S01]  /*e590*/  @!PT LDS RZ, [RZ] ;  /* 0x00000000fffff984 */ /* 0x000fe20000000800 */
[----:B------:R-:W-:Y:S01]  /*e5a0*/  @!PT LDS RZ, [RZ] ;  /* 0x00000000fffff984 */ /* 0x000fe20000000800 */
[----:B------:R-:W-:Y:S01]  /*e5b0*/  @!PT LDS RZ, [RZ] ;  /* 0x00000000fffff984 */ /* 0x000fe20000000800 */
[----:B------:R1:W-:Y:S01]  /*e5c0*/  LDGSTS.E.BYPASS.LTC128B.128 [R226+0x100], [R16.64], !P3 ;  /* 0x0010000010e27fae */ /* 0x0003e2000d901d46 */
[----:B------:R-:W-:-:S03]  /*e5d0*/  ISETP.NE.AND P3, PT, R117, RZ, PT ;  /* 0x000000ff7500720c */ /* 0x000fc60003f65270 */
[----:B------:R1:W-:Y:S01]  /*e5e0*/  LDGSTS.E.BYPASS.LTC128B.128 [R226+0x1100], [R16.64+0x40], !P2 ;  /* 0x0110004010e27fae */ /* 0x0003e2000d101d46 */
[C---:B------:R-:W-:Y:S01]  /*e5f0*/  ISETP.LT.OR P2, PT, R0.reuse, 0x1, !P0 ;  /* 0x000000010000780c */ /* 0x040fe20004741670 */
[----:B------:R-:W-:Y:S01]  /*e600*/  HMMA.16816.F32 R88, R8, R36, RZ ;  /* 0x000000240858723c */ /* 0x000fe200000018ff */
[----:B------:R-:W-:-:S07]  /*e610*/  ISETP.LT.OR P0, PT, R0, 0x21, !P0 ;  /* 0x000000210000780c */ /* 0x000fce0004701670 */
[----:B--2---:R-:W-:Y:S04]  /*e620*/  HMMA.16816.F32 R80, R8, R32, RZ ;  /* 0x000000200850723c */ /* 0x004fe800000018ff */
[----:B------:R1:W-:Y:S01]  /*e630*/  LDGSTS.E.BYPASS.LTC128B.128 [R226+0x2100], [R16.64+0x80], !P2 ;  /* 0x0210008010e27fae */ /* 0x0003e2000d101d46 */
[----:B------:R-:W-:-:S03]  /*e640*/  ISETP.LT.OR P2, PT, R0, 0x21, P5 ;  /* 0x000000210000780c */ /* 0x000fc60002f41670 */
[C---:B---3--:R-:W-:Y:S08]  /*e650*/  HMMA.16816.F32 R76, R8.reuse, R28, RZ ;  /* 0x0000001c084c723c */ /* 0x048ff000000018ff */
        /* <DEDUP_REMOVED lines=9> */
[----:B------:R-:W0:Y:S06]  /*e6f0*/  LDGDEPBAR ;  /* 0x00000000000079af */ /* 0x000e2c0000000000 */
[----:B------:R-:W-:Y:S08]  /*e700*/  HMMA.16816.F32 R64, R8, R30, RZ ;  /* 0x0000001e0840723c */ /* 0x000ff000000018ff */
[C---:B----4-:R-:W-:Y:S01]  /*e710*/  HMMA.16816.F32 R8, R12.reuse, R42, RZ ;  /* 0x0000002a0c08723c */ /* 0x050fe200000018ff */
[----:B-1----:R-:W-:Y:S07]  /*e720*/  LDSM.16.M88.4 R16, [R212+0x8100] ;  /* 0x00810000d410783b */ /* 0x002fee0000000200 */
[C---:B------:R-:W-:Y:S08]  /*e730*/  HMMA.16816.F32 R104, R12.reuse, R40, RZ ;  /* 0x000000280c68723c */ /* 0x040ff000000018ff */
[C---:B------:R-:W-:Y:S08]  /*e740*/  HMMA.16816.F32 R100, R12.reuse, R36, RZ ;  /* 0x000000240c64723c */ /* 0x040ff000000018ff */
[C---:B------:R-:W-:Y:S08]  /*e750*/  HMMA.16816.F32 R108, R12.reuse, R38, RZ ;  /* 0x000000260c6c723c */ /* 0x040ff000000018ff */
[C---:B------:R-:W-:Y:S08]  /*e760*/  HMMA.16816.F32 R96, R12.reuse, R32, RZ ;  /* 0x000000200c60723c */ /* 0x040ff000000018ff */
[C---:B------:R-:W-:Y:S01]  /*e770*/  HMMA.16816.F32 R92, R12.reuse, R34, RZ ;  /* 0x000000220c5c723c */ /* 0x040fe200000018ff */
[----:B------:R-:W-:Y:S07]  /*e780*/  LDSM.16.M88.4 R32, [R208+0x4100] ;  /* 0x00410000d020783b */ /* 0x000fee0000000200 */
[C---:B------:R-:W-:Y:S08]  /*e790*/  HMMA.16816.F32 R40, R12.reuse, R28, RZ ;  /* 0x0000001c0c28723c */ /* 0x040ff000000018ff */
[----:B------:R-:W-:Y:S01]  /*e7a0*/  HMMA.16816.F32 R36, R12, R30, RZ ;  /* 0x0000001e0c24723c */ /* 0x000fe200000018ff */
[----:B------:R-:W1:Y:S07]  /*e7b0*/  LDSM.16.M88.4 R28, [R211+0x8100] ;  /* 0x00810000d31c783b */ /* 0x000e6e0000000200 */
[----:B------:R-:W-:Y:S08]  /*e7c0*/  HMMA.16816.F32 R8, R20, R46, R8 ;  /* 0x0000002e1408723c */ /* 0x000ff00000001808 */
[C---:B------:R-:W-:Y:S08]  /*e7d0*/  HMMA.16816.F32 R12, R4.reuse, R44, R84 ;  /* 0x0000002c040c723c */ /* 0x040ff00000001854 */
[----:B------:R-:W-:Y:S01]  /*e7e0*/  HMMA.16816.F32 R124, R4, R46, R60 ;  /* 0x0000002e047c723c */ /* 0x000fe2000000183c */
[----:B------:R-:W2:Y:S07]  /*e7f0*/  LDSM.16.M88.4 R60, [R213+0x1000] ;  /* 0x00100000d53c783b */ /* 0x000eae0000000200 */
[----:B------:R-:W-:Y:S08]  /*e800*/  HMMA.16816.F32 R44, R20, R44, R104 ;  /* 0x0000002c142c723c */ /* 0x000ff00000001868 */
[C---:B------:R-:W-:Y:S08]  /*e810*/  HMMA.16816.F32 R84, R4.reuse, R52, R80 ;  /* 0x000000340454723c */ /* 0x040ff00000001850 */
[C---:B------:R-:W-:Y:S08]  /*e820*/  HMMA.16816.F32 R116, R4.reuse, R56, R88 ;  /* 0x000000380474723c */ /* 0x040ff00000001858 */
[C---:B------:R-:W-:Y:S08]  /*e830*/  HMMA.16816.F32 R76, R4.reuse, R48, R76 ;  /* 0x00000030044c723c */ /* 0x040ff0000000184c */
[C---:B------:R-:W-:Y:S01]  /*e840*/  HMMA.16816.F32 R80, R4.reuse, R58, R72 ;  /* 0x0000003a0450723c */ /* 0x040fe20000001848 */
[----:B------:R-:W-:Y:S07]  /*e850*/  LDSM.16.M88.4 R72, [R208+0x4900] ;  /* 0x00490000d048783b */ /* 0x000fee0000000200 */
[C---:B------:R-:W-:Y:S01]  /*e860*/  HMMA.16816.F32 R120, R4.reuse, R54, R68 ;  /* 0x000000360478723c */ /* 0x040fe20000001844 */
[----:B------:R-:W-:Y:S07]  /*e870*/  LDSM.16.M88.4 R68, [R208+0x4d00] ;  /* 0x004d0000d044783b */ /* 0x000fee0000000200 */
[----:B------:R-:W-:Y:S01]  /*e880*/  HMMA.16816.F32 R112, R4, R50, R64 ;  /* 0x000000320470723c */ /* 0x000fe20000001840 */
[----:B------:R-:W-:Y:S07]  /*e890*/  LDSM.16.M88.4 R64, [R208+0x4500] ;  /* 0x00450000d040783b */ /* 0x000fee0000000200 */
[----:B-1----:R-:W-:Y:S01]  /*e8a0*/  HMMA.16816.F32 R4, R28, R34, R8 ;  /* 0x000000221c04723c */ /* 0x002fe20000001808 */
[----:B------:R-:W-:Y:S07]  /*e8b0*/  LDSM.16.M88.4 R8, [R211+0xa100] ;  /* 0x00a10000d308783b */ /* 0x000fee0000000200 */
[C---:B------:R-:W-:Y:S08]  /*e8c0*/  HMMA.16816.F32 R128, R20.reuse, R52, R96 ;  /* 0x000000341480723c */ /* 0x040ff00000001860 */
[----:B------:R-:W-:Y:S08]  /*e8d0*/  HMMA.16816.F32 R104, R20, R54, R92 ;  /* 0x000000361468723c */ /* 0x000ff0000000185c */
[----:B------:R-:W-:Y:S01]  /*e8e0*/  HMMA.16816.F32 R52, R24, R32, R12 ;  /* 0x000000201834723c */ /* 0x000fe2000000180c */
[----:B------:R-:W1:Y:S07]  /*e8f0*/  LDSM.16.M88.4 R12, [R212+0x9100] ;  /* 0x00910000d40c783b */ /* 0x000e6e0000000200 */
[----:B------:R-:W-:Y:S01]  /*e900*/  HMMA.16816.F32 R132, R20, R48, R40 ;  /* 0x000000301484723c */ /* 0x000fe20000001828 */
[----:B------:R-:W3:Y:S07]  /*e910*/  LDSM.16.M88.4 R40, [R208+0x5100] ;  /* 0x00510000d028783b */ /* 0x000eee0000000200 */
[----:B------:R-:W-:Y:S08]  /*e920*/  HMMA.16816.F32 R44, R28, R32, R44 ;  /* 0x000000201c2c723c */ /* 0x000ff0000000182c */
[C---:B------:R-:W-:Y:S08]  /*e930*/  HMMA.16816.F32 R88, R20.reuse, R56, R100 ;  /* 0x000000381458723c */ /* 0x040ff00000001864 */
[C---:B------:R-:W-:Y:S08]  /*e940*/  HMMA.16816.F32 R96, R20.reuse, R58, R108 ;  /* 0x0000003a1460723c */ /* 0x040ff0000000186c */
[----:B------:R-:W-:Y:S01]  /*e950*/  HMMA.16816.F32 R92, R20, R50, R36 ;  /* 0x00000032145c723c */ /* 0x000fe20000001824 */
[----:B------:R-:W-:Y:S07]  /*e960*/  LDSM.16.M88.4 R36, [R213+0x2000] ;  /* 0x00200000d524783b */ /* 0x000fee0000000200 */
[----:B--2---:R-:W-:Y:S01]  /*e970*/  HMMA.16816.F32 R20, R16, R62, R4 ;  /* 0x0000003e1014723c */ /* 0x004fe20000001804 */
[----:B------:R-:W2:Y:S07]  /*e980*/  LDSM.16.M88.4 R4, [R211+0xb100] ;  /* 0x00b10000d304783b */ /* 0x000eae0000000200 */
[----:B------:R-:W-:Y:S01]  /*e990*/  HMMA.16816.F32 R56, R24, R34, R124 ;  /* 0x000000221838723c */ /* 0x000fe2000000187c */
[----:B------:R-:W4:Y:S07]  /*e9a0*/  LDSM.16.M88.4 R32, [R212+0xa100] ;  /* 0x00a10000d420783b */ /* 0x000f2e0000000200 */
[-C--:B------:R-:W-:Y:S08]  /*e9b0*/  HMMA.16816.F32 R48, R16, R60.reuse, R44 ;  /* 0x0000003c1030723c */ /* 0x080ff0000000182c */
[----:B-1----:R-:W-:Y:S08]  /*e9c0*/  HMMA.16816.F32 R52, R12, R60, R52 ;  /* 0x0000003c0c34723c */ /* 0x002ff00000001834 */
[C---:B---3--:R-:W-:Y:S01]  /*e9d0*/  HMMA.16816.F32 R44, R8.reuse, R42, R20 ;  /* 0x0000002a082c723c */ /* 0x048fe20000001814 */
[----:B------:R-:W1:Y:S07]  /*e9e0*/  LDSM.16.M88.4 R20, [R212+0xb100] ;  /* 0x00b10000d414783b */ /* 0x000e6e0000000200 */
[----:B------:R-:W-:Y:S08]  /*e9f0*/  HMMA.16816.F32 R48, R8, R40, R48 ;  /* 0x000000280830723c */ /* 0x000ff00000001830 */
[C---:B------:R-:W-:Y:S08]  /*ea00*/  HMMA.16816.F32 R116, R24.reuse, R64, R116 ;  /* 0x000000401874723c */ /* 0x040ff00000001874 */
[C---:B------:R-:W-:Y:S08]  /*ea10*/  HMMA.16816.F32 R136, R24.reuse, R72, R84 ;  /* 0x000000481888723c */ /* 0x040ff00000001854 */
[C---:B------:R-:W-:Y:S08]  /*ea20*/  HMMA.16816.F32 R140, R24.reuse, R68, R76 ;  /* 0x00000044188c723c */ /* 0x040ff0000000184c */
[C---:B------:R-:W-:Y:S08]  /*ea30*/  HMMA.16816.F32 R100, R24.reuse, R66, R80 ;  /* 0x000000421864723c */ /* 0x040ff00000001850 */
[C---:B------:R-:W-:Y:S08]  /*ea40*/  HMMA.16816.F32 R120, R24.reuse, R74, R120 ;  /* 0x0000004a1878723c */ /* 0x040ff00000001878 */
[----:B------:R-:W-:Y:S01]  /*ea50*/  HMMA.16816.F32 R124, R24, R70, R112 ;  /* 0x00000046187c723c */ /* 0x000fe20000001870 */
[----:B------:R-:W3:Y:S07]  /*ea60*/  LDSM.16.M88.4 R24, [R213+0x1400] ;  /* 0x00140000d518783b */ /* 0x000eee0000000200 */
[----:B--2---:R-:W-:Y:S08]  /*ea70*/  HMMA.16816.F32 R52, R4, R40, R52 ;  /* 0x000000280434723c */ /* 0x004ff00000001834 */
[----:B------:R-:W-:Y:S08]  /*ea80*/  HMMA.16816.F32 R56, R12, R62, R56 ;  /* 0x0000003e0c38723c */ /* 0x000ff00000001838 */
[----:B----4-:R-:W-:Y:S01]  /*ea90*/  HMMA.16816.F32 R76, R32, R38, R44 ;  /* 0x00000026204c723c */ /* 0x010fe2000000182c */
[----:B------:R-:W-:Y:S07]  /*eaa0*/  LDSM.16.M88.4 R44, [R213+0x1800] ;  /* 0x00180000d52c783b */ /* 0x000fee0000000200 */
[C---:B------:R-:W-:Y:S08]  /*eab0*/  HMMA.16816.F32 R80, R28.reuse, R64, R88 ;  /* 0x000000401c50723c */ /* 0x040ff00000001858 */
[C---:B------:R-:W-:Y:S08]  /*eac0*/  HMMA.16816.F32 R112, R28.reuse, R68, R132 ;  /* 0x000000441c70723c */ /* 0x040ff00000001884 */
[----:B------:R-:W-:Y:S01]  /*ead0*/  HMMA.16816.F32 R108, R28, R70, R92 ;  /* 0x000000461c6c723c */ /* 0x000fe2000000185c */
[----:B------:R-:W-:-:S07]  /*eae0*/  FMUL.FTZ R0, R76, c[0x0][0x320] ;  /* 0x0000c8004c007a20 */ /* 0x000fce0000410000 */
[----:B------:R-:W-:Y:S08]  /*eaf0*/  HMMA.16816.F32 R68, R32, R36, R48 ;  /* 0x000000242044723c */ /* 0x000ff00000001830 */
[C---:B------:R-:W-:Y:S08]  /*eb00*/  HMMA.16816.F32 R84, R28.reuse, R66, R96 ;  /* 0x000000421c54723c */ /* 0x040ff00000001860 */
[C---:B------:R-:W-:Y:S01]  /*eb10*/  HMMA.16816.F32 R88, R28.reuse, R72, R128 ;  /* 0x000000481c58723c */ /* 0x040fe20000001880 */
[----:B------:R2:W-:Y:S07]  /*eb20*/  MUFU.TANH R130, R0 ;  /* 0x0000000000827308 */ /* 0x0005ee0000002400 */
[----:B------:R-:W-:Y:S01]  /*eb30*/  HMMA.16816.F32 R104, R28, R74, R104 ;  /* 0x0000004a1c68723c */ /* 0x000fe20000001868 */
[----:B------:R-:W4:Y:S07]  /*eb40*/  LDSM.16.M88.4 R28, [R208+0x5500] ;  /* 0x00550000d01c783b */ /* 0x000f2e0000000200 */
[----:B-1----:R-:W-:Y:S01]  /*eb50*/  HMMA.16816.F32 R64, R20, R36, R52 ;  /* 0x000000241440723c */ /* 0x002fe20000001834 */
[----:B--2---:R-:W-:-:S04]  /*eb60*/  FMUL.FTZ R0, R77, c[0x0][0x320] ;  /* 0x0000c8004d007a20 */ /* 0x004fc80000410000 */
[----:B------:R1:W-:Y:S03]  /*eb70*/  MUFU.TANH R129, R0 ;  /* 0x0000000000817308 */ /* 0x0003e60000002400 */
[----:B------:R-:W-:Y:S01]  /*eb80*/  HMMA.16816.F32 R48, R4, R42, R56 ;  /* 0x0000002a0430723c */ /* 0x000fe20000001838 */
[----:B------:R-:W-:Y:S07]  /*eb90*/  LDSM.16.M88.4 R40, [R213+0x1c00] ;  /* 0x001c0000d528783b */ /* 0x000fee0000000200 */
[----:B---3--:R-:W-:Y:S01]  /*eba0*/  HMMA.16816.F32 R56, R16, R24, R80 ;  /* 0x000000181038723c */ /* 0x008fe20000001850 */
[----:B-1----:R-:W-:-:S07]  /*ebb0*/  FMUL.FTZ R0, R69, c[0x0][0x320] ;  /* 0x0000c80045007a20 */ /* 0x002fce0000410000 */
[C---:B------:R-:W-:Y:S01]  /*ebc0*/  HMMA.16816.F32 R60, R12.reuse, R24, R116 ;  /* 0x000000180c3c723c */ /* 0x040fe20000001874 */
[----:B------:R1:W-:Y:S07]  /*ebd0*/  MUFU.TANH R128, R0 ;  /* 0x0000000000807308 */ /* 0x0003ee0000002400 */
[-C--:B------:R-:W-:Y:S08]  /*ebe0*/  HMMA.16816.F32 R100, R12, R26.reuse, R100 ;  /* 0x0000001a0c64723c */ /* 0x080ff00000001864 */
[----:B------:R-:W-:Y:S01]  /*ebf0*/  HMMA.16816.F32 R52, R16, R26, R84 ;  /* 0x0000001a1034723c */ /* 0x000fe20000001854 */
[----:B-1----:R-:W-:Y:S01]  /*ec00*/  FMUL.FTZ R0, R68, c[0x0][0x320] ;  /* 0x0000c80044007a20 */ /* 0x002fe20000410000 */
[----:B------:R-:W1:Y:S03]  /*ec10*/  LDSM.16.M88.4 R24, [R213+0x2400] ;  /* 0x00240000d518783b */ /* 0x000e660000000200 */
[----:B------:R2:W3:Y:S03]  /*ec20*/  MUFU.TANH R119, R0 ;  /* 0x0000000000777308 */ /* 0x0004e60000002400 */
[----:B------:R-:W-:Y:S08]  /*ec30*/  HMMA.16816.F32 R36, R20, R38, R48 ;  /* 0x000000261424723c */ /* 0x000ff00000001830 */
[----:B----4-:R-:W-:Y:S01]  /*ec40*/  HMMA.16816.F32 R48, R8, R28, R56 ;  /* 0x0000001c0830723c */ /* 0x010fe20000001838 */
[----:B--2---:R-:W-:-:S07]  /*ec50*/  FMUL.FTZ R0, R67, c[0x0][0x320] ;  /* 0x0000c80043007a20 */ /* 0x004fce0000410000 */
[----:B------:R-:W-:Y:S01]  /*ec60*/  HMMA.16816.F32 R92, R12, R46, R120 ;  /* 0x0000002e0c5c723c */ /* 0x000fe20000001878 */
[----:B------:R2:W-:Y:S07]  /*ec70*/  MUFU.TANH R131, R0 ;  /* 0x0000000000837308 */ /* 0x0005ee0000002400 */
[----:B------:R-:W-:Y:S08]  /*ec80*/  HMMA.16816.F32 R52, R8, R30, R52 ;  /* 0x0000001e0834723c */ /* 0x000ff00000001834 */
[----:B------:R-:W-:Y:S01]  /*ec90*/  HMMA.16816.F32 R84, R12, R44, R136 ;  /* 0x0000002c0c54723c */ /* 0x000fe20000001888 */
[----:B--2---:R-:W-:-:S04]  /*eca0*/  FMUL.FTZ R0, R71, c[0x0][0x320] ;  /* 0x0000c80047007a20 */ /* 0x004fc80000410000 */
[----:B------:R2:W-:Y:S03]  /*ecb0*/  MUFU.TANH R132, R0 ;  /* 0x0000000000847308 */ /* 0x0005e60000002400 */
[----:B-1----:R-:W-:Y:S08]  /*ecc0*/  HMMA.16816.F32 R72, R32, R24, R48 ;  /* 0x000000182048723c */ /* 0x002ff00000001830 */
[----:B------:R-:W-:Y:S01]  /*ecd0*/  HMMA.16816.F32 R48, R4, R28, R60 ;  /* 0x0000001c0430723c */ /* 0x000fe2000000183c */
[----:B--2---:R-:W-:-:S07]  /*ece0*/  FMUL.FTZ R0, R64, c[0x0][0x320] ;  /* 0x0000c80040007a20 */ /* 0x004fce0000410000 */
[C---:B------:R-:W-:Y:S01]  /*ecf0*/  HMMA.16816.F32 R96, R12.reuse, R40, R140 ;  /* 0x000000280c60723c */ /* 0x040fe2000000188c */
[----:B------:R1:W-:Y:S07]  /*ed00*/  MUFU.TANH R118, R0 ;  /* 0x0000000000767308 */ /* 0x0003ee0000002400 */
[----:B------:R-:W-:Y:S01]  /*ed10*/  HMMA.16816.F32 R80, R12, R42, R124 ;  /* 0x0000002a0c50723c */ /* 0x000fe2000000187c */
[----:B------:R-:W2:Y:S07]  /*ed20*/  LDSM.16.M88.4 R12, [R208+0x5900] ;  /* 0x00590000d00c783b */ /* 0x000eae0000000200 */
        /* <DEDUP_REMOVED lines=10> */
[----:B-1----:R-:W-:-:S04]  /*edd0*/  FMUL.FTZ R0, R36, c[0x0][0x320] ;  /* 0x0000c80024007a20 */ /* 0x002fc80000410000 */
[----:B------:R1:W-:Y:S03]  /*ede0*/  MUFU.TANH R117, R0 ;  /* 0x0000000000757308 */ /* 0x0003e60000002400 */
[----:B------:R-:W-:Y:S01]  /*edf0*/  HMMA.16816.F32 R48, R16, R42, R108 ;  /* 0x0000002a1030723c */ /* 0x000fe2000000186c */
[----:B------:R-:W-:Y:S07]  /*ee00*/  LDSM.16.M88.4 R40, [R213+0x2800] ;  /* 0x00280000d528783b */ /* 0x000fee0000000200 */
[----:B------:R-:W-:Y:S01]  /*ee10*/  HMMA.16816.F32 R28, R20, R26, R28 ;  /* 0x0000001a141c723c */ /* 0x000fe2000000181c */
[----:B-1----:R-:W-:-:S07]  /*ee20*/  FMUL.FTZ R0, R37, c[0x0][0x320] ;  /* 0x0000c80025007a20 */ /* 0x002fce0000410000 */
[----:B--2---:R-:W-:Y:S01]  /*ee30*/  HMMA.16816.F32 R16, R8, R12, R76 ;  /* 0x0000000c0810723c */ /* 0x004fe2000000184c */
[----:B------:R1:W-:Y:S02]  /*ee40*/  MUFU.TANH R116, R0 ;  /* 0x0000000000747308 */ /* 0x0003e40000002400 */
[----:B-1----:R-:W-:-:S06]  /*ee50*/  FMUL.FTZ R0, R38, c[0x0][0x320] ;  /* 0x0000c80026007a20 */ /* 0x002fcc0000410000 */
[----:B------:R1:W-:Y:S02]  /*ee60*/  MUFU.TANH R91, R0 ;  /* 0x00000000005b7308 */ /* 0x0003e40000002400 */
[----:B-1----:R-:W-:Y:S02]  /*ee70*/  FMUL.FTZ R0, R39, c[0x0][0x320] ;  /* 0x0000c80027007a20 */ /* 0x002fe40000410000 */
[----:B------:R-:W1:Y:S04]  /*ee80*/  LDSM.16.M88.4 R36, [R208+0x5d00] ;  /* 0x005d0000d024783b */ /* 0x000e680000000200 */
[----:B------:R2:W-:Y:S02]  /*ee90*/  MUFU.TANH R90, R0 ;  /* 0x00000000005a7308 */ /* 0x0005e40000002400 */
[----:B--2---:R-:W-:-:S06]  /*eea0*/  FMUL.FTZ R0, R65, c[0x0][0x320] ;  /* 0x0000c80041007a20 */ /* 0x004fcc0000410000 */
[----:B------:R2:W-:Y:S02]  /*eeb0*/  MUFU.TANH R88, R0 ;  /* 0x0000000000587308 */ /* 0x0005e40000002400 */
[----:B--2---:R-:W-:Y:S02]  /*eec0*/  FMUL.FTZ R0, R66, c[0x0][0x320] ;  /* 0x0000c80042007a20 */ /* 0x004fe40000410000 */
[C---:B------:R-:W-:Y:S04]  /*eed0*/  HMMA.16816.F32 R64, R4.reuse, R12, R84 ;  /* 0x0000000c0440723c */ /* 0x040fe80000001854 */
[----:B------:R2:W-:Y:S04]  /*eee0*/  MUFU.TANH R89, R0 ;  /* 0x0000000000597308 */ /* 0x0005e80000002400 */
[C---:B-1----:R-:W-:Y:S08]  /*eef0*/  HMMA.16816.F32 R96, R4.reuse, R36, R96 ;  /* 0x000000240460723c */ /* 0x042ff00000001860 */
[----:B------:R-:W-:Y:S01]  /*ef00*/  HMMA.16816.F32 R80, R4, R38, R80 ;  /* 0x000000260450723c */ /* 0x000fe20000001850 */
[----:B--2---:R-:W-:-:S04]  /*ef10*/  FMUL.FTZ R0, R70, c[0x0][0x320] ;  /* 0x0000c80046007a20 */ /* 0x004fc80000410000 */
[----:B------:R1:W-:Y:S03]  /*ef20*/  MUFU.TANH R104, R0 ;  /* 0x0000000000687308 */ /* 0x0003e60000002400 */
[-C--:B------:R-:W-:Y:S07]  /*ef30*/  HMMA.16816.F32 R68, R4, R14.reuse, R92 ;  /* 0x0000000e0444723c */ /* 0x080fee000000185c */
[----:B------:R-:W-:Y:S01]  /*ef40*/  SHF.R.S32.HI R4, RZ, 0x1f, R150 ;  /* 0x0000001fff047819 */ /* 0x000fe20000011496 */
[----:B------:R-:W-:Y:S01]  /*ef50*/  FMUL.FTZ R7, R28, c[0x0][0x320] ;  /* 0x0000c8001c077a20 */ /* 0x000fe20000410000 */
[----:B------:R-:W-:Y:S01]  /*ef60*/  SHF.R.S32.HI R5, RZ, 0x1f, R2 ;  /* 0x0000001fff057819 */ /* 0x000fe20000011402 */
[----:B------:R-:W-:Y:S02]  /*ef70*/  HMMA.16816.F32 R12, R8, R14, R56 ;  /* 0x0000000e080c723c */ /* 0x000fe40000001838 */
[----:B------:R-:W-:Y:S01]  /*ef80*/  MUFU.TANH R59, R7 ;  /* 0x00000007003b7308 */ /* 0x000fe20000002400 */
[----:B-1----:R-:W-:-:S05]  /*ef90*/  FMUL.FTZ R0, R72, c[0x0][0x320] ;  /* 0x0000c80048007a20 */ /* 0x002fca0000410000 */
[----:B------:R-:W-:Y:S02]  /*efa0*/  HMMA.16816.F32 R48, R8, R38, R48 ;  /* 0x000000260830723c */ /* 0x000fe40000001830 */
[----:B------:R1:W2:Y:S02]  /*efb0*/  MUFU.TANH R136, R0 ;  /* 0x0000000000887308 */ /* 0x0002a40000002400 */
[----:B-1----:R-:W-:-:S06]  /*efc0*/  FMUL.FTZ R0, R73, c[0x0][0x320] ;  /* 0x0000c80049007a20 */ /* 0x002fcc0000410000 */
[----:B------:R1:W4:Y:S02]  /*efd0*/  MUFU.TANH R137, R0 ;  /* 0x0000000000897308 */ /* 0x0003240000002400 */
[----:B-1----:R-:W-:-:S06]  /*efe0*/  FMUL.FTZ R0, R52, c[0x0][0x320] ;  /* 0x0000c80034007a20 */ /* 0x002fcc0000410000 */
[----:B------:R1:W1:Y:S02]  /*eff0*/  MUFU.TANH R138, R0 ;  /* 0x00000000008a7308 */ /* 0x0002640000002400 */
[----:B-1----:R-:W-:-:S06]  /*f000*/  FMUL.FTZ R0, R53, c[0x0][0x320] ;  /* 0x0000c80035007a20 */ /* 0x002fcc0000410000 */
[----:B------:R1:W-:Y:S02]  /*f010*/  MUFU.TANH R100, R0 ;  /* 0x0000000000647308 */ /* 0x0003e40000002400 */
[----:B-1----:R-:W-:-:S06]  /*f020*/  FMUL.FTZ R0, R75, c[0x0][0x320] ;  /* 0x0000c8004b007a20 */ /* 0x002fcc0000410000 */
[----:B------:R1:W-:Y:S02]  /*f030*/  MUFU.TANH R84, R0 ;  /* 0x0000000000547308 */ /* 0x0003e40000002400 */
[----:B-1----:R-:W-:-:S06]  /*f040*/  FMUL.FTZ R0, R44, c[0x0][0x320] ;  /* 0x0000c8002c007a20 */ /* 0x002fcc0000410000 */
[----:B------:R1:W1:Y:S02]  /*f050*/  MUFU.TANH R72, R0 ;  /* 0x0000000000487308 */ /* 0x0002640000002400 */
[----:B-1----:R-:W-:-:S06]  /*f060*/  FMUL.FTZ R0, R45, c[0x0][0x320] ;  /* 0x0000c8002d007a20 */ /* 0x002fcc0000410000 */
[----:B------:R1:W-:Y:S02]  /*f070*/  MUFU.TANH R106, R0 ;  /* 0x00000000006a7308 */ /* 0x0003e40000002400 */
[----:B-1----:R-:W-:-:S06]  /*f080*/  FMUL.FTZ R0, R46, c[0x0][0x320] ;  /* 0x0000c8002e007a20 */ /* 0x002fcc0000410000 */
[----:B------:R1:W-:Y:S02]  /*f090*/  MUFU.TANH R75, R0 ;  /* 0x00000000004b7308 */ /* 0x0003e40000002400 */
[----:B-1----:R-:W-:Y:S02]  /*f0a0*/  FMUL.FTZ R0, R47, c[0x0][0x320] ;  /* 0x0000c8002f007a20 */ /* 0x002fe40000410000 */
[----:B------:R-:W-:Y:S01]  /*f0b0*/  HMMA.16816.F32 R44, R8, R36, R60 ;  /* 0x00000024082c723c */ /* 0x000fe2000000183c */
[----:B------:R-:W1:Y:S03]  /*f0c0*/  LDSM.16.M88.4 R8, [R213+0x2c00] ;  /* 0x002c0000d508783b */ /* 0x000e660000000200 */
[----:B------:R2:W-:Y:S01]  /*f0d0*/  MUFU.TANH R73, R0 ;  /* 0x0000000000497308 */ /* 0x0005e20000002400 */
[----:B------:R-:W-:-:S04]  /*f0e0*/  DEPBAR.LE SB0, 0x0 ;  /* 0x000080000000791a */ /* 0x000fc80000000000 */
[----:B------:R-:W-:Y:S01]  /*f0f0*/  HMMA.16816.F32 R36, R32, R42, R12 ;  /* 0x0000002a2024723c */ /* 0x000fe2000000180c */
[----:B--2---:R-:W-:-:S04]  /*f100*/  FMUL.FTZ R0, R54, c[0x0][0x320] ;  /* 0x0000c80036007a20 */ /* 0x004fc80000410000 */
[----:B------:R2:W-:Y:S02]  /*f110*/  MUFU.TANH R77, R0 ;  /* 0x00000000004d7308 */ /* 0x0005e40000002400 */
[----:B--2---:R-:W-:Y:S01]  /*f120*/  LEA.HI R0, R4, R150, RZ, 0x2 ;  /* 0x0000009604007211 */ /* 0x004fe200078f10ff */
[----:B------:R-:W-:Y:S02]  /*f130*/  FMUL.FTZ R4, R55, c[0x0][0x320] ;  /* 0x0000c80037047a20 */ /* 0x000fe40000410000 */
[----:B------:R-:W-:Y:S01]  /*f140*/  HMMA.16816.F32 R52, R32, R40, R16 ;  /* 0x000000282034723c */ /* 0x000fe20000001810 */
[----:B------:R-:W-:Y:S02]  /*f150*/  LOP3.LUT R0, R0, 0xffffffc, RZ, 0xc0, !PT ;  /* 0x0ffffffc00007812 */ /* 0x000fe400078ec0ff */
[----:B------:R2:W-:Y:S03]  /*f160*/  MUFU.TANH R76, R4 ;  /* 0x00000004004c7308 */ /* 0x0005e60000002400 */
[----:B------:R-:W-:Y:S01]  /*f170*/  IMAD.IADD R6, R150, 0x1, -R0 ;  /* 0x0000000196067824 */ /* 0x000fe200078e0a00 */
[----:B------:R-:W-:Y:S01]  /*f180*/  LEA.HI R0, R146, R146, RZ, 0x1 ;  /* 0x0000009292007211 */ /* 0x000fe200078f08ff */
[----:B------:R-:W-:Y:S01]  /*f190*/  FMUL.FTZ R16, R29, c[0x0][0x320] ;  /* 0x0000c8001d107a20 */ /* 0x000fe20000410000 */
[-C--:B-1----:R-:W-:Y:S03]  /*f1a0*/  HMMA.16816.F32 R24, R20, R8.reuse, R96 ;  /* 0x000000081418723c */ /* 0x082fe60000001860 */
[----:B------:R-:W-:Y:S05]  /*f1b0*/  MUFU.TANH R107, R16 ;  /* 0x00000010006b7308 */ /* 0x000fea0000002400 */
[----:B------:R-:W-:Y:S01]  /*f1c0*/  HMMA.16816.F32 R44, R32, R8, R44 ;  /* 0x00000008202c723c */ /* 0x000fe2000000182c */
[----:B--2---:R-:W-:-:S04]  /*f1d0*/  LEA.HI R4, R5, R2, RZ, 0x2 ;  /* 0x0000000205047211 */ /* 0x004fc800078f10ff */
[C---:B------:R-:W-:Y:S02]  /*f1e0*/  LEA.HI.SX32 R5, R4.reuse, R189, 0x1e ;  /* 0x000000bd04057211 */ /* 0x040fe400078ff2ff */
[----:B------:R-:W-:Y:S01]  /*f1f0*/  LOP3.LUT R4, R4, 0x7ffffffc, RZ, 0xc0, !PT ;  /* 0x7ffffffc04047812 */ /* 0x000fe200078ec0ff */
[----:B------:R-:W-:Y:S02]  /*f200*/  HMMA.16816.F32 R32, R32, R10, R48 ;  /* 0x0000000a2020723c */ /* 0x000fe40000001830 */
        /* <DEDUP_REMOVED lines=9> */
[----:B------:R-:W-:Y:S02]  /*f2a0*/  IMAD.MOV.U32 R7, RZ, RZ, -0x40 ;  /* 0xffffffc0ff077424 */ /* 0x000fe400078e00ff */
[----:B------:R-:W-:-:S02]  /*f2b0*/  IMAD R159, R5, 0x8, R0 ;  /* 0x00000008059f7824 */ /* 0x000fc400078e0200 */
[----:B------:R-:W-:Y:S02]  /*f2c0*/  IMAD R7, R145, R7, 0x1 ;  /* 0x0000000191077424 */ /* 0x000fe400078e0207 */
[----:B------:R-:W-:Y:S01]  /*f2d0*/  @P4 IMAD.HI.U32 R5, R159, c[0x0][0x2c8], RZ ;  /* 0x0000b2009f054a27 */ /* 0x000fe200078e00ff */
[----:B------:R-:W-:Y:S03]  /*f2e0*/  STL [R1+0x6c], R159 ;  /* 0x00006c9f01007387 */ /* 0x000fe60000100800 */
[----:B------:R-:W-:Y:S01]  /*f2f0*/  IMAD.MOV.U32 R0, RZ, RZ, R159 ;  /* 0x000000ffff007224 */ /* 0x000fe200078e009f */
[----:B------:R-:W-:Y:S01]  /*f300*/  @P4 SHF.R.U32.HI R0, RZ, c[0x0][0x2cc], R5 ;  /* 0x0000b300ff004a19 */ /* 0x000fe20000011605 */
[----:B------:R-:W-:Y:S02]  /*f310*/  FMUL.FTZ R5, R74, c[0x0][0x320] ;  /* 0x0000c8004a057a20 */ /* 0x000fe40000410000 */
[----:B------:R-:W-:-:S02]  /*f320*/  IMAD.SHL.U32 R18, R2, 0x2, RZ ;  /* 0x0000000202127824 */ /* 0x000fc400078e00ff */
[----:B-1----:R-:W-:Y:S01]  /*f330*/  FMUL.FTZ R6, R31, c[0x0][0x320] ;  /* 0x0000c8001f067a20 */ /* 0x002fe20000410000 */
[----:B------:R-:W1:Y:S01]  /*f340*/  SHFL.IDX PT, R12, R0, RZ, 0x1c1f ;  /* 0x001c1fff000c7589 */ /* 0x000e6200000e0000 */
[----:B------:R2:W-:Y:S01]  /*f350*/  MUFU.TANH R62, R5 ;  /* 0x00000005003e7308 */ /* 0x0005e20000002400 */
[----:B------:R-:W-:Y:S01]  /*f360*/  IADD3 R2, -R18, R7, R190 ;  /* 0x0000000712027210 */ /* 0x000fe20007ffe1be */
[C---:B------:R-:W-:Y:S01]  /*f370*/  HMMA.16816.F32 R28, R20.reuse, R40, R64 ;  /* 0x00000028141c723c */ /* 0x040fe20000001840 */
[----:B------:R-:W1:Y:S01]  /*f380*/  SHFL.IDX PT, R13, R0, 0x1, 0x1c1f ;  /* 0x003c1f00000d7f89 */ /* 0x000e6200000e0000 */
[----:B------:R-:W-:Y:S02]  /*f390*/  FMUL.FTZ R34, R34, c[0x0][0x320] ;  /* 0x0000c80022227a20 */ /* 0x000fe40000410000 */
[----:B------:R-:W-:Y:S01]  /*f3a0*/  FMUL.FTZ R35, R35, c[0x0][0x320] ;  /* 0x0000c80023237a20 */ /* 0x000fe20000410000 */
[----:B------:R-:W1:Y:S01]  /*f3b0*/  SHFL.IDX PT, R15, R0, 0x2, 0x1c1f ;  /* 0x005c1f00000f7f89 */ /* 0x000e6200000e0000 */
[----:B------:R3:W-:Y:S02]  /*f3c0*/  MUFU.TANH R101, R6 ;  /* 0x0000000600657308 */ /* 0x0007e40000002400 */
[----:B------:R-:W-:Y:S01]  /*f3d0*/  HMMA.16816.F32 R40, R20, R42, R68 ;  /* 0x0000002a1428723c */ /* 0x000fe20000001844 */
[----:B------:R1:W4:Y:S04]  /*f3e0*/  SHFL.IDX PT, R14, R0, 0x3, 0x1c1f ;  /* 0x007c1f00000e7f89 */ /* 0x00032800000e0000 */
[----:B------:R4:W-:Y:S01]  /*f3f0*/  STL [R1+0x7c], R18 ;  /* 0x00007c1201007387 */ /* 0x0009e20000100800 */
[----:B--2---:R-:W-:-:S02]  /*f400*/  FMUL.FTZ R5, R52, c[0x0][0x320] ;  /* 0x0000c80034057a20 */ /* 0x004fc40000410000 */
[----:B------:R-:W-:Y:S02]  /*f410*/  HMMA.16816.F32 R20, R20, R10, R80 ;  /* 0x0000000a1414723c */ /* 0x000fe40000001850 */
[----:B------:R2:W-:Y:S01]  /*f420*/  MUFU.TANH R173, R5 ;  /* 0x0000000500ad7308 */ /* 0x0005e20000002400 */
[----:B---3--:R-:W-:-:S04]  /*f430*/  @P2 SHF.R.S32.HI R6, RZ, 0x1f, R204 ;  /* 0x0000001fff062819 */ /* 0x008fc800000114cc */
[----:B------:R-:W-:Y:S02]  /*f440*/  FMUL.FTZ R11, R27, c[0x0][0x320] ;  /* 0x0000c8001b0b7a20 */ /* 0x000fe40000410000 */
[----:B-1----:R-:W-:Y:S02]  /*f450*/  @P2 IMAD R0, R152, R204, RZ ;  /* 0x000000cc98002224 */ /* 0x002fe400078e02ff */
[----:B--2---:R-:W-:-:S04]  /*f460*/  @P2 IMAD.WIDE.U32 R4, R204, R153, R154 ;  /* 0x00000099cc042225 */ /* 0x004fc800078e009a */
[----:B------:R-:W-:Y:S01]  /*f470*/  @P2 IMAD R0, R6, R153, R0 ;  /* 0x0000009906002224 */ /* 0x000fe200078e0200 */
[----:B------:R-:W-:Y:S01]  /*f480*/  BAR.SYNC.DEFER_BLOCKING 0x0 ;  /* 0x0000000000007b1d */ /* 0x000fe20000010000 */
[C---:B------:R-:W-:Y:S01]  /*f490*/  @P2 LEA R16, P0, R4.reuse, c[0x0][0x1c8], 0x1 ;  /* 0x0000720004102a11 */ /* 0x040fe200078008ff */
[----:B------:R-:W-:Y:S02]  /*f4a0*/  FMUL.FTZ R6, R53, c[0x0][0x320] ;  /* 0x0000c80035067a20 */ /* 0x000fe40000410000 */
[----:B------:R-:W-:Y:S02]  /*f4b0*/  @P2 IMAD.IADD R0, R5, 0x1, R0 ;  /* 0x0000000105002824 */ /* 0x000fe400078e0200 */
[----:B------:R1:W-:Y:S03]  /*f4c0*/  MUFU.TANH R176, R6 ;  /* 0x0000000600b07308 */ /* 0x0003e60000002400 */
        /* <DEDUP_REMOVED lines=17> */
[----:B------:R-:W-:Y:S01]  /*f5e0*/  IMNMX R0, R6, R0, PT ;  /* 0x0000000006007217 */ /* 0x000fe20003800200 */
        /* <DEDUP_REMOVED lines=11> */
[----:B------:R-:W-:Y:S02]  /*f6a0*/  FSEL R53, R128, -INF , P1 ;  /* 0xff80000080357808 */ /* 0x000fe40000800000 */
        /* <DEDUP_REMOVED lines=12> */
[----:B------:R-:W-:Y:S02]  /*f770*/  ISETP.GT.AND P0, PT, R2, 0x1, PT ;  /* 0x000000010200780c */ /* 0x000fe40003f04270 */
[----:B------:R-:W-:Y:S02]  /*f780*/  FSEL R29, R118, -INF , P1 ;  /* 0xff800000761d7808 */ /* 0x000fe40000800000 */
[----:B------:R-:W-:Y:S02]  /*f790*/  FSEL R36, R88, -INF , P0 ;  /* 0xff80000058247808 */ /* 0x000fe40000000000 */
[C---:B------:R-:W-:Y:S02]  /*f7a0*/  ISETP.GT.AND P1, PT, R2.reuse, 0x8, PT ;  /* 0x000000080200780c */ /* 0x040fe40003f24270 */
[----:B------:R-:W-:Y:S01]  /*f7b0*/  ISETP.GT.AND P0, PT, R2, 0x9, PT ;  /* 0x000000090200780c */ /* 0x000fe20003f04270 */
[----:B--2---:R-:W-:Y:S01]  /*f7c0*/  FMUL.FTZ R6, R40, c[0x0][0x320] ;  /* 0x0000c80028067a20 */ /* 0x004fe20000410000 */
[----:B------:R-:W-:-:S02]  /*f7d0*/  FSEL R37, R117, -INF , P1 ;  /* 0xff80000075257808 */ /* 0x000fc40000800000 */
[----:B------:R-:W-:Y:S01]  /*f7e0*/  ISETP.GT.AND P1, PT, R2, 0x10, PT ;  /* 0x000000100200780c */ /* 0x000fe20003f24270 */
[----:B------:R2:W4:Y:S03]  /*f7f0*/  MUFU.TANH R12, R6 ;  /* 0x00000006000c7308 */ /* 0x0005260000002400 */
[----:B------:R-:W-:Y:S02]  /*f800*/  FSEL R58, R72, -INF , P1 ;  /* 0xff800000483a7808 */ /* 0x000fe40000800000 */
[----:B------:R-:W-:-:S04]  /*f810*/  ISETP.GT.AND P1, PT, R2, 0x18, PT ;  /* 0x000000180200780c */ /* 0x000fc80003f24270 */
[----:B------:R-:W-:Y:S02]  /*f820*/  FSEL R59, R59, -INF , P1 ;  /* 0xff8000003b3b7808 */ /* 0x000fe40000800000 */
[----:B------:R-:W-:-:S04]  /*f830*/  ISETP.GT.AND P1, PT, R2, 0x20, PT ;  /* 0x000000200200780c */ /* 0x000fc80003f24270 */
[----:B---3--:R-:W-:Y:S01]  /*f840*/  FSEL R179, R14, -INF , P1 ;  /* 0xff8000000eb37808 */ /* 0x008fe20000800000 */
[----:B--2---:R-:W-:Y:S01]  /*f850*/  FMUL.FTZ R6, R41, c[0x0][0x320] ;  /* 0x0000c80029067a20 */ /* 0x004fe20000410000 */
[----:B------:R-:W-:-:S03]  /*f860*/  ISETP.GT.AND P1, PT, R2, 0x28, PT ;  /* 0x000000280200780c */ /* 0x000fc60003f24270 */
[----:B------:R2:W-:Y:S01]  /*f870*/  MUFU.TANH R7, R6 ;  /* 0x0000000600077308 */ /* 0x0005e20000002400 */
[----:B----4-:R-:W-:Y:S02]  /*f880*/  FSEL R180, R12, -INF , P1 ;  /* 0xff8000000cb47808 */ /* 0x010fe40000800000 */
[----:B------:R-:W-:Y:S01]  /*f890*/  ISETP.GT.AND P1, PT, R2, 0x30, PT ;  /* 0x000000300200780c */ /* 0x000fe20003f24270 */
[----:B--2---:R-:W-:Y:S01]  /*f8a0*/  FMUL.FTZ R6, R24, c[0x0][0x320] ;  /* 0x0000c80018067a20 */ /* 0x004fe20000410000 */
[----:B------:R-:W-:Y:S02]  /*f8b0*/  FSEL R24, R116, -INF , P0 ;  /* 0xff80000074187808 */ /* 0x000fe40000000000 */
[----:B------:R-:W-:Y:S01]  /*f8c0*/  ISETP.GT.AND P0, PT, R2, 0x11, PT ;  /* 0x000000110200780c */ /* 0x000fe20003f04270 */
[----:B------:R2:W3:Y:S03]  /*f8d0*/  MUFU.TANH R9, R6 ;  /* 0x0000000600097308 */ /* 0x0004e60000002400 */
[----:B------:R-:W-:-:S02]  /*f8e0*/  FSEL R106, R106, -INF , P0 ;  /* 0xff8000006a6a7808 */ /* 0x000fc40000000000 */
[----:B------:R-:W-:-:S04]  /*f8f0*/  ISETP.GT.AND P0, PT, R2, 0x19, PT ;  /* 0x000000190200780c */ /* 0x000fc80003f04270 */
[----:B------:R-:W-:Y:S02]  /*f900*/  FSEL R107, R107, -INF , P0 ;  /* 0xff8000006b6b7808 */ /* 0x000fe40000000000 */
[----:B------:R-:W-:-:S04]  /*f910*/  ISETP.GT.AND P0, PT, R2, 0x21, PT ;  /* 0x000000210200780c */ /* 0x000fc80003f04270 */
[----:B------:R-:W-:Y:S01]  /*f920*/  FSEL R181, R13, -INF , P0 ;  /* 0xff8000000db57808 */ /* 0x000fe20000000000 */
[----:B--2---:R-:W-:Y:S01]  /*f930*/  FMUL.FTZ R6, R25, c[0x0][0x320] ;  /* 0x0000c80019067a20 */ /* 0x004fe20000410000 */
[C---:B------:R-:W-:Y:S02]  /*f940*/  ISETP.GT.AND P0, PT, R2.reuse, 0x29, PT ;  /* 0x000000290200780c */ /* 0x040fe40003f04270 */
[----:B---3--:R-:W-:Y:S01]  /*f950*/  FSEL R247, R9, -INF , P1 ;  /* 0xff80000009f77808 */ /* 0x008fe20000800000 */
[----:B------:R2:W3:Y:S01]  /*f960*/  MUFU.TANH R8, R6 ;  /* 0x0000000600087308 */ /* 0x0004e20000002400 */
[----:B------:R-:W-:Y:S01]  /*f970*/  FSEL R182, R7, -INF , P0 ;  /* 0xff80000007b67808 */ /* 0x000fe20000000000 */
[----:B------:R-:W-:Y:S01]  /*f980*/  FMUL.FTZ R7, R21, c[0x0][0x320] ;  /* 0x0000c80015077a20 */ /* 0x000fe20000410000 */
[----:B------:R-:W-:Y:S01]  /*f990*/  ISETP.GT.AND P0, PT, R2, 0x31, PT ;  /* 0x000000310200780c */ /* 0x000fe20003f04270 */
[----:B------:R-:W-:Y:S01]  /*f9a0*/  FMUL.FTZ R9, R26, c[0x0][0x320] ;  /* 0x0000c8001a097a20 */ /* 0x000fe20000410000 */
[----:B------:R-:W-:-:S03]  /*f9b0*/  ISETP.GT.AND P1, PT, R2, 0x38, PT ;  /* 0x000000380200780c */ /* 0x000fc60003f24270 */
[----:B------:R-:W4:Y:S01]  /*f9c0*/  MUFU.TANH R12, R7 ;  /* 0x00000007000c7308 */ /* 0x000f220000002400 */
[----:B--2---:R-:W-:Y:S01]  /*f9d0*/  FMUL.FTZ R6, R20, c[0x0][0x320] ;  /* 0x0000c80014067a20 */ /* 0x004fe20000410000 */
[----:B---3--:R-:W-:Y:S01]  /*f9e0*/  FSEL R250, R8, -INF , P0 ;  /* 0xff80000008fa7808 */ /* 0x008fe20000000000 */
[----:B------:R-:W-:Y:S01]  /*f9f0*/  FMUL.FTZ R8, R43, c[0x0][0x320] ;  /* 0x0000c8002b087a20 */ /* 0x000fe20000410000 */
[----:B------:R-:W-:-:S04]  /*fa00*/  ISETP.GT.AND P0, PT, R2, 0x39, PT ;  /* 0x000000390200780c */ /* 0x000fc80003f04270 */
[----:B------:R2:W3:Y:S01]  /*fa10*/  MUFU.TANH R14, R6 ;  /* 0x00000006000e7308 */ /* 0x0004e20000002400 */
[----:B----4-:R-:W-:Y:S01]  /*fa20*/  FSEL R236, R12, -INF , P0 ;  /* 0xff8000000cec7808 */ /* 0x010fe20000000000 */
[----:B------:R-:W-:Y:S01]  /*fa30*/  FMUL.FTZ R7, R30, c[0x0][0x320] ;  /* 0x0000c8001e077a20 */ /* 0x000fe20000410000 */
[----:B------:R-:W-:-:S05]  /*fa40*/  ISETP.GT.AND P0, PT, R0, 0x1, PT ;  /* 0x000000010000780c */ /* 0x000fca0003f04270 */
[----:B------:R-:W-:Y:S01]  /*fa50*/  MUFU.TANH R8, R8 ;  /* 0x0000000800087308 */ /* 0x000fe20000002400 */
[----:B------:R-:W-:Y:S02]  /*fa60*/  FSEL R20, R131, -INF , P0 ;  /* 0xff80000083147808 */ /* 0x000fe40000000000 */
[----:B------:R-:W-:Y:S02]  /*fa70*/  ISETP.GT.AND P0, PT, R0, 0x9, PT ;  /* 0x000000090000780c */ /* 0x000fe40003f04270 */
[----:B--2---:R-:W-:-:S03]  /*fa80*/  FMNMX.FTZ R6, R29, R36, !PT ;  /* 0x000000241d067209 */ /* 0x004fc60007810000 */
[----:B------:R2:W4:Y:S01]  /*fa90*/  MUFU.TANH R21, R7 ;  /* 0x0000000700157308 */ /* 0x0005220000002400 */
        /* <DEDUP_REMOVED lines=9> */
[----:B------:R-:W-:Y:S01]  /*fb30*/  FMNMX.FTZ R2, R106, R2, !PT ;  /* 0x000000026a027209 */ /* 0x000fe20007810000 */
[----:B--2---:R-:W-:Y:S01]  /*fb40*/  FMUL.FTZ R7, R42, c[0x0][0x320] ;  /* 0x0000c8002a077a20 */ /* 0x004fe20000410000 */
[----:B------:R-:W-:Y:S01]  /*fb50*/  FSEL R23, R91, -INF , P1 ;  /* 0xff8000005b177808 */ /* 0x000fe20000800000 */
[----:B------:R2:W3:Y:S01]  /*fb60*/  MUFU.TANH R13, R6 ;  /* 0x00000006000d7308 */ /* 0x0004e20000002400 */
[----:B------:R-:W-:Y:S02]  /*fb70*/  FMNMX.FTZ R2, R59, R2, !PT ;  /* 0x000000023b027209 */ /* 0x000fe40007810000 */
[----:B------:R-:W-:Y:S02]  /*fb80*/  ISETP.GT.AND P1, PT, R0, 0x10, PT ;  /* 0x000000100000780c */ /* 0x000fe40003f24270 */
[----:B------:R-:W-:-:S02]  /*fb90*/  FMNMX.FTZ R2, R107, R2, !PT ;  /* 0x000000026b027209 */ /* 0x000fc40007810000 */
[----:B------:R-:W-:Y:S01]  /*fba0*/  FSEL R28, R90, -INF , P0 ;  /* 0xff8000005a1c7808 */ /* 0x000fe20000000000 */
[----:B------:R-:W1:Y:S01]  /*fbb0*/  MUFU.TANH R10, R7 ;  /* 0x00000007000a7308 */ /* 0x000e620000002400 */
[----:B------:R-:W-:Y:S02]  /*fbc0*/  FMNMX.FTZ R2, R179, R2, !PT ;  /* 0x00000002b3027209 */ /* 0x000fe40007810000 */
[----:B------:R-:W-:Y:S02]  /*fbd0*/  ISETP.GT.AND P0, PT, R0, 0x11, PT ;  /* 0x000000110000780c */ /* 0x000fe40003f04270 */
[----:B------:R-:W-:Y:S02]  /*fbe0*/  FMNMX.FTZ R2, R181, R2, !PT ;  /* 0x00000002b5027209 */ /* 0x000fe40007810000 */
[----:B------:R-:W-:Y:S01]  /*fbf0*/  FSEL R43, R75, -INF , P1 ;  /* 0xff8000004b2b7808 */ /* 0x000fe20000800000 */
[----:B------:R-:W1:Y:S01]  /*fc00*/  MUFU.TANH R9, R11 ;  /* 0x0000000b00097308 */ /* 0x000e620000002400 */
[----:B------:R-:W-:-:S02]  /*fc10*/  FMNMX.FTZ R2, R180, R2, !PT ;  /* 0x00000002b4027209 */ /* 0x000fc40007810000 */
[----:B--2---:R-:W-:Y:S02]  /*fc20*/  FMNMX.FTZ R6, R19, R20, !PT ;  /* 0x0000001413067209 */ /* 0x004fe40007810000 */
[----:B------:R-:W-:Y:S02]  /*fc30*/  FMNMX.FTZ R2, R182, R2, !PT ;  /* 0x00000002b6027209 */ /* 0x000fe40007810000 */
[----:B------:R-:W-:Y:S01]  /*fc40*/  FMNMX.FTZ R6, R23, R6, !PT ;  /* 0x0000000617067209 */ /* 0x000fe20007810000 */
[----:B------:R2:W1:Y:S01]  /*fc50*/  MUFU.TANH R11, R18 ;  /* 0x00000012000b7308 */ /* 0x0004620000002400 */
[----:B------:R-:W-:Y:S02]  /*fc60*/  FMNMX.FTZ R2, R247, R2, !PT ;  /* 0x00000002f7027209 */ /* 0x000fe40007810000 */
[----:B------:R-:W-:Y:S02]  /*fc70*/  FMNMX.FTZ R6, R28, R6, !PT ;  /* 0x000000061c067209 */ /* 0x000fe40007810000 */
[----:B------:R-:W-:-:S02]  /*fc80*/  FMNMX.FTZ R2, R250, R2, !PT ;  /* 0x00000002fa027209 */ /* 0x000fc40007810000 */
[----:B------:R-:W-:Y:S02]  /*fc90*/  ISETP.GT.AND P1, PT, R0, 0x18, PT ;  /* 0x000000180000780c */ /* 0x000fe40003f24270 */
[----:B------:R-:W-:Y:S02]  /*fca0*/  FSEL R48, R73, -INF , P0 ;  /* 0xff80000049307808 */ /* 0x000fe40000000000 */
[----:B------:R-:W-:Y:S02]  /*fcb0*/  FMNMX.FTZ R6, R43, R6, !PT ;  /* 0x000000062b067209 */ /* 0x000fe40007810000 */
[----:B------:R-:W-:Y:S02]  /*fcc0*/  FMNMX.FTZ R2, R232, R2, !PT ;  /* 0x00000002e8027209 */ /* 0x000fe40007810000 */
[----:B------:R-:W-:Y:S01]  /*fcd0*/  ISETP.GT.AND P0, PT, R0, 0x19, PT ;  /* 0x000000190000780c */ /* 0x000fe20003f04270 */
[----:B--2---:R-:W-:Y:S01]  /*fce0*/  FMUL.FTZ R18, R47, c[0x0][0x320] ;  /* 0x0000c8002f127a20 */ /* 0x004fe20000410000 */
[----:B------:R-:W-:-:S02]  /*fcf0*/  FSEL R49, R61, -INF , P1 ;  /* 0xff8000003d317808 */ /* 0x000fc40000800000 */
[----:B------:R-:W-:Y:S02]  /*fd00*/  FMNMX.FTZ R6, R48, R6, !PT ;  /* 0x0000000630067209 */ /* 0x000fe40007810000 */
[----:B------:R-:W-:Y:S02]  /*fd10*/  FMNMX.FTZ R7, R236, R2, !PT ;  /* 0x00000002ec077209 */ /* 0x000fe40007810000 */
[C---:B------:R-:W-:Y:S02]  /*fd20*/  ISETP.GT.AND P1, PT, R0.reuse, 0x20, PT ;  /* 0x000000200000780c */ /* 0x040fe40003f24270 */
[----:B------:R-:W-:Y:S02]  /*fd30*/  FSEL R101, R101, -INF , P0 ;  /* 0xff80000065657808 */ /* 0x000fe40000000000 */
[----:B------:R-:W-:Y:S02]  /*fd40*/  FMNMX.FTZ R2, R49, R6, !PT ;  /* 0x0000000631027209 */ /* 0x000fe40007810000 */
[----:B------:R-:W-:Y:S01]  /*fd50*/  ISETP.GT.AND P0, PT, R0, 0x21, PT ;  /* 0x000000210000780c */ /* 0x000fe20003f04270 */
[----:B------:R-:W2:Y:S01]  /*fd60*/  SHFL.BFLY PT, R6, R7, 0x2, 0x1f ;  /* 0x0c401f0007067f89 */ /* 0x000ea200000e0000 */
[----:B----4-:R-:W-:-:S02]  /*fd70*/  FSEL R155, R21, -INF , P1 ;  /* 0xff800000159b7808 */ /* 0x010fc40000800000 */
[----:B------:R-:W-:Y:S02]  /*fd80*/  FMNMX.FTZ R2, R101, R2, !PT ;  /* 0x0000000265027209 */ /* 0x000fe40007810000 */
[----:B------:R-:W-:Y:S02]  /*fd90*/  ISETP.GT.AND P1, PT, R0, 0x28, PT ;  /* 0x000000280000780c */ /* 0x000fe40003f24270 */
[----:B---3--:R-:W-:Y:S01]  /*fda0*/  FSEL R172, R13, -INF , P0 ;  /* 0xff8000000dac7808 */ /* 0x008fe20000000000 */
[----:B------:R-:W-:Y:S01]  /*fdb0*/  FMUL.FTZ R13, R46, c[0x0][0x320] ;  /* 0x0000c8002e0d7a20 */ /* 0x000fe20000410000 */
[----:B------:R-:W-:Y:S02]  /*fdc0*/  FMNMX.FTZ R2, R155, R2, !PT ;  /* 0x000000029b027209 */ /* 0x000fe40007810000 */
[----:B------:R-:W-:Y:S02]  /*fdd0*/  ISETP.GT.AND P0, PT, R0, 0x29, PT ;  /* 0x000000290000780c */ /* 0x000fe40003f04270 */
[----:B-1----:R-:W-:Y:S01]  /*fde0*/  FSEL R174, R10, -INF , P1 ;  /* 0xff8000000aae7808 */ /* 0x002fe20000800000 */
[----:B------:R-:W-:Y:S01]  /*fdf0*/  MUFU.TANH R13, R13 ;  /* 0x0000000d000d7308 */ /* 0x000fe20000002400 */
[----:B------:R-:W-:-:S02]  /*fe00*/  FMNMX.FTZ R2, R172, R2, !PT ;  /* 0x00000002ac027209 */ /* 0x000fc40007810000 */
[----:B------:R-:W-:Y:S02]  /*fe10*/  ISETP.GT.AND P1, PT, R0, 0x30, PT ;  /* 0x000000300000780c */ /* 0x000fe40003f24270 */
[----:B------:R-:W-:Y:S01]  /*fe20*/  FSEL R175, R8, -INF , P0 ;  /* 0xff80000008af7808 */ /* 0x000fe20000000000 */
[----:B------:R-:W-:Y:S01]  /*fe30*/  FMUL.FTZ R8, R44, c[0x0][0x320] ;  /* 0x0000c8002c087a20 */ /* 0x000fe20000410000 */
[----:B------:R-:W-:Y:S01]  /*fe40*/  FMNMX.FTZ R2, R174, R2, !PT ;  /* 0x00000002ae027209 */ /* 0x000fe20007810000 */
[----:B------:R-:W1:Y:S01]  /*fe50*/  MUFU.TANH R10, R15 ;  /* 0x0000000f000a7308 */ /* 0x000e620000002400 */
[----:B------:R-:W-:Y:S02]  /*fe60*/  ISETP.GT.AND P0, PT, R0, 0x31, PT ;  /* 0x000000310000780c */ /* 0x000fe40003f04270 */
[----:B------:R-:W-:Y:S02]  /*fe70*/  FSEL R221, R12, -INF , P1 ;  /* 0xff8000000cdd7808 */ /* 0x000fe40000800000 */
[----:B------:R-:W-:-:S02]  /*fe80*/  FMNMX.FTZ R2, R175, R2, !PT ;  /* 0x00000002af027209 */ /* 0x000fc40007810000 */
[----:B------:R-:W-:Y:S01]  /*fe90*/  FSEL R224, R9, -INF , P0 ;  /* 0xff80000009e07808 */ /* 0x000fe20000000000 */
[----:B------:R-:W-:Y:S01]  /*fea0*/  MUFU.TANH R12, R8 ;  /* 0x00000008000c7308 */ /* 0x000fe20000002400 */
[C---:B------:R-:W-:Y:S02]  /*feb0*/  ISETP.GT.AND P1, PT, R0.reuse, 0x38, PT ;  /* 0x000000380000780c */ /* 0x040fe40003f24270 */
[----:B------:R-:W-:Y:S02]  /*fec0*/  ISETP.GT.AND P0, PT, R0, 0x39, PT ;  /* 0x000000390000780c */ /* 0x000fe40003f04270 */
[----:B------:R-:W-:Y:S01]  /*fed0*/  FMNMX.FTZ R0, R221, R2, !PT ;  /* 0x00000002dd007209 */ /* 0x000fe20007810000 */
[----:B------:R-:W-:Y:S01]  /*fee0*/  FMUL.FTZ R2, R45, c[0x0][0x320] ;  /* 0x0000c8002d027a20 */ /* 0x000fe20000410000 */
[----:B------:R-:W-:Y:S01]  /*fef0*/  FSEL R223, R11, -INF , P1 ;  /* 0xff8000000bdf7808 */ /* 0x000fe20000800000 */
[----:B------:R-:W-:Y:S01]  /*ff00*/  FMUL.FTZ R11, R39, c[0x0][0x320] ;  /* 0x0000c800270b7a20 */ /* 0x000fe20000410000 */
[----:B------:R-:W-:Y:S01]  /*ff10*/  FMNMX.FTZ R0, R224, R0, !PT ;  /* 0x00000000e0007209 */ /* 0x000fe20007810000 */
[----:B------:R3:W4:Y:S01]  /*ff20*/  MUFU.TANH R8, R2 ;  /* 0x0000000200087308 */ /* 0x0007220000002400 */
[----:B-1----:R-:W-:-:S02]  /*ff30*/  FSEL R227, R10, -INF , P0 ;  /* 0xff8000000ae37808 */ /* 0x002fc40000000000 */
[----:B------:R-:W-:Y:S02]  /*ff40*/  FMNMX.FTZ R0, R223, R0, !PT ;  /* 0x00000000df007209 */ /* 0x000fe40007810000 */
[----:B--2---:R-:W-:Y:S02]  /*ff50*/  FMNMX.FTZ R6, R7, R6, !PT ;  /* 0x0000000607067209 */ /* 0x004fe40007810000 */
[----:B------:R-:W-:Y:S01]  /*ff60*/  FMNMX.FTZ R0, R227, R0, !PT ;  /* 0x00000000e3007209 */ /* 0x000fe20007810000 */
[----:B------:R-:W-:Y:S01]  /*ff70*/  MUFU.TANH R14, R11 ;  /* 0x0000000b000e7308 */ /* 0x000fe20000002400 */
[C---:B------:R-:W-:Y:S01]  /*ff80*/  ISETP.GT.AND P1, PT, R4.reuse, 0x19, PT ;  /* 0x000000190400780c */ /* 0x040fe20003f24270 */
[----:B------:R-:W-:Y:S01]  /*ff90*/  SHFL.BFLY PT, R103, R6, 0x1, 0x1f ;  /* 0x0c201f0006677f89 */ /* 0x000fe200000e0000 */
[----:B------:R-:W-:Y:S02]  /*ffa0*/  ISETP.GT.AND P0, PT, R4, 0x20, PT ;  /* 0x000000200400780c */ /* 0x000fe40003f04270 */
[----:B------:R-:W-:Y:S01]  /*ffb0*/  FSEL R100, R100, -INF , P1 ;  /* 0xff80000064647808 */ /* 0x000fe20000800000 */
[----:B------:R-:W1:Y:S01]  /*ffc0*/  SHFL.BFLY PT, R7, R0, 0x2, 0x1f ;  /* 0x0c401f0000077f89 */ /* 0x000e6200000e0000 */
[----:B------:R-:W-:Y:S01]  /*ffd0*/  ISETP.GT.AND P1, PT, R4, 0x21, PT ;  /* 0x000000210400780c */ /* 0x000fe20003f24270 */
[----:B---3--:R-:W-:Y:S01]  /*ffe0*/  FMUL.FTZ R2, R32, c[0x0][0x320] ;  /* 0x0000c80020027a20 */ /* 0x008fe20000410000 */
[----:B------:R-:W-:Y:S01]  /*fff0*/  FSEL R173, R173, -INF , P0 ;  /* 0xff800000adad7808 */ /* 0x000fe20000000000 */
[----:B------:R-:W-:Y:S01]  /*10000*/  MUFU.TANH R11, R18 ;  /* 0x00000012000b7308 */ /* 0x000fe20000002400 */
[----:B------:R-:W-:-:S02]  /*10010*/  FSEL R176, R176, -INF , P1 ;  /* 0xff800000b0b07808 */ /* 0x000fc40000800000 */
[C---:B------:R-:W-:Y:S02]  /*10020*/  ISETP.GT.AND P1, PT, R4.reuse, 0x29, PT ;  /* 0x000000290400780c */ /* 0x040fe40003f24270 */
[----:B------:R-:W-:Y:S02]  /*10030*/  ISETP.GT.AND P0, PT, R4, 0x28, PT ;  /* 0x000000280400780c */ /* 0x000fe40003f04270 */
[----:B------:R-:W-:Y:S01]  /*10040*/  FSEL R178, R60, -INF , P1 ;  /* 0xff8000003cb27808 */ /* 0x000fe20000800000 */
[----:B------:R2:W3:Y:S01]  /*10050*/  MUFU.TANH R10, R2 ;  /* 0x00000002000a7308 */ /* 0x0004e20000002400 */
[----:B------:R-:W-:Y:S02]  /*10060*/  ISETP.GT.AND P1, PT, R4, 0x31, PT ;  /* 0x000000310400780c */ /* 0x000fe40003f24270 */
[----:B------:R-:W-:Y:S02]  /*10070*/  FSEL R177, R177, -INF , P0 ;  /* 0xff800000b1b17808 */ /* 0x000fe40000000000 */
[----:B----4-:R-:W-:-:S02]  /*10080*/  FSEL R228, R8, -INF , P1 ;  /* 0xff80000008e47808 */ /* 0x010fc40000800000 */
[C---:B------:R-:W-:Y:S02]  /*10090*/  ISETP.GT.AND P0, PT, R4.reuse, 0x30, PT ;  /* 0x000000300400780c */ /* 0x040fe40003f04270 */
[----:B------:R-:W-:Y:S02]  /*100a0*/  ISETP.GT.AND P1, PT, R4, 0x39, PT ;  /* 0x000000390400780c */ /* 0x000fe40003f24270 */
[----:B------:R-:W-:Y:S01]  /*100b0*/  FSEL R225, R12, -INF , P0 ;  /* 0xff8000000ce17808 */ /* 0x000fe20000000000 */
[----:B------:R-:W-:Y:S01]  /*100c0*/  FMUL.FTZ R12, R55, c[0x0][0x320] ;  /* 0x0000c800370c7a20 */ /* 0x000fe20000410000 */
[----:B-1----:R-:W-:Y:S02]  /*100d0*/  FMNMX.FTZ R8, R0, R7, !PT ;  /* 0x0000000700087209 */ /* 0x002fe40007810000 */
[----:B------:R-:W-:Y:S01]  /*100e0*/  ISETP.GT.AND P0, PT, R4, 0x38, PT ;  /* 0x000000380400780c */ /* 0x000fe20003f04270 */
[----:B--2---:R-:W-:Y:S01]  /*100f0*/  FMUL.FTZ R2, R33, c[0x0][0x320] ;  /* 0x0000c80021027a20 */ /* 0x004fe20000410000 */
[----:B------:R-:W-:Y:S01]  /*10100*/  FMNMX.FTZ R103, R6, R103, !PT ;  /* 0x0000006706677209 */ /* 0x000fe20007810000 */
[----:B------:R-:W-:Y:S01]  /*10110*/  FMUL.FTZ R4, R38, c[0x0][0x320] ;  /* 0x0000c80026047a20 */ /* 0x000fe20000410000 */
[----:B---3--:R-:W-:Y:S01]  /*10120*/  FSEL R229, R10, -INF , P0 ;  /* 0xff8000000ae57808 */ /* 0x008fe20000000000 */
[----:B------:R1:W2:Y:S01]  /*10130*/  MUFU.TANH R9, R2 ;  /* 0x0000000200097308 */ /* 0x0002a20000002400 */
[----:B------:R-:W-:Y:S01]  /*10140*/  ISETP.GT.AND P0, PT, R5, RZ, PT ;  /* 0x000000ff0500720c */ /* 0x000fe20003f04270 */
[----:B------:R-:W-:Y:S03]  /*10150*/  SHFL.BFLY PT, R102, R8, 0x1, 0x1f ;  /* 0x0c201f0008667f89 */ /* 0x000fe600000e0000 */
[----:B------:R-:W-:-:S02]  /*10160*/  FSEL R41, R104, -INF , P0 ;  /* 0xff80000068297808 */ /* 0x000fc40000000000 */
[----:B------:R-:W-:Y:S01]  /*10170*/  ISETP.GT.AND P0, PT, R5, 0x8, PT ;  /* 0x000000080500780c */ /* 0x000fe20003f04270 */
[----:B------:R-:W-:Y:S03]  /*10180*/  MUFU.TANH R22, R4 ;  /* 0x0000000400167308 */ /* 0x000fe60000002400 */
[----:B------:R-:W-:Y:S02]  /*10190*/  FSEL R42, R121, -INF , P0 ;  /* 0xff800000792a7808 */ /* 0x000fe40000000000 */
[----:B------:R-:W-:Y:S01]  /*101a0*/  ISETP.GT.AND P0, PT, R5, 0x10, PT ;  /* 0x000000100500780c */ /* 0x000fe20003f04270 */
[----:B-1----:R-:W-:Y:S01]  /*101b0*/  FMUL.FTZ R2, R54, c[0x0][0x320] ;  /* 0x0000c80036027a20 */ /* 0x002fe20000410000 */
[----:B--2---:R-:W-:Y:S01]  /*101c0*/  FSEL R231, R9, -INF , P1 ;  /* 0xff80000009e77808 */ /* 0x004fe20000800000 */
[----:B------:R1:W-:Y:S01]  /*101d0*/  MUFU.TANH R4, R12 ;  /* 0x0000000c00047308 */ /* 0x0003e20000002400 */
        /* <DEDUP_REMOVED lines=10> */
[----:B------:R-:W-:Y:S01]  /*10280*/  FSEL R98, R84, -INF , P1 ;  /* 0xff80000054627808 */ /* 0x000fe20000800000 */
[----:B-1----:R-:W-:Y:S01]  /*10290*/  FMUL.FTZ R12, R103, c[0x0][0x2d0] ;  /* 0x0000b400670c7a20 */ /* 0x002fe20000410000 */
[C---:B------:R-:W-:Y:S02]  /*102a0*/  ISETP.GT.AND P1, PT, R5.reuse, 0x19, PT ;  /* 0x000000190500780c */ /* 0x040fe40003f24270 */
[----:B------:R-:W-:Y:S02]  /*102b0*/  ISETP.GT.AND P0, PT, R5, 0x20, PT ;  /* 0x000000200500780c */ /* 0x000fe40003f04270 */
[----:B------:R-:W-:Y:S01]  /*102c0*/  FSEL R96, R76, -INF , P1 ;  /* 0xff8000004c607808 */ /* 0x000fe20000800000 */
[----:B------:R-:W1:Y:S01]  /*102d0*/  MUFU.TANH R9, R35 ;  /* 0x0000002300097308 */ /* 0x000e620000002400 */
[----:B--2---:R-:W-:-:S02]  /*102e0*/  FMNMX.FTZ R2, R52, R53, !PT ;  /* 0x0000003534027209 */ /* 0x004fc40007810000 */
[----:B------:R-:W-:Y:S02]  /*102f0*/  ISETP.GT.AND P1, PT, R5, 0x21, PT ;  /* 0x000000210500780c */ /* 0x000fe40003f24270 */
[----:B------:R-:W-:Y:S02]  /*10300*/  FMNMX.FTZ R0, R56, R2, !PT ;  /* 0x0000000238007209 */ /* 0x000fe40007810000 */
[----:B------:R-:W-:Y:S02]  /*10310*/  FMNMX.FTZ R2, R41, R40, !PT ;  /* 0x0000002829027209 */ /* 0x000fe40007810000 */
[----:B------:R-:W-:Y:S02]  /*10320*/  FMNMX.FTZ R0, R57, R0, !PT ;  /* 0x0000000039007209 */ /* 0x000fe40007810000 */
[----:B------:R-:W-:Y:S02]  /*10330*/  FMNMX.FTZ R2, R42, R2, !PT ;  /* 0x000000022a027209 */ /* 0x000fe40007810000 */
[----:B------:R-:W-:-:S02]  /*10340*/  FMNMX.FTZ R0, R136, R0, !PT ;  /* 0x0000000088007209 */ /* 0x000fc40007810000 */
        /* <DEDUP_REMOVED lines=8> */
[----:B---3--:R-:W-:Y:S02]  /*103d0*/  FSEL R154, R21, -INF , P0 ;  /* 0xff800000159a7808 */ /* 0x008fe40000000000 */
[----:B------:R-:W-:Y:S02]  /*103e0*/  FMNMX.FTZ R0, R176, R0, !PT ;  /* 0x00000000b0007209 */ /* 0x000fe40007810000 */
[----:B------:R-:W-:Y:S02]  /*103f0*/  FMNMX.FTZ R2, R96, R2, !PT ;  /* 0x0000000260027209 */ /* 0x000fe40007810000 */
[----:B------:R-:W-:-:S02]  /*10400*/  FMNMX.FTZ R0, R177, R0, !PT ;  /* 0x00000000b1007209 */ /* 0x000fc40007810000 */
[----:B------:R-:W-:Y:S02]  /*10410*/  ISETP.GT.AND P0, PT, R5, 0x28, PT ;  /* 0x000000280500780c */ /* 0x000fe40003f04270 */
[----:B------:R-:W-:Y:S02]  /*10420*/  FMNMX.FTZ R0, R178, R0, !PT ;  /* 0x00000000b2007209 */ /* 0x000fe40007810000 */
[----:B------:R-:W-:Y:S01]  /*10430*/  FSEL R153, R4, -INF , P1 ;  /* 0xff80000004997808 */ /* 0x000fe20000800000 */
[----:B------:R-:W-:Y:S01]  /*10440*/  IMAD R4, R149, 0x20, R147 ;  /* 0x0000002095047824 */ /* 0x000fe200078e0293 */
[----:B------:R-:W-:Y:S02]  /*10450*/  FMNMX.FTZ R0, R225, R0, !PT ;  /* 0x00000000e1007209 */ /* 0x000fe40007810000 */
[----:B------:R-:W-:Y:S02]  /*10460*/  FMNMX.FTZ R2, R154, R2, !PT ;  /* 0x000000029a027209 */ /* 0x000fe40007810000 */
[----:B------:R-:W-:-:S02]  /*10470*/  FMNMX.FTZ R0, R228, R0, !PT ;  /* 0x00000000e4007209 */ /* 0x000fc40007810000 */
[----:B------:R-:W-:Y:S02]  /*10480*/  ISETP.GT.AND P1, PT, R5, 0x29, PT ;  /* 0x000000290500780c */ /* 0x000fe40003f24270 */
[----:B------:R-:W-:Y:S02]  /*10490*/  FMNMX.FTZ R0, R229, R0, !PT ;  /* 0x00000000e5007209 */ /* 0x000fe40007810000 */
[----:B------:R-:W-:Y:S02]  /*104a0*/  FSEL R152, R22, -INF , P0 ;  /* 0xff80000016987808 */ /* 0x000fe40000000000 */
[----:B------:R-:W-:Y:S02]  /*104b0*/  FMNMX.FTZ R7, R231, R0, !PT ;  /* 0x00000000e7077209 */ /* 0x000fe40007810000 */
[----:B------:R-:W-:Y:S02]  /*104c0*/  FMNMX.FTZ R0, R153, R2, !PT ;  /* 0x0000000299007209 */ /* 0x000fe40007810000 */
[----:B------:R-:W-:Y:S01]  /*104d0*/  ISETP.GT.AND P0, PT, R5, 0x30, PT ;  /* 0x000000300500780c */ /* 0x000fe20003f04270 */
[----:B------:R-:W2:Y:S01]  /*104e0*/  SHFL.BFLY PT, R6, R7, 0x2, 0x1f ;  /* 0x0c401f0007067f89 */ /* 0x000ea200000e0000 */
[----:B------:R-:W-:-:S02]  /*104f0*/  FSEL R14, R14, -INF , P1 ;  /* 0xff8000000e0e7808 */ /* 0x000fc40000800000 */
[----:B------:R-:W-:Y:S02]  /*10500*/  FMNMX.FTZ R0, R152, R0, !PT ;  /* 0x0000000098007209 */ /* 0x000fe40007810000 */
[----:B------:R-:W-:Y:S02]  /*10510*/  ISETP.GT.AND P1, PT, R5, 0x31, PT ;  /* 0x000000310500780c */ /* 0x000fe40003f24270 */
[----:B------:R-:W-:Y:S02]  /*10520*/  FSEL R13, R13, -INF , P0 ;  /* 0xff8000000d0d7808 */ /* 0x000fe40000000000 */
[----:B------:R-:W-:Y:S02]  /*10530*/  FMNMX.FTZ R0, R14, R0, !PT ;  /* 0x000000000e007209 */ /* 0x000fe40007810000 */
[----:B------:R-:W-:Y:S02]  /*10540*/  FSETP.NEU.FTZ.AND P0, PT, R103, -INF , PT ;  /* 0xff8000006700780b */ /* 0x000fe40003f1d000 */
[----:B------:R-:W-:-:S02]  /*10550*/  FSEL R216, R11, -INF , P1 ;  /* 0xff8000000bd87808 */ /* 0x000fc40000800000 */
[----:B------:R-:W-:Y:S02]  /*10560*/  ISETP.GT.AND P1, PT, R5, 0x38, PT ;  /* 0x000000380500780c */ /* 0x000fe40003f24270 */
[----:B------:R-:W-:Y:S02]  /*10570*/  FMNMX.FTZ R2, R13, R0, !PT ;  /* 0x000000000d027209 */ /* 0x000fe40007810000 */
[----:B------:R-:W-:Y:S02]  /*10580*/  FSEL R12, R12, RZ, P0 ;  /* 0x000000ff0c0c7208 */ /* 0x000fe40000000000 */
[----:B------:R-:W-:Y:S02]  /*10590*/  ISETP.GT.AND P0, PT, R5, 0x39, PT ;  /* 0x000000390500780c */ /* 0x000fe40003f04270 */
[----:B----4-:R-:W-:Y:S01]  /*105a0*/  FSEL R218, R10, -INF , P1 ;  /* 0xff8000000ada7808 */ /* 0x010fe20000800000 */
[--C-:B------:R-:W-:Y:S01]  /*105b0*/  FFMA.FTZ R0, R29, c[0x0][0x2d0], -R12.reuse ;  /* 0x0000b4001d007a23 */ /* 0x100fe2000001080c */
[----:B------:R-:W-:Y:S01]  /*105c0*/  FMNMX.FTZ R2, R216, R2, !PT ;  /* 0x00000002d8027209 */ /* 0x000fe20007810000 */
[----:B------:R-:W-:Y:S01]  /*105d0*/  FFMA.FTZ R5, R36, c[0x0][0x2d0], -R12 ;  /* 0x0000b40024057a23 */ /* 0x000fe2000001080c */
[----:B-1----:R-:W-:Y:S01]  /*105e0*/  FSEL R222, R9, -INF , P0 ;  /* 0xff80000009de7808 */ /* 0x002fe20000000000 */
[----:B------:R1:W-:Y:S01]  /*105f0*/  MUFU.EX2 R187, R0 ;  /* 0x0000000000bb7308 */ /* 0x0003e20000000800 */
[----:B------:R-:W-:-:S02]  /*10600*/  FMNMX.FTZ R2, R218, R2, !PT ;  /* 0x00000002da027209 */ /* 0x000fc40007810000 */
[----:B--2---:R-:W-:Y:S02]  /*10610*/  FMNMX.FTZ R7, R7, R6, !PT ;  /* 0x0000000607077209 */ /* 0x004fe40007810000 */
        /* <DEDUP_REMOVED lines=10> */
[----:B------:R-:W-:-:S04]  /*106c0*/  IMAD.SHL.U32 R209, R0, 0x2, RZ ;  /* 0x0000000200d17824 */ /* 0x000fc800078e00ff */
[----:B------:R-:W-:Y:S01]  /*106d0*/  IMAD R210, R3, 0x2, R209 ;  /* 0x0000000203d27824 */ /* 0x000fe200078e02d1 */
[----:B---3--:R-:W-:Y:S02]  /*106e0*/  @P2 LEA.HI.X R5, R156, R17, R158, 0x1, P0 ;  /* 0x000000119c052211 */ /* 0x008fe400000f0c9e */
[----:B------:R3:W3:Y:S01]  /*106f0*/  MUFU.EX2 R184, R8 ;  /* 0x0000000800b87308 */ /* 0x0006e20000000800 */
[C---:B------:R-:W-:Y:S02]  /*10700*/  FSETP.NEU.FTZ.AND P0, PT, R102.reuse, -INF , PT ;  /* 0xff8000006600780b */ /* 0x040fe40003f1d000 */
        /* <DEDUP_REMOVED lines=21> */
[----:B------:R-:W-:Y:S01]  /*10860*/  F2FP.PACK_AB R6, R184, R185 ;  /* 0x000000b9b806723e */ /* 0x000fe200000000ff */
        /* <DEDUP_REMOVED lines=39> */
[----:B------:R-:W-:Y:S07]  /*10ae0*/  HMMA.16816.F32 R64, R4, R38, RZ ;  /* 0x000000260440723c */ /* 0x000fee00000018ff */
[----:B------:R-:W-:-:S02]  /*10af0*/  FFMA.FTZ R4, R58, c[0x0][0x2d0], -R12 ;  /* 0x0000b4003a047a23 */ /* 0x000fc4000001080c */
[----:B-1----:R-:W-:Y:S02]  /*10b00*/  FFMA.FTZ R8, R15, c[0x0][0x2d0], -R3 ;  /* 0x0000b4000f087a23 */ /* 0x002fe40000010803 */
[----:B------:R1:W-:Y:S01]  /*10b10*/  MUFU.EX2 R239, R4 ;  /* 0x0000000400ef7308 */ /* 0x0003e20000000800 */
[----:B------:R-:W-:-:S07]  /*10b20*/  IMAD.MOV.U32 R15, RZ, RZ, R157 ;  /* 0x000000ffff0f7224 */ /* 0x000fce00078e009d */
[----:B------:R2:W3:Y:S01]  /*10b30*/  MUFU.EX2 R245, R8 ;  /* 0x0000000800f57308 */ /* 0x0004e20000000800 */
[----:B-1----:R-:W-:-:S07]  /*10b40*/  FFMA.FTZ R4, R106, c[0x0][0x2d0], -R12 ;  /* 0x0000b4006a047a23 */ /* 0x002fce000001080c */
[----:B------:R1:W-:Y:S01]  /*10b50*/  MUFU.EX2 R244, R4 ;  /* 0x0000000400f47308 */ /* 0x0003e20000000800 */
[----:B--2---:R-:W-:Y:S02]  /*10b60*/  F2FP.PACK_AB R8, R241, R246 ;  /* 0x000000f6f108723e */ /* 0x004fe400000000ff */
[----:B---3--:R-:W-:-:S07]  /*10b70*/  F2FP.PACK_AB R11, R245, R240 ;  /* 0x000000f0f50b723e */ /* 0x008fce00000000ff */
        /* <DEDUP_REMOVED lines=9> */
[----:B------:R1:W3:Y:S06]  /*10c10*/  MUFU.EX2 R242, R4 ;  /* 0x0000000400f27308 */ /* 0x0002ec0000000800 */
[C---:B------:R-:W-:Y:S08]  /*10c20*/  HMMA.16816.F32 R56, R8.reuse, R20, RZ ;  /* 0x000000140838723c */ /* 0x040ff000000018ff */
[----:B------:R-:W-:Y:S01]  /*10c30*/  HMMA.16816.F32 R128, R8, R22, RZ ;  /* 0x000000160880723c */ /* 0x000fe200000018ff */
[----:B------:R-:W-:Y:S01]  /*10c40*/  LDSM.16.MT88.4 R20, [R210+0x500] ;  /* 0x00050000d214783b */ /* 0x000fe20000004200 */
[----:B-1----:R-:W-:Y:S01]  /*10c50*/  FFMA.FTZ R4, R43, c[0x0][0x2d0], -R2 ;  /* 0x0000b4002b047a23 */ /* 0x002fe20000010802 */
[----:B---3--:R-:W-:-:S02]  /*10c60*/  F2FP.PACK_AB R6, R242, R243 ;  /* 0x000000f3f206723e */ /* 0x008fc400000000ff */
[----:B------:R-:W-:Y:S01]  /*10c70*/  LDSM.16.MT88.4 R40, [R210+0x2500] ;  /* 0x00250000d228783b */ /* 0x000fe20000004200 */
[----:B------:R1:W-:Y:S02]  /*10c80*/  MUFU.EX2 R230, R4 ;  /* 0x0000000400e67308 */ /* 0x0003e40000000800 */
[C---:B------:R-:W-:Y:S08]  /*10c90*/  HMMA.16816.F32 R52, R8.reuse, R28, RZ ;  /* 0x0000001c0834723c */ /* 0x040ff000000018ff */
[----:B------:R-:W-:Y:S01]  /*10ca0*/  HMMA.16816.F32 R144, R8, R30, RZ ;  /* 0x0000001e0890723c */ /* 0x000fe200000018ff */
[----:B------:R-:W3:Y:S01]  /*10cb0*/  LDSM.16.MT88.4 R28, [R210+0x1500] ;  /* 0x00150000d21c783b */ /* 0x000ee20000004200 */
[----:B-1----:R-:W-:-:S06]  /*10cc0*/  FFMA.FTZ R4, R48, c[0x0][0x2d0], -R2 ;  /* 0x0000b40030047a23 */ /* 0x002fcc0000010802 */
[C---:B------:R-:W-:Y:S01]  /*10cd0*/  HMMA.16816.F32 R156, R8.reuse, R34, RZ ;  /* 0x00000022089c723c */ /* 0x040fe200000018ff */
[----:B------:R1:W4:Y:S07]  /*10ce0*/  MUFU.EX2 R235, R4 ;  /* 0x0000000400eb7308 */ /* 0x00032e0000000800 */
[C---:B------:R-:W-:Y:S08]  /*10cf0*/  HMMA.16816.F32 R44, R8.reuse, R36, RZ ;  /* 0x00000024082c723c */ /* 0x040ff000000018ff */
[----:B------:R-:W-:Y:S01]  /*10d00*/  HMMA.16816.F32 R160, R8, R38, RZ ;  /* 0x0000002608a0723c */ /* 0x000fe200000018ff */
[----:B------:R-:W-:Y:S01]  /*10d10*/  LDSM.16.MT88.4 R36, [R210+0x2900] ;  /* 0x00290000d224783b */ /* 0x000fe20000004200 */
[----:B-1----:R-:W-:Y:S01]  /*10d20*/  FFMA.FTZ R4, R49, c[0x0][0x2d0], -R2 ;  /* 0x0000b40031047a23 */ /* 0x002fe20000010802 */
[----:B----4-:R-:W-:-:S03]  /*10d30*/  F2FP.PACK_AB R5, R235, R230 ;  /* 0x000000e6eb05723e */ /* 0x010fc600000000ff */
[----:B------:R1:W-:Y:S02]  /*10d40*/  MUFU.EX2 R234, R4 ;  /* 0x0000000400ea7308 */ /* 0x0003e40000000800 */
[----:B------:R-:W-:Y:S01]  /*10d50*/  HMMA.16816.F32 R48, R8, R32, RZ ;  /* 0x000000200830723c */ /* 0x000fe200000018ff */
[----:B------:R-:W4:Y:S06]  /*10d60*/  LDSM.16.MT88.4 R32, [R209+0x2500] ;  /* 0x00250000d120783b */ /* 0x000f2c0000004200 */
[----:B------:R-:W-:Y:S02]  /*10d70*/  FFMA.FTZ R8, R138, c[0x0][0x2d0], -R0 ;  /* 0x0000b4008a087a23 */ /* 0x000fe40000010800 */
[----:B------:R-:W-:-:S02]  /*10d80*/  IMAD.MOV.U32 R9, RZ, RZ, R187 ;  /* 0x000000ffff097224 */ /* 0x000fc400078e00bb */
[----:B------:R2:W-:Y:S01]  /*10d90*/  MUFU.EX2 R217, R8 ;  /* 0x0000000800d97308 */ /* 0x0005e20000000800 */
[----:B------:R-:W-:Y:S02]  /*10da0*/  IMAD.MOV.U32 R11, RZ, RZ, R186 ;  /* 0x000000ffff0b7224 */ /* 0x000fe400078e00ba */
[----:B------:R-:W-:Y:S02]  /*10db0*/  IMAD.MOV.U32 R10, RZ, RZ, R185 ;  /* 0x000000ffff0a7224 */ /* 0x000fe400078e00b9 */
[----:B-1----:R-:W-:-:S04]  /*10dc0*/  FFMA.FTZ R4, R101, c[0x0][0x2d0], -R2 ;  /* 0x0000b40065047a23 */ /* 0x002fc80000010802 */
[----:B------:R1:W1:Y:S01]  /*10dd0*/  MUFU.EX2 R233, R4 ;  /* 0x0000000400e97308 */ /* 0x0002620000000800 */
[----:B--2---:R-:W-:-:S07]  /*10de0*/  FFMA.FTZ R8, R100, c[0x0][0x2d0], -R0 ;  /* 0x0000b40064087a23 */ /* 0x004fce0000010800 */
[----:B------:R2:W-:Y:S01]  /*10df0*/  MUFU.EX2 R215, R8 ;  /* 0x0000000800d77308 */ /* 0x0005e20000000800 */
[----:B-1----:R-:W-:Y:S01]  /*10e00*/  FFMA.FTZ R4, R136, c[0x0][0x2d0], -R0 ;  /* 0x0000b40088047a23 */ /* 0x002fe20000010800 */
[----:B------:R-:W-:-:S06]  /*10e10*/  F2FP.PACK_AB R7, R233, R234 ;  /* 0x000000eae907723e */ /* 0x000fcc00000000ff */
[----:B------:R1:W-:Y:S01]  /*10e20*/  MUFU.EX2 R220, R4 ;  /* 0x0000000400dc7308 */ /* 0x0003e20000000800 */
[----:B--2---:R-:W-:-:S07]  /*10e30*/  FFMA.FTZ R8, R99, c[0x0][0x2d0], -R3 ;  /* 0x0000b40063087a23 */ /* 0x004fce0000010803 */
[----:B------:R2:W-:Y:S01]  /*10e40*/  MUFU.EX2 R207, R8 ;  /* 0x0000000800cf7308 */ /* 0x0005e20000000800 */
[----:B-1----:R-:W-:-:S07]  /*10e50*/  FFMA.FTZ R4, R137, c[0x0][0x2d0], -R0 ;  /* 0x0000b40089047a23 */ /* 0x002fce0000010800 */
[----:B------:R1:W1:Y:S01]  /*10e60*/  MUFU.EX2 R219, R4 ;  /* 0x0000000400db7308 */ /* 0x0002620000000800 */
[----:B--2---:R-:W-:-:S07]  /*10e70*/  FFMA.FTZ R8, R98, c[0x0][0x2d0], -R3 ;  /* 0x0000b40062087a23 */ /* 0x004fce0000010803 */
[----:B------:R2:W2:Y:S01]  /*10e80*/  MUFU.EX2 R214, R8 ;  /* 0x0000000800d67308 */ /* 0x0004a20000000800 */
[----:B-1----:R-:W-:-:S07]  /*10e90*/  F2FP.PACK_AB R4, R244, R239 ;  /* 0x000000eff404723e */ /* 0x002fce00000000ff */
[----:B------:R-:W-:Y:S01]  /*10ea0*/  HMMA.16816.F32 R168, R4, R24, R124 ;  /* 0x0000001804a8723c */ /* 0x000fe2000000187c */
[----:B--2---:R-:W-:-:S04]  /*10eb0*/  FFMA.FTZ R8, R97, c[0x0][0x2d0], -R3 ;  /* 0x0000b40061087a23 */ /* 0x004fc80000010803 */
[----:B------:R1:W-:Y:S03]  /*10ec0*/  MUFU.EX2 R206, R8 ;  /* 0x0000000800ce7308 */ /* 0x0003e60000000800 */
[C---:B---3--:R-:W-:Y:S08]  /*10ed0*/  HMMA.16816.F32 R124, R4.reuse, R28, R112 ;  /* 0x0000001c047c723c */ /* 0x048ff00000001870 */
[----:B------:R-:W-:Y:S01]  /*10ee0*/  HMMA.16816.F32 R164, R4, R20, R120 ;  /* 0x0000001404a4723c */ /* 0x000fe20000001878 */
[----:B-1----:R-:W-:-:S07]  /*10ef0*/  FFMA.FTZ R8, R96, c[0x0][0x2d0], -R3 ;  /* 0x0000b40060087a23 */ /* 0x002fce0000010803 */
[C---:B----4-:R-:W-:Y:S01]  /*10f00*/  HMMA.16816.F32 R112, R4.reuse, R32, R108 ;  /* 0x000000200470723c */ /* 0x050fe2000000186c */
[----:B------:R1:W2:Y:S07]  /*10f10*/  MUFU.EX2 R205, R8 ;  /* 0x0000000800cd7308 */ /* 0x0002ae0000000800 */
        /* <DEDUP_REMOVED lines=13> */
[----:B------:R-:W-:Y:S07]  /*10ff0*/  HMMA.16816.F32 R84, R4, R42, R64 ;  /* 0x0000002a0454723c */ /* 0x000fee0000001840 */
[----:B------:R-:W-:-:S02]  /*11000*/  F2FP.PACK_AB R4, R219, R220 ;  /* 0x000000dcdb04723e */ /* 0x000fc400000000ff */
[----:B------:R-:W-:Y:S02]  /*11010*/  F2FP.PACK_AB R6, R215, R217 ;  /* 0x000000d9d706723e */ /* 0x000fe400000000ff */
[----:B------:R-:W-:Y:S02]  /*11020*/  F2FP.PACK_AB R5, R214, R207 ;  /* 0x000000cfd605723e */ /* 0x000fe400000000ff */
[----:B--2---:R-:W-:Y:S01]  /*11030*/  F2FP.PACK_AB R7, R205, R206 ;  /* 0x000000cecd07723e */ /* 0x004fe200000000ff */
[----:B-1----:R-:W-:-:S04]  /*11040*/  FFMA.FTZ R8, R182, c[0x0][0x2d0], -R12 ;  /* 0x0000b400b6087a23 */ /* 0x002fc8000001080c */
[----:B------:R1:W-:Y:S02]  /*11050*/  MUFU.EX2 R200, R8 ;  /* 0x0000000800c87308 */ /* 0x0003e40000000800 */
[C---:B------:R-:W-:Y:S08]  /*11060*/  HMMA.16816.F32 R76, R4.reuse, R20, R60 ;  /* 0x00000014044c723c */ /* 0x040ff0000000183c */
[----:B------:R-:W-:Y:S01]  /*11070*/  HMMA.16816.F32 R60, R4, R26, R140 ;  /* 0x0000001a043c723c */ /* 0x000fe2000000188c */
[----:B-1----:R-:W-:-:S07]  /*11080*/  FFMA.FTZ R8, R155, c[0x0][0x2d0], -R2 ;  /* 0x0000b4009b087a23 */ /* 0x002fce0000010802 */
[C---:B------:R-:W-:Y:S01]  /*11090*/  HMMA.16816.F32 R80, R4.reuse, R24, R68 ;  /* 0x000000180450723c */ /* 0x040fe20000001844 */
[----:B------:R-:W-:Y:S01]  /*110a0*/  IMAD.MOV.U32 R140, RZ, RZ, R184 ;  /* 0x000000ffff8c7224 */ /* 0x000fe200078e00b8 */
[----:B------:R-:W1:Y:S01]  /*110b0*/  LDSM.16.MT88.4 R24, [R209+0x900] ;  /* 0x00090000d118783b */ /* 0x000e620000004200 */
[----:B------:R2:W-:Y:S01]  /*110c0*/  MUFU.EX2 R187, R8 ;  /* 0x0000000800bb7308 */ /* 0x0005e20000000800 */
[----:B------:R-:W-:Y:S02]  /*110d0*/  IMAD.MOV.U32 R143, RZ, RZ, R190 ;  /* 0x000000ffff8f7224 */ /* 0x000fe400078e00be */
[----:B------:R-:W-:Y:S02]  /*110e0*/  IMAD.MOV.U32 R142, RZ, RZ, R189 ;  /* 0x000000ffff8e7224 */ /* 0x000fe400078e00bd */
[----:B------:R-:W-:Y:S01]  /*110f0*/  HMMA.16816.F32 R72, R4, R16, R56 ;  /* 0x000000100448723c */ /* 0x000fe20000001838 */
[----:B------:R-:W-:-:S07]  /*11100*/  IMAD.MOV.U32 R141, RZ, RZ, R188 ;  /* 0x000000ffff8d7224 */ /* 0x000fce00078e00bc */
[----:B------:R-:W-:Y:S01]  /*11110*/  HMMA.16816.F32 R68, R4, R28, R52 ;  /* 0x0000001c0444723c */ /* 0x000fe20000001834 */
[----:B--2---:R-:W-:-:S04]  /*11120*/  FFMA.FTZ R8, R172, c[0x0][0x2d0], -R2 ;  /* 0x0000b400ac087a23 */ /* 0x004fc80000010802 */
[----:B------:R2:W4:Y:S03]  /*11130*/  MUFU.EX2 R186, R8 ;  /* 0x0000000800ba7308 */ /* 0x0005260000000800 */
[C---:B------:R-:W-:Y:S08]  /*11140*/  HMMA.16816.F32 R64, R4.reuse, R32, R48 ;  /* 0x000000200440723c */ /* 0x040ff00000001830 */
[----:B------:R-:W-:Y:S01]  /*11150*/  HMMA.16816.F32 R196, R4, R40, R44 ;  /* 0x0000002804c4723c */ /* 0x000fe2000000182c */
[----:B--2---:R-:W-:-:S07]  /*11160*/  FFMA.FTZ R8, R174, c[0x0][0x2d0], -R2 ;  /* 0x0000b400ae087a23 */ /* 0x004fce0000010802 */
[C---:B------:R-:W-:Y:S01]  /*11170*/  HMMA.16816.F32 R52, R4.reuse, R22, R132 ;  /* 0x000000160434723c */ /* 0x040fe20000001884 */
[----:B------:R-:W-:Y:S01]  /*11180*/  LDSM.16.MT88.4 R20, [R209+0x1900] ;  /* 0x00190000d114783b */ /* 0x000fe20000004200 */
[----:B------:R2:W-:Y:S05]  /*11190*/  MUFU.EX2 R184, R8 ;  /* 0x0000000800b87308 */ /* 0x0005ea0000000800 */
[----:B------:R-:W-:Y:S01]  /*111a0*/  IMAD.MOV.U32 R135, RZ, RZ, R183 ;  /* 0x000000ffff877224 */ /* 0x000fe200078e00b7 */
[C---:B------:R-:W-:Y:S01]  /*111b0*/  HMMA.16816.F32 R48, R4.reuse, R18, R128 ;  /* 0x000000120430723c */ /* 0x040fe20000001880 */
[----:B------:R-:W1:Y:S07]  /*111c0*/  LDSM.16.MT88.4 R16, [R210+0x900] ;  /* 0x00090000d210783b */ /* 0x000e6e0000004200 */
[----:B------:R-:W-:Y:S01]  /*111d0*/  HMMA.16816.F32 R44, R4, R30, R144 ;  /* 0x0000001e042c723c */ /* 0x000fe20000001890 */
[----:B------:R-:W1:Y:S01]  /*111e0*/  LDSM.16.MT88.4 R28, [R210+0x1900] ;  /* 0x00190000d21c783b */ /* 0x000e620000004200 */
[----:B--2---:R-:W-:-:S04]  /*111f0*/  FFMA.FTZ R8, R175, c[0x0][0x2d0], -R2 ;  /* 0x0000b400af087a23 */ /* 0x004fc80000010802 */
[----:B------:R2:W2:Y:S02]  /*11200*/  MUFU.EX2 R185, R8 ;  /* 0x0000000800b97308 */ /* 0x0004a40000000800 */
[C---:B------:R-:W-:Y:S01]  /*11210*/  HMMA.16816.F32 R56, R4.reuse, R34, R156 ;  /* 0x000000220438723c */ /* 0x040fe2000000189c */
[----:B------:R-:W1:Y:S04]  /*11220*/  LDSM.16.MT88.4 R32, [R209+0x2900] ;  /* 0x00290000d120783b */ /* 0x000e680000004200 */
[----:B------:R-:W1:Y:S03]  /*11230*/  LDSM.16.MT88.4 R156, [R209+0x1d00] ;  /* 0x001d0000d19c783b */ /* 0x000e660000004200 */
[----:B------:R-:W-:Y:S01]  /*11240*/  HMMA.16816.F32 R40, R4, R42, R160 ;  /* 0x0000002a0428723c */ /* 0x000fe200000018a0 */
[----:B--2---:R-:W-:-:S06]  /*11250*/  FFMA.FTZ R8, R173, c[0x0][0x2d0], -R0 ;  /* 0x0000b400ad087a23 */ /* 0x004fcc0000010800 */
[----:B---3--:R-:W-:Y:S01]  /*11260*/  F2FP.PACK_AB R4, R202, R203 ;  /* 0x000000cbca04723e */ /* 0x008fe200000000ff */
[----:B------:R-:W-:Y:S01]  /*11270*/  LDSM.16.MT88.4 R172, [R210+0x1d00] ;  /* 0x001d0000d2ac783b */ /* 0x000fe20000004200 */
[----:B----4-:R-:W-:Y:S01]  /*11280*/  F2FP.PACK_AB R5, R186, R187 ;  /* 0x000000bbba05723e */ /* 0x010fe200000000ff */
[----:B------:R2:W-:Y:S01]  /*11290*/  MUFU.EX2 R179, R8 ;  /* 0x0000000800b37308 */ /* 0x0005e20000000800 */
[----:B------:R-:W-:Y:S02]  /*112a0*/  F2FP.PACK_AB R6, R200, R201 ;  /* 0x000000c9c806723e */ /* 0x000fe400000000ff */
[----:B------:R-:W-:-:S07]  /*112b0*/  F2FP.PACK_AB R7, R185, R184 ;  /* 0x000000b8b907723e */ /* 0x000fce00000000ff */
[----:B-1----:R-:W-:Y:S01]  /*112c0*/  HMMA.16816.F32 R116, R4, R24, R168 ;  /* 0x000000180474723c */ /* 0x002fe200000018a8 */
[----:B--2---:R-:W-:-:S07]  /*112d0*/  FFMA.FTZ R8, R176, c[0x0][0x2d0], -R0 ;  /* 0x0000b400b0087a23 */ /* 0x004fce0000010800 */
[C---:B------:R-:W-:Y:S01]  /*112e0*/  HMMA.16816.F32 R192, R4.reuse, R36, R108 ;  /* 0x0000002404c0723c */ /* 0x040fe2000000186c */
[----:B------:R1:W2:Y:S07]  /*112f0*/  MUFU.EX2 R176, R8 ;  /* 0x0000000800b07308 */ /* 0x0002ae0000000800 */
        /* <DEDUP_REMOVED lines=18> */
[----:B------:R1:W4:Y:S06]  /*11420*/  MUFU.EX2 R106, R8 ;  /* 0x00000008006a7308 */ /* 0x00032c0000000800 */
[----:B--2---:R-:W-:Y:S02]  /*11430*/  F2FP.PACK_AB R4, R176, R179 ;  /* 0x000000b3b004723e */ /* 0x004fe400000000ff */
[----:B---3--:R-:W-:Y:S01]  /*11440*/  F2FP.PACK_AB R6, R178, R177 ;  /* 0x000000b1b206723e */ /* 0x008fe200000000ff */
[----:B-1----:R-:W-:Y:S01]  /*11450*/  FFMA.FTZ R8, R152, c[0x0][0x2d0], -R3 ;  /* 0x0000b40098087a23 */ /* 0x002fe20000010803 */
[----:B----4-:R-:W-:-:S03]  /*11460*/  F2FP.PACK_AB R5, R106, R107 ;  /* 0x0000006b6a05723e */ /* 0x010fc600000000ff */
[----:B------:R1:W-:Y:S02]  /*11470*/  MUFU.EX2 R101, R8 ;  /* 0x0000000800657308 */ /* 0x0003e40000000800 */
[----:B-1----:R-:W-:-:S06]  /*11480*/  FFMA.FTZ R8, R14, c[0x0][0x2d0], -R3 ;  /* 0x0000b4000e087a23 */ /* 0x002fcc0000010803 */
        /* <DEDUP_REMOVED lines=12> */
[----:B------:R-:W-:Y:S01]  /*11550*/  IMAD.MOV.U32 R55, RZ, RZ, R135 ;  /* 0x000000ffff377224 */ /* 0x000fe200078e0087 */
[----:B------:R-:W-:Y:S03]  /*11560*/  LDSM.16.MT88.4 R140, [R210+0xd00] ;  /* 0x000d0000d28c783b */ /* 0x000fe60000004200 */
        /* <DEDUP_REMOVED lines=30> */
[----:B------:R4:W2:Y:S01]  /*11750*/  MUFU.EX2 R21, R2 ;  /* 0x0000000200157308 */ /* 0x0008a20000000800 */
[----:B-1----:R-:W-:Y:S02]  /*11760*/  FADD.FTZ R8, R238, R237 ;  /* 0x000000edee087221 */ /* 0x002fe40000010000 */
[----:B----4-:R-:W-:Y:S01]  /*11770*/  FFMA.FTZ R2, R225, c[0x0][0x2d0], -R0 ;  /* 0x0000b400e1027a23 */ /* 0x010fe20000010800 */
[----:B--2---:R-:W-:-:S04]  /*11780*/  F2FP.PACK_AB R95, R21, R20 ;  /* 0x00000014155f723e */ /* 0x004fc800000000ff */
[----:B------:R1:W-:Y:S03]  /*11790*/  MUFU.EX2 R19, R2 ;  /* 0x0000000200137308 */ /* 0x0003e60000000800 */
[C---:B------:R-:W-:Y:S08]  /*117a0*/  HMMA.16816.F32 R152, R92.reuse, R158, R96 ;  /* 0x0000009e5c98723c */ /* 0x040ff00000001860 */
[----:B------:R-:W-:Y:S01]  /*117b0*/  HMMA.16816.F32 R76, R92, R82, R88 ;  /* 0x000000525c4c723c */ /* 0x000fe20000001858 */
        /* <DEDUP_REMOVED lines=124> */
[----:B------:R-:W5:Y:S04]  /*11f80*/  LDL R53, [R1+0x6c] ;  /* 0x00006c0001357983 */ /* 0x000f680000100800 */
[----:B------:R-:W5:Y:S01]  /*11f90*/  LDL.64 R28, [R1+0x60] ;  /* 0x00006000011c7983 */ /* 0x000f620000100a00 */
[----:B------:R-:W-:Y:S01]  /*11fa0*/  IMAD.MOV.U32 R101, RZ, RZ, R104 ;  /* 0x000000ffff657224 */ /* 0x000fe200078e0068 */
[----:B------:R-:W-:Y:S01]  /*11fb0*/  MOV R107, R102 ;  /* 0x00000066006b7202 */ /* 0x000fe20000000f00 */
[----:B------:R-:W-:Y:S01]  /*11fc0*/  IMAD.MOV.U32 R100, RZ, RZ, R105 ;  /* 0x000000ffff647224 */ /* 0x000fe200078e0069 */
[----:B------:R-:W-:Y:S01]  /*11fd0*/  MOV R225, R204 ;  /* 0x000000cc00e17202 */ /* 0x000fe20000000f00 */
[----:B------:R-:W-:Y:S01]  /*11fe0*/  IMAD.MOV.U32 R106, RZ, RZ, R103 ;  /* 0x000000ffff6a7224 */ /* 0x000fe200078e0067 */
[----:B--2---:R-:W-:-:S05]  /*11ff0*/  IADD3 RZ, P0, R30, 0x40, RZ ;  /* 0x000000401eff7810 */ /* 0x004fca0007f1e0ff */
[----:B-1-3--:R-:W-:Y:S01]  /*12000*/  IMAD.X R3, RZ, RZ, R55, P0 ;  /* 0x000000ffff037224 */ /* 0x00afe200000e0637 */
[C---:B----4-:R-:W-:Y:S02]  /*12010*/  IADD3 R2, P2, R32.reuse, 0x40, RZ ;  /* 0x0000004020027810 */ /* 0x050fe40007f5e0ff */
[----:B------:R-:W-:Y:S02]  /*12020*/  IADD3 R0, P1, R32, 0x20, RZ ;  /* 0x0000002020007810 */ /* 0x000fe40007f3e0ff */
[----:B------:R1:W-:Y:S04]  /*12030*/  STL [R1+0x44], R3 ;  /* 0x0000440301007387 */ /* 0x0003e80000100800 */
[----:B------:R2:W-:Y:S04]  /*12040*/  STL [R1+0x40], R2 ;  /* 0x0000400201007387 */ /* 0x0005e80000100800 */
[----:B------:R5:W-:Y:S01]  /*12050*/  STL [R1+0x38], R0 ;  /* 0x0000380001007387 */ /* 0x000be20000100800 */
[----:B-1----:R-:W-:-:S02]  /*12060*/  IADD3 R3, P0, R30, 0x20, RZ ;  /* 0x000000201e037810 */ /* 0x002fc40007f1e0ff */
[----:B--2---:R-:W-:-:S03]  /*12070*/  IADD3 R2, R30, 0x40, RZ ;  /* 0x000000401e027810 */ /* 0x004fc60007ffe0ff */
[----:B------:R1:W-:Y:S01]  /*12080*/  STL [R1+0x2c], R3 ;  /* 0x00002c0301007387 */ /* 0x0003e20000100800 */
[----:B-----5:R-:W-:-:S03]  /*12090*/  @P4 IMAD.HI.U32 R0, R53, c[0x0][0x2c8], RZ ;  /* 0x0000b20035004a27 */ /* 0x020fc600078e00ff */
[----:B------:R2:W-:Y:S04]  /*120a0*/  STL [R1+0x30], R2 ;  /* 0x0000300201007387 */ /* 0x0005e80000100800 */
[----:B------:R3:W-:Y:S01]  /*120b0*/  @P4 STL [R1+0x68], R0 ;  /* 0x0000680001004387 */ /* 0x0007e20000100800 */
[----:B-1----:R-:W-:Y:S01]  /*120c0*/  IADD3.X R3, RZ, R29, RZ, P2, !PT ;  /* 0x0000001dff037210 */ /* 0x002fe200017fe4ff */
[----:B--2---:R-:W-:Y:S01]  /*120d0*/  IMAD.X R2, RZ, RZ, R29, P1 ;  /* 0x000000ffff027224 */ /* 0x004fe200008e061d */
[----:B---3--:R-:W-:-:S03]  /*120e0*/  IADD3.X R0, RZ, R55, RZ, P0, !PT ;  /* 0x00000037ff007210 */ /* 0x008fc600007fe4ff */
[----:B------:R1:W-:Y:S04]  /*120f0*/  STL [R1+0x3c], R3 ;  /* 0x00003c0301007387 */ /* 0x0003e80000100800 */
[----:B------:R1:W-:Y:S04]  /*12100*/  STL [R1+0x28], R0 ;  /* 0x0000280001007387 */ /* 0x0003e80000100800 */
[----:B------:R1:W-:Y:S02]  /*12110*/  STL [R1+0x34], R2 ;  /* 0x0000340201007387 */ /* 0x0003e40000100800 */
.L_x_733:
[----:B-1----:R-:W2:Y:S01]  /*12120*/  LDL R0, [R1+0x78] ;  /* 0x0000780001007983 */ /* 0x002ea20000100800 */
[----:B------:R-:W-:Y:S04]  /*12130*/  DEPBAR.LE SB0, 0x0 ;  /* 0x000080000000791a */ /* 0x000fe80000000000 */
[----:B------:R-:W3:Y:S01]  /*12140*/  LDL R47, [R1+0x38] ;  /* 0x00003800012f7983 */ /* 0x000ee20000100800 */
[C---:B------:R-:W-:Y:S01]  /*12150*/  ISETP.GE.AND P0, PT, R225.reuse, RZ, PT ;  /* 0x000000ffe100720c */ /* 0x040fe20003f06270 */
[----:B------:R-:W-:Y:S01]  /*12160*/  IMAD.MOV.U32 R46, RZ, RZ, c[0x0][0x20c] ;  /* 0x00008300ff2e7624 */ /* 0x000fe200078e00ff */
[----:B------:R-:W-:Y:S01]  /*12170*/  MOV R45, c[0x0][0x208] ;  /* 0x00008200002d7a02 */ /* 0x000fe20000000f00 */
[----:B------:R-:W4:Y:S01]  /*12180*/  LDL.64 R42, [R1+0x70] ;  /* 0x00007000012a7983 */ /* 0x000f220000100a00 */
[C---:B------:R-:W-:Y:S02]  /*12190*/  ISETP.GE.AND P3, PT, R225.reuse, 0x1, PT ;  /* 0x00000001e100780c */ /* 0x040fe40003f66270 */
[----:B------:R-:W-:Y:S03]  /*121a0*/  MOV R238, c[0x0][0x2c4] ;  /* 0x0000b10000ee7a02 */ /* 0x000fe60000000f00 */
[----:B------:R-:W5:Y:S04]  /*121b0*/  LDL R55, [R1+0x34] ;  /* 0x0000340001377983 */ /* 0x000f680000100800 */
[----:B------:R-:W5:Y:S01]  /*121c0*/  LDL.64 R40, [R1+0x60] ;  /* 0x0000600001287983 */ /* 0x000f620000100a00 */
[C---:B------:R-:W-:Y:S04]  /*121d0*/  @P0 IMAD.WIDE.U32 R28, R225.reuse, c[0x0][0x208], RZ ;  /* 0x00008200e11c0a25 */ /* 0x040fe800078e00ff */
[----:B------:R-:W-:Y:S01]  /*121e0*/  @P0 IMAD.SHL.U32 R2, R28, 0x40, RZ ;  /* 0x000000401c020824 */ /* 0x000fe200078e00ff */
[----:B------:R-:W5:Y:S04]  /*121f0*/  LDL R58, [R1+0x40] ;  /* 0x00004000013a7983 */ /* 0x000f680000100800 */
[----:B------:R-:W5:Y:S04]  /*12200*/  LDL R54, [R1+0x3c] ;  /* 0x00003c0001367983 */ /* 0x000f680000100800 */
[----:B------:R-:W-:Y:S08]  /*12210*/  BAR.SYNC.DEFER_BLOCKING 0x0 ;  /* 0x0000000000007b1d */ /* 0x000ff00000010000 */
[----:B------:R-:W-:Y:S08]  /*12220*/  LDSM.16.M88.4 R64, [R211+0x6100] ;  /* 0x00610000d340783b */ /* 0x000ff00000000200 */
[----:B------:R-:W1:Y:S08]  /*12230*/  LDSM.16.M88.4 R16, [R208+0x3100] ;  /* 0x00310000d010783b */ /* 0x000e700000000200 */
[----:B------:R-:W1:Y:S08]  /*12240*/  LDSM.16.M88.4 R60, [R211+0x7100] ;  /* 0x00710000d33c783b */ /* 0x000e700000000200 */
[----:B------:R-:W1:Y:S08]  /*12250*/  LDSM.16.M88.4 R32, [R208+0x3500] ;  /* 0x00350000d020783b */ /* 0x000e700000000200 */
[----:B------:R-:W5:Y:S06]  /*12260*/  LDL.64 R236, [R1+0x50] ;  /* 0x0000500001ec7983 */ /* 0x000f6c0000100a00 */
[----:B------:R-:W2:Y:S08]  /*12270*/  LDSM.16.M88.4 R48, [R208+0x3900] ;  /* 0x00390000d030783b */ /* 0x000eb00000000200 */
[----:B------:R-:W5:Y:S01]  /*12280*/  LDL.64 R234, [R1+0x58] ;  /* 0x0000580001ea7983 */ /* 0x000f620000100a00 */
        /* <DEDUP_REMOVED lines=11> */
[----:B------:R-:W1:Y:S08]  /*12340*/  LDSM.16.M88.4 R192, [R223] ;  /* 0x00000000dfc0783b */ /* 0x000e700000000200 */
[----:B------:R-:W1:Y:S08]  /*12350*/  LDSM.16.M88.4 R196, [R222] ;  /* 0x00000000dec4783b */ /* 0x000e700000000200 */
[----:B------:R-:W5:Y:S04]  /*12360*/  LDL R232, [R1+0x2c] ;  /* 0x00002c0001e87983 */ /* 0x000f680000100800 */
[----:B------:R-:W5:Y:S04]  /*12370*/  LDL R233, [R1+0x68] ;  /* 0x0000680001e97983 */ /* 0x000f680000100800 */
[----:B------:R-:W5:Y:S04]  /*12380*/  LDL R231, [R1+0x28] ;  /* 0x0000280001e77983 */ /* 0x000f680000100800 */
[----:B------:R-:W5:Y:S04]  /*12390*/  LDL R252, [R1+0x30] ;  /* 0x0000300001fc7983 */ /* 0x000f680000100800 */
[----:B------:R-:W5:Y:S01]  /*123a0*/  LDL R251, [R1+0x44] ;  /* 0x0000440001fb7983 */ /* 0x000f620000100800 */
[----:B--2---:R-:W-:Y:S02]  /*123b0*/  ISETP.NE.AND P4, PT, R0, RZ, PT ;  /* 0x000000ff0000720c */ /* 0x004fe40003f85270 */
[----:B------:R-:W-:Y:S02]  /*123c0*/  @P0 SHF.R.S32.HI R0, RZ, 0x1f, R225 ;  /* 0x0000001fff000819 */ /* 0x000fe400000114e1 */
[----:B---3--:R-:W-:Y:S03]  /*123d0*/  @P0 IADD3 R36, P1, R2, R47, RZ ;  /* 0x0000002f02240210 */ /* 0x008fe60007f3e0ff */
[----:B------:R-:W-:Y:S01]  /*123e0*/  @P0 IMAD R0, R0, c[0x0][0x208], RZ ;  /* 0x0000820000000a24 */ /* 0x000fe200078e02ff */
[----:B----4-:R-:W-:Y:S03]  /*123f0*/  @P0 IADD3 R3, P2, R2, R42, RZ ;  /* 0x0000002a02030210 */ /* 0x010fe60007f5e0ff */
[----:B------:R-:W-:Y:S05]  /*12400*/  @P0 IMAD R0, R225, c[0x0][0x20c], R0 ;  /* 0x00008300e1000a24 */ /* 0x000fea00078e0200 */
[----:B------:R-:W-:Y:S04]  /*12410*/  @P0 IADD3 R0, R29, R0, RZ ;  /* 0x000000001d000210 */ /* 0x000fe80007ffe0ff */
[----:B------:R-:W-:Y:S02]  /*12420*/  @P0 SHF.L.U64.HI R0, R28, 0x6, R0 ;  /* 0x000000061c000819 */ /* 0x000fe40000010200 */
[-C--:B------:R-:W-:Y:S02]  /*12430*/  HMMA.16816.F32 R28, R60, R34.reuse, RZ ;  /* 0x000000223c1c723c */ /* 0x080fe400000018ff */
[C---:B-----5:R-:W-:Y:S01]  /*12440*/  @P0 IADD3.X R37, R0.reuse, R41, RZ, P2, !PT ;  /* 0x0000002900250210 */ /* 0x060fe200017fe4ff */
[----:B------:R-:W-:Y:S01]  /*12450*/  @P0 IMAD.X R38, R0, 0x1, R55, P1 ;  /* 0x0000000100260824 */ /* 0x000fe200008e0637 */
[C---:B------:R-:W-:Y:S02]  /*12460*/  @P0 LEA R52, P2, R3.reuse, c[0x0][0x1f8], 0x1 ;  /* 0x00007e0003340a11 */ /* 0x040fe400078408ff */
[C---:B------:R-:W-:Y:S02]  /*12470*/  @P0 LEA R56, P1, R36.reuse, c[0x0][0x1f8], 0x1 ;  /* 0x00007e0024380a11 */ /* 0x040fe400078208ff */
[C---:B------:R-:W-:Y:S04]  /*12480*/  HMMA.16816.F32 R32, R64.reuse, R34, RZ ;  /* 0x000000224020723c */ /* 0x040fe800000018ff */
[----:B------:R-:W-:Y:S02]  /*12490*/  @P0 LEA.HI.X R53, R3, c[0x0][0x1fc], R37, 0x1, P2 ;  /* 0x00007f0003350a11 */ /* 0x000fe400010f0c25 */
[----:B------:R-:W-:Y:S02]  /*124a0*/  @P0 LEA.HI.X R57, R36, c[0x0][0x1fc], R38, 0x1, P1 ;  /* 0x00007f0024390a11 */ /* 0x000fe400008f0c26 */
[-C--:B------:R-:W-:Y:S01]  /*124b0*/  HMMA.16816.F32 R36, R64, R48.reuse, RZ ;  /* 0x000000304024723c */ /* 0x080fe200000018ff */
[C---:B------:R-:W-:Y:S01]  /*124c0*/  @P0 LEA R3, P1, R45.reuse, R2, 0x5 ;  /* 0x000000022d030211 */ /* 0x040fe200078228ff */
[----:B------:R-:W-:Y:S01]  /*124d0*/  @!PT LDS RZ, [RZ] ;  /* 0x00000000fffff984 */ /* 0x000fe20000000800 */
[----:B------:R-:W-:Y:S01]  /*124e0*/  @!PT LDS RZ, [RZ] ;  /* 0x00000000fffff984 */ /* 0x000fe20000000800 */
[----:B------:R-:W-:Y:S01]  /*124f0*/  @!PT LDS RZ, [RZ] ;  /* 0x00000000fffff984 */ /* 0x000fe20000000800 */
[----:B------:R1:W-:Y:S02]  /*12500*/  @P0 LDGSTS.E.BYPASS.LTC128B.128 [R226+0x100], [R52.64], !P5 ;  /* 0x0010000034e20fae */ /* 0x0003e4000e901d46 */
[----:B------:R-:W-:Y:S02]  /*12510*/  @P0 IADD3 R44, P2, R2, R58, RZ ;  /* 0x0000003a022c0210 */ /* 0x000fe40007f5e0ff */
[----:B------:R-:W-:Y:S02]  /*12520*/  @P0 LEA.HI.X R2, R45, R0, R46, 0x5, P1 ;  /* 0x000000002d020211 */ /* 0x000fe400008f2c2e */
[----:B------:R-:W-:Y:S02]  /*12530*/  @P0 IADD3 R45, P1, R3, R42, RZ ;  /* 0x0000002a032d0210 */ /* 0x000fe40007f3e0ff */
[----:B------:R2:W-:Y:S02]  /*12540*/  @P0 LDGSTS.E.BYPASS.LTC128B.128 [R226+0x1100], [R56.64], !P6 ;  /* 0x0110000038e20fae */ /* 0x0005e4000f101d46 */
[----:B------:R-:W-:Y:S01]  /*12550*/  @P0 IADD3.X R0, R0, R54, RZ, P2, !PT ;  /* 0x0000003600000210 */ /* 0x000fe200017fe4ff */
[----:B------:R-:W-:Y:S01]  /*12560*/  @P0 IMAD.X R46, R2, 0x1, R41, P1 ;  /* 0x00000001022e0824 */ /* 0x000fe200008e0629 */
[C---:B------:R-:W-:Y:S01]  /*12570*/  @P0 LEA R104, P2, R44.reuse, c[0x0][0x1f8], 0x1 ;  /* 0x00007e002c680a11 */ /* 0x040fe200078408ff */
[C---:B------:R-:W-:Y:S02]  /*12580*/  HMMA.16816.F32 R40, R60.reuse, R48, RZ ;  /* 0x000000303c28723c */ /* 0x040fe400000018ff */
[C---:B------:R-:W-:Y:S02]  /*12590*/  @P0 LEA R200, P1, R45.reuse, c[0x0][0x1f8], 0x1 ;  /* 0x00007e002dc80a11 */ /* 0x040fe400078208ff */
[----:B------:R-:W-:Y:S02]  /*125a0*/  @P0 LEA.HI.X R105, R44, c[0x0][0x1fc], R0, 0x1, P2 ;  /* 0x00007f002c690a11 */ /* 0x000fe400010f0c00 */
[----:B------:R-:W-:Y:S02]  /*125b0*/  @P0 LEA.HI.X R201, R45, c[0x0][0x1fc], R46, 0x1, P1 ;  /* 0x00007f002dc90a11 */ /* 0x000fe400008f0c2e */
[C---:B------:R-:W-:Y:S01]  /*125c0*/  @P0 IADD3 R0, P2, R3.reuse, R47, RZ ;  /* 0x0000002f03000210 */ /* 0x040fe20007f5e0ff */
[----:B------:R3:W-:Y:S01]  /*125d0*/  @P0 LDGSTS.E.BYPASS.LTC128B.128 [R226+0x2100], [R104.64], !P4 ;  /* 0x0210000068e20fae */ /* 0x0007e2000e101d46 */
[-C--:B------:R-:W-:Y:S02]  /*125e0*/  HMMA.16816.F32 R44, R60, R50.reuse, RZ ;  /* 0x000000323c2c723c */ /* 0x080fe400000018ff */
[----:B------:R-:W-:Y:S02]  /*125f0*/  @P0 IADD3 R3, P1, R3, R58, RZ ;  /* 0x0000003a03030210 */ /* 0x000fe40007f3e0ff */
[----:B------:R-:W-:Y:S02]  /*12600*/  @P0 IADD3.X R55, R2, R55, RZ, P2, !PT ;  /* 0x0000003702370210 */ /* 0x000fe400017fe4ff */
[----:B------:R-:W-:Y:S01]  /*12610*/  @P0 LEA R102, P2, R0, c[0x0][0x1f8], 0x1 ;  /* 0x00007e0000660a11 */ /* 0x000fe200078408ff */
[----:B------:R4:W-:Y:S01]  /*12620*/  @P0 LDGSTS.E.BYPASS.LTC128B.128 [R226+0x900], [R200.64], !P5 ;  /* 0x00900000c8e20fae */ /* 0x0009e2000e901d46 */
[C---:B------:R-:W-:Y:S04]  /*12630*/  HMMA.16816.F32 R48, R64.reuse, R50, RZ ;  /* 0x000000324030723c */ /* 0x040fe800000018ff */
[----:B------:R-:W-:Y:S01]  /*12640*/  @P0 IMAD.X R54, R2, 0x1, R54, P1 ;  /* 0x0000000102360824 */ /* 0x000fe200008e0636 */
[C---:B------:R-:W-:Y:S02]  /*12650*/  @P0 LEA R2, P1, R3.reuse, c[0x0][0x1f8], 0x1 ;  /* 0x00007e0003020a11 */ /* 0x040fe400078208ff */
[----:B------:R-:W-:Y:S02]  /*12660*/  @P0 LEA.HI.X R103, R0, c[0x0][0x1fc], R55, 0x1, P2 ;  /* 0x00007f0000670a11 */ /* 0x000fe400010f0c37 */
[----:B------:R-:W-:Y:S02]  /*12670*/  @P0 LEA.HI.X R3, R3, c[0x0][0x1fc], R54, 0x1, P1 ;  /* 0x00007f0003030a11 */ /* 0x000fe400008f0c36 */
[-C--:B-1----:R-:W-:Y:S01]  /*12680*/  HMMA.16816.F32 R52, R64, R108.reuse, RZ ;  /* 0x0000006c4034723c */ /* 0x082fe200000018ff */
[----:B------:R1:W-:Y:S01]  /*12690*/  @P0 LDGSTS.E.BYPASS.LTC128B.128 [R226+0x1900], [R102.64], !P6 ;  /* 0x0190000066e20fae */ /* 0x0003e2000f101d46 */
[----:B------:R-:W-:Y:S01]  /*126a0*/  ISETP.NE.AND P2, PT, R238, 0x1, PT ;  /* 0x00000001ee00780c */ /* 0x000fe20003f45270 */
[----:B------:R-:W-:Y:S05]  /*126b0*/  IMAD.MOV.U32 R238, RZ, RZ, c[0x0][0x1e0] ;  /* 0x00007800ffee7624 */ /* 0x000fea00078e00ff */
[C---:B--2---:R-:W-:Y:S01]  /*126c0*/  HMMA.16816.F32 R56, R60.reuse, R108, RZ ;  /* 0x0000006c3c38723c */ /* 0x044fe200000018ff */
[----:B------:R2:W-:Y:S03]  /*126d0*/  @P0 LDGSTS.E.BYPASS.LTC128B.128 [R226+0x2900], [R2.64], !P4 ;  /* 0x0290000002e20fae */ /* 0x0005e6000e101d46 */
[----:B------:R-:W-:Y:S04]  /*126e0*/  SHF.L.U32 R238, R238, 0x5, RZ ;  /* 0x00000005eeee7819 */ /* 0x000fe800000006ff */
        /* <DEDUP_REMOVED lines=121> */
[----:B------:R2:W-:Y:S10]  /*12e80*/  MUFU.TANH R109, R13 ;  /* 0x0000000d006d7308 */ /* 0x0005f40000002400 */
[----:B------:R3:W-:Y:S01]  /*12e90*/  MUFU.TANH R111, R18 ;  /* 0x00000012006f7308 */ /* 0x0007e20000002400 */
[-C--:B-----5:R-:W-:Y:S01]  /*12ea0*/  HMMA.16816.F32 R20, R176, R4.reuse, R20 ;  /* 0x00000004b014723c */ /* 0x0a0fe20000001814 */
[----:B-1----:R-:W1:Y:S08]  /*12eb0*/  LDSM.16.M88.4 R8, [R215] ;  /* 0x00000000d708783b */ /* 0x002e700000000200 */
[----:B------:R5:W1:Y:S01]  /*12ec0*/  MUFU.TANH R110, R12 ;  /* 0x0000000c006e7308 */ /* 0x000a620000002400 */
[C---:B------:R-:W-:Y:S01]  /*12ed0*/  HMMA.16816.F32 R24, R180.reuse, R4, R24 ;  /* 0x00000004b418723c */ /* 0x040fe20000001818 */
[----:B--2---:R-:W2:Y:S08]  /*12ee0*/  LDL R13, [R1+0x7c] ;  /* 0x00007c00010d7983 */ /* 0x004eb00000100800 */
[----:B------:R-:W1:Y:S01]  /*12ef0*/  MUFU.TANH R108, R14 ;  /* 0x0000000e006c7308 */ /* 0x000e620000002400 */
[-C--:B------:R-:W-:Y:S02]  /*12f00*/  HMMA.16816.F32 R28, R180, R6.reuse, R28 ;  /* 0x00000006b41c723c */ /* 0x080fe4000000181c */
[----:B---3--:R-:W-:Y:S02]  /*12f10*/  IMAD.MOV.U32 R18, RZ, RZ, 0x5 ;  /* 0x00000005ff127424 */ /* 0x008fe400078e00ff */
[----:B------:R-:W-:Y:S04]  /*12f20*/  FMUL.FTZ R21, R21, c[0x0][0x320] ;  /* 0x0000c80015157a20 */ /* 0x000fe80000410000 */
[C---:B------:R-:W-:Y:S01]  /*12f30*/  HMMA.16816.F32 R32, R176.reuse, R6, R32 ;  /* 0x00000006b020723c */ /* 0x040fe20000001820 */
[----:B------:R-:W3:Y:S03]  /*12f40*/  MUFU.TANH R184, R15 ;  /* 0x0000000f00b87308 */ /* 0x000ee60000002400 */
[----:B------:R-:W-:Y:S01]  /*12f50*/  FMUL.FTZ R20, R20, c[0x0][0x320] ;  /* 0x0000c80014147a20 */ /* 0x000fe20000410000 */
[----:B-----5:R-:W-:Y:S01]  /*12f60*/  MOV R12, c[0x0][0x1e0] ;  /* 0x00007800000c7a02 */ /* 0x020fe20000000f00 */
[----:B------:R-:W-:Y:S02]  /*12f70*/  FMUL.FTZ R22, R22, c[0x0][0x320] ;  /* 0x0000c80016167a20 */ /* 0x000fe40000410000 */
[----:B------:R-:W-:Y:S01]  /*12f80*/  @P3 IMAD.WIDE.U32 R6, R204, c[0x0][0x1e0], RZ ;  /* 0x00007800cc063a25 */ /* 0x000fe200078e00ff */
[----:B------:R-:W-:Y:S02]  /*12f90*/  SHF.L.U64.HI R12, R12, R18, c[0x0][0x1e4] ;  /* 0x000079000c0c7619 */ /* 0x000fe40000010212 */
[----:B------:R-:W5:Y:S01]  /*12fa0*/  MUFU.TANH R199, R16 ;  /* 0x0000001000c77308 */ /* 0x000f620000002400 */
[----:B------:R-:W-:Y:S01]  /*12fb0*/  @P3 IMAD.IADD R0, R7, 0x1, R0 ;  /* 0x0000000107003824 */ /* 0x000fe200078e0200 */
[C---:B------:R-:W-:Y:S01]  /*12fc0*/  @P3 SHF.L.U32 R3, R6.reuse, 0x6, RZ ;  /* 0x0000000606033819 */ /* 0x040fe200000006ff */
[----:B------:R-:W2:Y:S01]  /*12fd0*/  LDL R7, [R1+0x80] ;  /* 0x0000800001077983 */ /* 0x000ea20000100800 */
[----:B------:R-:W-:Y:S01]  /*12fe0*/  FMUL.FTZ R23, R23, c[0x0][0x320] ;  /* 0x0000c80017177a20 */ /* 0x000fe20000410000 */
[-C--:B-1----:R-:W-:Y:S03]  /*12ff0*/  HMMA.16816.F32 R36, R176, R8.reuse, R36 ;  /* 0x00000008b024723c */ /* 0x082fe60000001824 */
[----:B------:R-:W-:Y:S01]  /*13000*/  @P3 SHF.L.U64.HI R2, R6, 0x6, R0 ;  /* 0x0000000606023819 */ /* 0x000fe20000010200 */
[----:B------:R-:W-:Y:S01]  /*13010*/  FMUL.FTZ R30, R30, c[0x0][0x320] ;  /* 0x0000c8001e1e7a20 */ /* 0x000fe20000410000 */
[----:B------:R-:W1:Y:S01]  /*13020*/  MUFU.TANH R198, R17 ;  /* 0x0000001100c67308 */ /* 0x000e620000002400 */
[----:B------:R1:W2:Y:S01]  /*13030*/  LDL R0, [R1+0x6c] ;  /* 0x00006c0001007983 */ /* 0x0002a20000100800 */
[----:B------:R-:W-:Y:S01]  /*13040*/  @P3 IADD3 R4, P0, R3, R236, RZ ;  /* 0x000000ec03043210 */ /* 0x000fe20007f1e0ff */
[C---:B------:R-:W-:Y:S02]  /*13050*/  HMMA.16816.F32 R40, R180.reuse, R8, R40 ;  /* 0x00000008b428723c */ /* 0x040fe40000001828 */
[----:B------:R-:W3:Y:S02]  /*13060*/  LDL R8, [R1+0x60] ;  /* 0x0000600001087983 */ /* 0x000ee40000100800 */
[----:B------:R-:W-:Y:S02]  /*13070*/  FMUL.FTZ R34, R34, c[0x0][0x320] ;  /* 0x0000c80022227a20 */ /* 0x000fe40000410000 */
[----:B------:R-:W-:Y:S01]  /*13080*/  FMUL.FTZ R32, R32, c[0x0][0x320] ;  /* 0x0000c80020207a20 */ /* 0x000fe20000410000 */
[----:B------:R-:W-:Y:S01]  /*13090*/  MUFU.TANH R195, R30 ;  /* 0x0000001e00c37308 */ /* 0x000fe20000002400 */
[----:B------:R-:W-:Y:S01]  /*130a0*/  FMUL.FTZ R35, R35, c[0x0][0x320] ;  /* 0x0000c80023237a20 */ /* 0x000fe20000410000 */
[-C--:B------:R-:W-:Y:S03]  /*130b0*/  HMMA.16816.F32 R44, R180, R10.reuse, R44 ;  /* 0x0000000ab42c723c */ /* 0x080fe6000000182c */
[----:B------:R-:W-:Y:S02]  /*130c0*/  FMUL.FTZ R33, R33, c[0x0][0x320] ;  /* 0x0000c80021217a20 */ /* 0x000fe40000410000 */
[----:B------:R-:W-:Y:S01]  /*130d0*/  @P3 IMAD.X R6, R2, 0x1, R235, P0 ;  /* 0x0000000102063824 */ /* 0x000fe200000e06eb */
[----:B------:R-:W-:Y:S01]  /*130e0*/  @P3 IADD3 R5, P0, R3, R232, RZ ;  /* 0x000000e803053210 */ /* 0x000fe20007f1e0ff */
[----:B------:R-:W-:Y:S01]  /*130f0*/  FMUL.FTZ R36, R36, c[0x0][0x320] ;  /* 0x0000c80024247a20 */ /* 0x000fe20000410000 */
[----:B------:R-:W1:Y:S01]  /*13100*/  MUFU.TANH R17, R19 ;  /* 0x0000001300117308 */ /* 0x000e620000002400 */
[----:B------:R-:W-:Y:S01]  /*13110*/  FMUL.FTZ R31, R31, c[0x0][0x320] ;  /* 0x0000c8001f1f7a20 */ /* 0x000fe20000410000 */
[C---:B------:R-:W-:Y:S04]  /*13120*/  HMMA.16816.F32 R48, R176.reuse, R10, R48 ;  /* 0x0000000ab030723c */ /* 0x040fe80000001830 */
[----:B------:R-:W-:Y:S02]  /*13130*/  FMUL.FTZ R39, R39, c[0x0][0x320] ;  /* 0x0000c80027277a20 */ /* 0x000fe40000410000 */
[----:B------:R-:W-:Y:S02]  /*13140*/  FMUL.FTZ R28, R28, c[0x0][0x320] ;  /* 0x0000c8001c1c7a20 */ /* 0x000fe40000410000 */
[----:B------:R1:W-:Y:S01]  /*13150*/  MUFU.TANH R187, R34 ;  /* 0x0000002200bb7308 */ /* 0x0003e20000002400 */
[----:B------:R-:W-:Y:S03]  /*13160*/  FMUL.FTZ R40, R40, c[0x0][0x320] ;  /* 0x0000c80028287a20 */ /* 0x000fe60000410000 */
[----:B------:R-:W-:Y:S02]  /*13170*/  FMUL.FTZ R29, R29, c[0x0][0x320] ;  /* 0x0000c8001d1d7a20 */ /* 0x000fe40000410000 */
[----:B------:R-:W-:Y:S02]  /*13180*/  FMUL.FTZ R37, R37, c[0x0][0x320] ;  /* 0x0000c80025257a20 */ /* 0x000fe40000410000 */
[----:B------:R-:W-:Y:S02]  /*13190*/  FMUL.FTZ R38, R38, c[0x0][0x320] ;  /* 0x0000c80026267a20 */ /* 0x000fe40000410000 */
        /* <DEDUP_REMOVED lines=19> */
[----:B------:R1:W-:Y:S10]  /*132d0*/  MUFU.TANH R188, R35 ;  /* 0x0000002300bc7308 */ /* 0x0003f40000002400 */
[----:B------:R-:W2:Y:S10]  /*132e0*/  MUFU.TANH R103, R20 ;  /* 0x0000001400677308 */ /* 0x000eb40000002400 */
[----:B------:R4:W-:Y:S01]  /*132f0*/  MUFU.TANH R186, R33 ;  /* 0x0000002100ba7308 */ /* 0x0009e20000002400 */
[----:B-1----:R-:W-:Y:S02]  /*13300*/  @P3 LEA.HI.X R35, R4, c[0x0][0x1cc], R6, 0x1, P1 ;  /* 0x0000730004233a11 */ /* 0x002fe400008f0c06 */
[----:B------:R-:W-:Y:S02]  /*13310*/  @P3 LEA R32, P1, R5, c[0x0][0x1c8], 0x1 ;  /* 0x0000720005203a11 */ /* 0x000fe400078208ff */
[C---:B------:R-:W-:Y:S05]  /*13320*/  @P3 IADD3.X R6, R2.reuse, R231, RZ, P0, !PT ;  /* 0x000000e702063210 */ /* 0x040fea00007fe4ff */
[----:B------:R-:W-:Y:S01]  /*13330*/  MUFU.TANH R189, R25 ;  /* 0x0000001900bd7308 */ /* 0x000fe20000002400 */
[----:B------:R-:W-:Y:S09]  /*13340*/  @P3 IADD3 R4, P0, R3, R252, RZ ;  /* 0x000000fc03043210 */ /* 0x000ff20007f1e0ff */
[----:B------:R1:W-:Y:S01]  /*13350*/  MUFU.TANH R196, R31 ;  /* 0x0000001f00c47308 */ /* 0x0003e20000002400 */
[----:B----4-:R-:W-:Y:S02]  /*13360*/  @P3 LEA.HI.X R33, R5, c[0x0][0x1cc], R6, 0x1, P1 ;  /* 0x0000730005213a11 */ /* 0x010fe400008f0c06 */
[----:B------:R-:W-:Y:S02]  /*13370*/  @P3 IADD3.X R5, R2, R251, RZ, P0, !PT ;  /* 0x000000fb02053210 */ /* 0x000fe400007fe4ff */
[----:B------:R-:W-:Y:S05]  /*13380*/  @P3 IADD3 R9, P0, R238, R3, RZ ;  /* 0x00000003ee093210 */ /* 0x000fea0007f1e0ff */
[----:B------:R-:W4:Y:S01]  /*13390*/  MUFU.TANH R105, R22 ;  /* 0x0000001600697308 */ /* 0x000f220000002400 */
[----:B------:R-:W-:Y:S01]  /*133a0*/  @P3 LEA R30, P1, R4, c[0x0][0x1c8], 0x1 ;  /* 0x00007200041e3a11 */ /* 0x000fe200078208ff */
[----:B------:R-:W-:Y:S08]  /*133b0*/  @P3 IMAD.X R12, R12, 0x1, R2, P0 ;  /* 0x000000010c0c3824 */ /* 0x000ff000000e0602 */
[----:B------:R4:W-:Y:S01]  /*133c0*/  MUFU.TANH R193, R28 ;  /* 0x0000001c00c17308 */ /* 0x0009e20000002400 */
[----:B-1----:R-:W-:Y:S02]  /*133d0*/  @P3 LEA.HI.X R31, R4, c[0x0][0x1cc], R5, 0x1, P1 ;  /* 0x00007300041f3a11 */ /* 0x002fe400008f0c05 */
[----:B------:R-:W-:Y:S07]  /*133e0*/  @P3 IADD3 R3, P1, R9, R236, RZ ;  /* 0x000000ec09033210 */ /* 0x000fee0007f3e0ff */
[----:B------:R-:W-:Y:S10]  /*133f0*/  MUFU.TANH R191, R27 ;  /* 0x0000001b00bf7308 */ /* 0x000ff40000002400 */
[----:B------:R1:W-:Y:S01]  /*13400*/  MUFU.TANH R194, R29 ;  /* 0x0000001d00c27308 */ /* 0x0003e20000002400 */
[----:B----4-:R-:W-:Y:S09]  /*13410*/  @P3 LEA R28, P0, R3, c[0x0][0x1c8], 0x1 ;  /* 0x00007200031c3a11 */ /* 0x010ff200078008ff */
        /* <DEDUP_REMOVED lines=9> */
[----:B------:R1:W-:Y:S10]  /*134b0*/  MUFU.TANH R202, R38 ;  /* 0x0000002600ca7308 */ /* 0x0003f40000002400 */
[----:B------:R-:W1:Y:S10]  /*134c0*/  MUFU.TANH R48, R48 ;  /* 0x0000003000307308 */ /* 0x000e740000002400 */
[----:B------:R-:W-:Y:S10]  /*134d0*/  MUFU.TANH R49, R49 ;  /* 0x0000003100317308 */ /* 0x000ff40000002400 */
[----:B------:R-:W-:Y:S10]  /*134e0*/  MUFU.TANH R42, R42 ;  /* 0x0000002a002a7308 */ /* 0x000ff40000002400 */
[----:B------:R-:W-:Y:S10]  /*134f0*/  MUFU.TANH R43, R43 ;  /* 0x0000002b002b7308 */ /* 0x000ff40000002400 */
[----:B------:R-:W-:Y:S01]  /*13500*/  MUFU.TANH R50, R50 ;  /* 0x0000003200327308 */ /* 0x000fe20000002400 */
[----:B--2---:R-:W-:Y:S01]  /*13510*/  @P2 SHF.R.U32.HI R0, RZ, c[0x0][0x2cc], R233 ;  /* 0x0000b300ff002a19 */ /* 0x004fe200000116e9 */
[----:B------:R-:W-:Y:S04]  /*13520*/  IMAD.MOV.U32 R233, RZ, RZ, -0x40 ;  /* 0xffffffc0ffe97424 */ /* 0x000fe800078e00ff */
[----:B------:R-:W-:Y:S01]  /*13530*/  IMAD R6, R225, R233, 0x1 ;  /* 0x00000001e1067424 */ /* 0x000fe200078e02e9 */
[----:B------:R-:W2:Y:S03]  /*13540*/  SHFL.IDX PT, R15, R0, RZ, 0x1c1f ;  /* 0x001c1fff000f7589 */ /* 0x000ea600000e0000 */
[----:B------:R-:W-:Y:S01]  /*13550*/  MUFU.TANH R51, R51 ;  /* 0x0000003300337308 */ /* 0x000fe20000002400 */
[----:B---3--:R-:W-:Y:S02]  /*13560*/  IADD3 R2, R8, R6, -R13 ;  /* 0x0000000608027210 */ /* 0x008fe40007ffe80d */
[C---:B------:R-:W-:Y:S02]  /*13570*/  @P3 IADD3.X R8, R12.reuse, R235, RZ, P1, !PT ;  /* 0x000000eb0c083210 */ /* 0x040fe40000ffe4ff */
[----:B------:R-:W3:Y:S02]  /*13580*/  SHFL.IDX PT, R16, R0, 0x1, 0x1c1f ;  /* 0x003c1f0000107f89 */ /* 0x000ee400000e0000 */
[----:B-1----:R-:W-:Y:S02]  /*13590*/  @P3 LEA.HI.X R29, R3, c[0x0][0x1cc], R8, 0x1, P0 ;  /* 0x00007300031d3a11 */ /* 0x002fe400000f0c08 */
[----:B------:R-:W-:Y:S01]  /*135a0*/  @P3 IADD3 R10, P0, R9, R232, RZ ;  /* 0x000000e8090a3210 */ /* 0x000fe20007f1e0ff */
[----:B------:R-:W-:Y:S03]  /*135b0*/  MUFU.TANH R46, R46 ;  /* 0x0000002e002e7308 */ /* 0x000fe60000002400 */
[----:B------:R-:W1:Y:S01]  /*135c0*/  SHFL.IDX PT, R14, R0, 0x2, 0x1c1f ;  /* 0x005c1f00000e7f89 */ /* 0x000e6200000e0000 */
[----:B------:R-:W-:Y:S06]  /*135d0*/  @P3 IMAD.X R36, R12, 0x1, R231, P0 ;  /* 0x000000010c243824 */ /* 0x000fec00000e06e7 */
[----:B------:R-:W-:Y:S01]  /*135e0*/  MUFU.TANH R47, R47 ;  /* 0x0000002f002f7308 */ /* 0x000fe20000002400 */
[----:B------:R1:W2:Y:S02]  /*135f0*/  SHFL.IDX PT, R13, R0, 0x3, 0x1c1f ;  /* 0x007c1f00000d7f89 */ /* 0x0002a400000e0000 */
[----:B-1----:R-:W-:Y:S06]  /*13600*/  IMAD.IADD R0, R2, 0x1, -R7 ;  /* 0x0000000102007824 */ /* 0x002fec00078e0a07 */
[----:B------:R-:W1:Y:S01]  /*13610*/  LDSM.16.M88.4 R4, [R214] ;  /* 0x00000000d604783b */ /* 0x000e620000000200 */
[----:B------:R-:W-:Y:S04]  /*13620*/  DEPBAR.LE SB0, 0x0 ;  /* 0x000080000000791a */ /* 0x000fe80000000000 */
[C---:B--2---:R-:W-:Y:S01]  /*13630*/  IADD3 R8, R0.reuse, R15, RZ ;  /* 0x0000000f00087210 */ /* 0x044fe20007ffe0ff */
[C---:B---3--:R-:W-:Y:S01]  /*13640*/  IMAD.IADD R3, R0.reuse, 0x1, R16 ;  /* 0x0000000100037824 */ /* 0x048fe200078e0210 */
[----:B------:R-:W-:Y:S01]  /*13650*/  IADD3 R2, R0, R14, RZ ;  /* 0x0000000e00027210 */ /* 0x000fe20007ffe0ff */
[----:B------:R-:W-:Y:S01]  /*13660*/  BAR.SYNC.DEFER_BLOCKING 0x0 ;  /* 0x0000000000007b1d */ /* 0x000fe20000010000 */
[C---:B------:R-:W-:Y:S02]  /*13670*/  ISETP.GT.AND P1, PT, R8.reuse, RZ, PT ;  /* 0x000000ff0800720c */ /* 0x040fe40003f24270 */
[----:B------:R-:W-:Y:S02]  /*13680*/  ISETP.GT.AND P0, PT, R8, 0x1, PT ;  /* 0x000000010800780c */ /* 0x000fe40003f04270 */
[----:B------:R-:W-:Y:S02]  /*13690*/  FSEL R11, R230, -INF , P1 ;  /* 0xff800000e60b7808 */ /* 0x000fe40000800000 */
[----:B------:R-:W-:Y:S02]  /*136a0*/  ISETP.GT.AND P1, PT, R3, RZ, PT ;  /* 0x000000ff0300720c */ /* 0x000fe40003f24270 */
[----:B------:R-:W-:Y:S02]  /*136b0*/  FSEL R14, R229, -INF , P0 ;  /* 0xff800000e50e7808 */ /* 0x000fe40000000000 */
[----:B------:R-:W-:Y:S02]  /*136c0*/  FSEL R19, R227, -INF , P1 ;  /* 0xff800000e3137808 */ /* 0x000fe40000800000 */
[----:B------:R-:W-:Y:S02]  /*136d0*/  ISETP.GT.AND P1, PT, R2, RZ, PT ;  /* 0x000000ff0200720c */ /* 0x000fe40003f24270 */
[----:B------:R-:W-:Y:S02]  /*136e0*/  IADD3 R0, R0, R13, RZ ;  /* 0x0000000d00007210 */ /* 0x000fe40007ffe0ff */
[----:B------:R-:W-:Y:S02]  /*136f0*/  ISETP.GT.AND P0, PT, R3, 0x1, PT ;  /* 0x000000010300780c */ /* 0x000fe40003f04270 */
[----:B------:R-:W-:Y:S02]  /*13700*/  FSEL R21, R207, -INF , P1 ;  /* 0xff800000cf157808 */ /* 0x000fe40000800000 */
[----:B------:R-:W-:Y:S02]  /*13710*/  FSEL R18, R228, -INF , P0 ;  /* 0xff800000e4127808 */ /* 0x000fe40000000000 */
[----:B------:R-:W-:Y:S01]  /*13720*/  ISETP.GT.AND P0, PT, R2, 0x1, PT ;  /* 0x000000010200780c */ /* 0x000fe20003f04270 */
[----:B------:R-:W-:Y:S01]  /*13730*/  @!PT LDS RZ, [RZ] ;  /* 0x00000000fffff984 */ /* 0x000fe20000000800 */
[----:B------:R-:W-:Y:S01]  /*13740*/  @!PT LDS RZ, [RZ] ;  /* 0x00000000fffff984 */ /* 0x000fe20000000800 */
[----:B------:R-:W-:Y:S01]  /*13750*/  @!PT LDS RZ, [RZ] ;  /* 0x00000000fffff984 */ /* 0x000fe20000000800 */
[----:B------:R2:W-:Y:S01]  /*13760*/  @P3 LDGSTS.E.BYPASS.LTC128B.128 [R226+0x3100], [R34.64], !P5 ;  /* 0x0310000022e23fae */ /* 0x0005e2000e901d46 */
[----:B------:R-:W-:Y:S02]  /*13770*/  ISETP.GT.AND P1, PT, R0, RZ, PT ;  /* 0x000000ff0000720c */ /* 0x000fe40003f24270 */
[----:B------:R-:W-:Y:S02]  /*13780*/  FSEL R20, R206, -INF , P0 ;  /* 0xff800000ce147808 */ /* 0x000fe40000000000 */
[----:B------:R-:W-:Y:S02]  /*13790*/  ISETP.GT.AND P0, PT, R0, 0x1, PT ;  /* 0x000000010000780c */ /* 0x000fe40003f04270 */
[----:B------:R-:W-:Y:S01]  /*137a0*/  FSEL R25, R205, -INF , P1 ;  /* 0xff800000cd197808 */ /* 0x000fe20000800000 */
[-C--:B-1----:R-:W-:Y:S01]  /*137b0*/  HMMA.16816.F32 R52, R176, R4.reuse, R52 ;  /* 0x00000004b034723c */ /* 0x082fe20000001834 */
[----:B------:R1:W-:Y:S04]  /*137c0*/  @P3 LDGSTS.E.BYPASS.LTC128B.128 [R226+0x4100], [R32.64], !P6 ;  /* 0x0410000020e23fae */ /* 0x0003e8000f101d46 */
[----:B------:R-:W-:Y:S02]  /*137d0*/  ISETP.GT.AND P1, PT, R2, 0x8, PT ;  /* 0x000000080200780c */ /* 0x000fe40003f24270 */
[----:B------:R-:W-:Y:S01]  /*137e0*/  FSEL R27, R201, -INF , P0 ;  /* 0xff800000c91b7808 */ /* 0x000fe20000000000 */
[C---:B------:R-:W-:Y:S01]  /*137f0*/  HMMA.16816.F32 R56, R180.reuse, R4, R56 ;  /* 0x00000004b438723c */ /* 0x040fe20000001838 */
[----:B------:R3:W-:Y:S03]  /*13800*/  @P3 LDGSTS.E.BYPASS.LTC128B.128 [R226+0x5100], [R30.64], !P4 ;  /* 0x051000001ee23fae */ /* 0x0007e6000e101d46 */
[----:B------:R-:W-:Y:S02]  /*13810*/  FSEL R22, R110, -INF , P1 ;  /* 0xff8000006e167808 */ /* 0x000fe40000800000 */
[----:B------:R-:W-:Y:S02]  /*13820*/  ISETP.GT.AND P0, PT, R2, 0x9, PT ;  /* 0x000000090200780c */ /* 0x000fe40003f04270 */
[----:B------:R-:W-:Y:S01]  /*13830*/  ISETP.GT.AND P1, PT, R0, 0x8, PT ;  /* 0x000000080000780c */ /* 0x000fe20003f24270 */
[-C--:B------:R-:W-:Y:S01]  /*13840*/  HMMA.16816.F32 R60, R180, R6.reuse, R60 ;  /* 0x00000006b43c723c */ /* 0x080fe2000000183c */
[----:B------:R1:W-:Y:S02]  /*13850*/  @P3 LDGSTS.E.BYPASS.LTC128B.128 [R226+0x3900], [R28.64], !P5 ;  /* 0x039000001ce23fae */ /* 0x0003e4000e901d46 */
[----:B----4-:R-:W-:Y:S02]  /*13860*/  FSEL R23, R109, -INF , P0 ;  /* 0xff8000006d177808 */ /* 0x010fe40000000000 */
[----:B------:R-:W-:Y:S02]  /*13870*/  FSEL R26, R108, -INF , P1 ;  /* 0xff8000006c1a7808 */ /* 0x000fe40000800000 */
[----:B------:R-:W-:Y:S01]  /*13880*/  ISETP.GT.AND P0, PT, R0, 0x9, PT ;  /* 0x000000090000780c */ /* 0x000fe20003f04270 */
[----:B------:R-:W-:Y:S04]  /*13890*/  HMMA.16816.F32 R64, R176, R6, R64 ;  /* 0x00000006b040723c */ /* 0x000fe80000001840 */
[----:B------:R-:W-:Y:S01]  /*138a0*/  ISETP.GT.AND P1, PT, R8, 0x8, PT ;  /* 0x000000080800780c */ /* 0x000fe20003f24270 */
[----:B------:R-:W-:Y:S01]  /*138b0*/  FMUL.FTZ R52, R52, c[0x0][0x320] ;  /* 0x0000c80034347a20 */ /* 0x000fe20000410000 */
[----:B------:R-:W-:Y:S01]  /*138c0*/  FSEL R24, R184, -INF , P0 ;  /* 0xff800000b8187808 */ /* 0x000fe20000000000 */
[----:B------:R-:W-:Y:S01]  /*138d0*/  FMUL.FTZ R5, R53, c[0x0][0x320] ;  /* 0x0000c80035057a20 */ /* 0x000fe20000410000 */
[----:B-----5:R-:W-:Y:S01]  /*138e0*/  FSEL R13, R199, -INF , P1 ;  /* 0xff800000c70d7808 */ /* 0x020fe20000800000 */
[----:B------:R-:W-:Y:S01]  /*138f0*/  FMUL.FTZ R38, R54, c[0x0][0x320] ;  /* 0x0000c80036267a20 */ /* 0x000fe20000410000 */
[----:B------:R-:W-:Y:S01]  /*13900*/  ISETP.GT.AND P1, PT, R3, 0x8, PT ;  /* 0x000000080300780c */ /* 0x000fe20003f24270 */
[----:B------:R-:W4:Y:S01]  /*13910*/  MUFU.TANH R52, R52 ;  /* 0x0000003400347308 */ /* 0x000f220000002400 */
        /* <DEDUP_REMOVED lines=26> */
[----:B------:R-:W-:Y:S01]  /*13ac0*/  FMNMX.FTZ R105, R11, R100, !PT ;  /* 0x000000640b697209 */ /* 0x000fe20007810000 */
[----:B------:R-:W-:Y:S01]  /*13ad0*/  FMUL.FTZ R62, R62, c[0x0][0x320] ;  /* 0x0000c8003e3e7a20 */ /* 0x000fe20000410000 */
[----:B------:R-:W-:Y:S01]  /*13ae0*/  FSEL R45, R104, -INF , P0 ;  /* 0xff800000682d7808 */ /* 0x000fe20000000000 */
[----:B------:R-:W1:Y:S01]  /*13af0*/  MUFU.TANH R64, R64 ;  /* 0x0000004000407308 */ /* 0x000e620000002400 */
[----:B------:R-:W-:Y:S02]  /*13b00*/  FSEL R190, R190, -INF , P1 ;  /* 0xff800000bebe7808 */ /* 0x000fe40000800000 */
[----:B------:R-:W-:Y:S02]  /*13b10*/  ISETP.GT.AND P1, PT, R0, 0x10, PT ;  /* 0x000000100000780c */ /* 0x000fe40003f24270 */
[----:B------:R-:W-:Y:S02]  /*13b20*/  ISETP.GT.AND P0, PT, R2, 0x11, PT ;  /* 0x000000110200780c */ /* 0x000fe40003f04270 */
[----:B------:R-:W-:Y:S02]  /*13b30*/  FSEL R192, R192, -INF , P1 ;  /* 0xff800000c0c07808 */ /* 0x000fe40000800000 */
[----:B------:R-:W-:Y:S01]  /*13b40*/  FMNMX.FTZ R105, R14, R105, !PT ;  /* 0x000000690e697209 */ /* 0x000fe20007810000 */
[----:B------:R-:W-:Y:S01]  /*13b50*/  MUFU.TANH R7, R7 ;  /* 0x0000000700077308 */ /* 0x000fe20000002400 */
[----:B------:R-:W-:Y:S02]  /*13b60*/  ISETP.GT.AND P1, PT, R2, 0x18, PT ;  /* 0x000000180200780c */ /* 0x000fe40003f24270 */
[----:B------:R-:W-:Y:S02]  /*13b70*/  FSEL R189, R189, -INF , P0 ;  /* 0xff800000bdbd7808 */ /* 0x000fe40000000000 */
[----:B------:R-:W-:Y:S02]  /*13b80*/  ISETP.GT.AND P0, PT, R0, 0x11, PT ;  /* 0x000000110000780c */ /* 0x000fe40003f04270 */
[----:B------:R-:W-:Y:S02]  /*13b90*/  FMNMX.FTZ R105, R13, R105, !PT ;  /* 0x000000690d697209 */ /* 0x000fe40007810000 */
[----:B------:R-:W-:Y:S01]  /*13ba0*/  FSEL R191, R191, -INF , P0 ;  /* 0xff800000bfbf7808 */ /* 0x000fe20000000000 */
[----:B------:R-:W1:Y:S01]  /*13bb0*/  MUFU.TANH R65, R65 ;  /* 0x0000004100417308 */ /* 0x000e620000002400 */
[----:B------:R-:W-:Y:S02]  /*13bc0*/  ISETP.GT.AND P0, PT, R2, 0x19, PT ;  /* 0x000000190200780c */ /* 0x000fe40003f04270 */
[----:B------:R-:W-:Y:S02]  /*13bd0*/  FSEL R193, R193, -INF , P1 ;  /* 0xff800000c1c17808 */ /* 0x000fe40000800000 */
[----:B------:R-:W-:Y:S02]  /*13be0*/  ISETP.GT.AND P1, PT, R0, 0x18, PT ;  /* 0x000000180000780c */ /* 0x000fe40003f24270 */
[----:B------:R-:W-:Y:S02]  /*13bf0*/  FMNMX.FTZ R4, R19, R101, !PT ;  /* 0x0000006513047209 */ /* 0x000fe40007810000 */
[----:B------:R-:W-:Y:S01]  /*13c00*/  FSEL R194, R194, -INF , P0 ;  /* 0xff800000c2c27808 */ /* 0x000fe20000000000 */
[----:B------:R-:W1:Y:S01]  /*13c10*/  MUFU.TANH R38, R38 ;  /* 0x0000002600267308 */ /* 0x000e620000002400 */
[----:B------:R-:W-:Y:S02]  /*13c20*/  FMNMX.FTZ R105, R15, R105, !PT ;  /* 0x000000690f697209 */ /* 0x000fe40007810000 */
[----:B------:R-:W-:Y:S02]  /*13c30*/  ISETP.GT.AND P0, PT, R0, 0x19, PT ;  /* 0x000000190000780c */ /* 0x000fe40003f04270 */
[----:B------:R-:W-:Y:S02]  /*13c40*/  FSEL R195, R195, -INF , P1 ;  /* 0xff800000c3c37808 */ /* 0x000fe40000800000 */
[----:B------:R-:W-:Y:S02]  /*13c50*/  ISETP.GT.AND P1, PT, R8, 0x18, PT ;  /* 0x000000180800780c */ /* 0x000fe40003f24270 */
[----:B------:R-:W-:Y:S01]  /*13c60*/  FMNMX.FTZ R4, R18, R4, !PT ;  /* 0x0000000412047209 */ /* 0x000fe20007810000 */
[----:B------:R-:W1:Y:S01]  /*13c70*/  MUFU.TANH R37, R37 ;  /* 0x0000002500257308 */ /* 0x000e620000002400 */
[----:B------:R-:W-:Y:S02]  /*13c80*/  FSEL R185, R185, -INF , P1 ;  /* 0xff800000b9b97808 */ /* 0x000fe40000800000 */
[C---:B------:R-:W-:Y:S02]  /*13c90*/  ISETP.GT.AND P1, PT, R3.reuse, 0x18, PT ;  /* 0x000000180300780c */ /* 0x040fe40003f24270 */
[----:B------:R-:W-:Y:S02]  /*13ca0*/  FMNMX.FTZ R105, R40, R105, !PT ;  /* 0x0000006928697209 */ /* 0x000fe40007810000 */
[----:B------:R-:W-:Y:S02]  /*13cb0*/  FSEL R196, R196, -INF , P0 ;  /* 0xff800000c4c47808 */ /* 0x000fe40000000000 */
[----:B------:R-:W-:Y:S01]  /*13cc0*/  ISETP.GT.AND P0, PT, R8, 0x19, PT ;  /* 0x000000190800780c */ /* 0x000fe20003f04270 */
[----:B------:R-:W-:Y:S01]  /*13cd0*/  MUFU.TANH R56, R56 ;  /* 0x0000003800387308 */ /* 0x000fe20000002400 */
[----:B------:R-:W-:Y:S02]  /*13ce0*/  FMNMX.FTZ R4, R16, R4, !PT ;  /* 0x0000000410047209 */ /* 0x000fe40007810000 */
[----:B------:R-:W-:Y:S02]  /*13cf0*/  FSEL R186, R186, -INF , P0 ;  /* 0xff800000baba7808 */ /* 0x000fe40000000000 */
[----:B------:R-:W-:Y:S02]  /*13d00*/  ISETP.GT.AND P0, PT, R3, 0x19, PT ;  /* 0x000000190300780c */ /* 0x000fe40003f04270 */
[----:B------:R-:W-:Y:S02]  /*13d10*/  FSEL R187, R187, -INF , P1 ;  /* 0xff800000bbbb7808 */ /* 0x000fe40000800000 */
[----:B------:R-:W-:Y:S01]  /*13d20*/  FMNMX.FTZ R105, R41, R105, !PT ;  /* 0x0000006929697209 */ /* 0x000fe20007810000 */
[----:B------:R-:W-:Y:S01]  /*13d30*/  MUFU.TANH R57, R57 ;  /* 0x0000003900397308 */ /* 0x000fe20000002400 */
[----:B------:R-:W-:Y:S02]  /*13d40*/  ISETP.GT.AND P1, PT, R8, 0x20, PT ;  /* 0x000000200800780c */ /* 0x000fe40003f24270 */
[----:B------:R-:W-:Y:S02]  /*13d50*/  FMNMX.FTZ R4, R17, R4, !PT ;  /* 0x0000000411047209 */ /* 0x000fe40007810000 */
[----:B------:R-:W-:Y:S02]  /*13d60*/  FSEL R188, R188, -INF , P0 ;  /* 0xff800000bcbc7808 */ /* 0x000fe40000000000 */
[----:B------:R-:W-:Y:S02]  /*13d70*/  ISETP.GT.AND P0, PT, R8, 0x21, PT ;  /* 0x000000210800780c */ /* 0x000fe40003f04270 */
[----:B------:R-:W-:Y:S01]  /*13d80*/  FSEL R197, R197, -INF , P1 ;  /* 0xff800000c5c57808 */ /* 0x000fe20000800000 */
        /* <DEDUP_REMOVED lines=9> */
[----:B------:R-:W-:Y:S02]  /*13e20*/  FMNMX.FTZ R105, R186, R105, !PT ;  /* 0x00000069ba697209 */ /* 0x000fe40007810000 */
[----:B------:R-:W-:Y:S02]  /*13e30*/  FSEL R231, R39, -INF , P0 ;  /* 0xff80000027e77808 */ /* 0x000fe40000000000 */
[----:B------:R-:W-:Y:S01]  /*13e40*/  FSEL R205, R48, -INF , P1 ;  /* 0xff80000030cd7808 */ /* 0x000fe20000800000 */
[----:B------:R-:W-:Y:S01]  /*13e50*/  MUFU.TANH R58, R58 ;  /* 0x0000003a003a7308 */ /* 0x000fe20000002400 */
[C---:B------:R-:W-:Y:S02]  /*13e60*/  ISETP.GT.AND P1, PT, R8.reuse, 0x30, PT ;  /* 0x000000300800780c */ /* 0x040fe40003f24270 */
[----:B------:R-:W-:Y:S02]  /*13e70*/  FMNMX.FTZ R4, R45, R4, !PT ;  /* 0x000000042d047209 */ /* 0x000fe40007810000 */
[----:B------:R-:W-:Y:S02]  /*13e80*/  ISETP.GT.AND P0, PT, R8, 0x29, PT ;  /* 0x000000290800780c */ /* 0x000fe40003f04270 */
[----:B------:R-:W-:Y:S02]  /*13e90*/  FMNMX.FTZ R105, R197, R105, !PT ;  /* 0x00000069c5697209 */ /* 0x000fe40007810000 */
[----:B----4-:R-:W-:Y:S01]  /*13ea0*/  FSEL R228, R52, -INF , P1 ;  /* 0xff80000034e47808 */ /* 0x010fe20000800000 */
[----:B------:R-:W-:Y:S01]  /*13eb0*/  MUFU.TANH R62, R62 ;  /* 0x0000003e003e7308 */ /* 0x000fe20000002400 */
[----:B------:R-:W-:Y:S02]  /*13ec0*/  ISETP.GT.AND P2, PT, R3, 0x20, PT ;  /* 0x000000200300780c */ /* 0x000fe40003f44270 */
[----:B------:R-:W-:Y:S02]  /*13ed0*/  FSEL R206, R49, -INF , P0 ;  /* 0xff80000031ce7808 */ /* 0x000fe40000000000 */
[----:B------:R-:W-:Y:S02]  /*13ee0*/  ISETP.GT.AND P0, PT, R8, 0x31, PT ;  /* 0x000000310800780c */ /* 0x000fe40003f04270 */
[----:B------:R-:W-:Y:S02]  /*13ef0*/  FMNMX.FTZ R105, R200, R105, !PT ;  /* 0x00000069c8697209 */ /* 0x000fe40007810000 */
[----:B------:R-:W-:Y:S02]  /*13f00*/  ISETP.GT.AND P1, PT, R8, 0x38, PT ;  /* 0x000000380800780c */ /* 0x000fe40003f24270 */
[----:B------:R-:W-:Y:S02]  /*13f10*/  FMNMX.FTZ R4, R187, R4, !PT ;  /* 0x00000004bb047209 */ /* 0x000fe40007810000 */
[----:B-----5:R-:W-:Y:S02]  /*13f20*/  FSEL R227, R5, -INF , P0 ;  /* 0xff80000005e37808 */ /* 0x020fe40000000000 */
[----:B------:R-:W-:Y:S02]  /*13f30*/  FSEL R202, R202, -INF , P2 ;  /* 0xff800000caca7808 */ /* 0x000fe40001000000 */
[----:B------:R-:W-:Y:S01]  /*13f40*/  ISETP.GT.AND P0, PT, R8, 0x39, PT ;  /* 0x000000390800780c */ /* 0x000fe20003f04270 */
[----:B------:R-:W-:Y:S01]  /*13f50*/  FMUL.FTZ R8, R66, c[0x0][0x320] ;  /* 0x0000c80042087a20 */ /* 0x000fe20000410000 */
[----:B-1----:R-:W-:Y:S02]  /*13f60*/  FSEL R230, R64, -INF , P1 ;  /* 0xff80000040e67808 */ /* 0x002fe40000800000 */
[----:B------:R-:W-:Y:S02]  /*13f70*/  FMNMX.FTZ R105, R205, R105, !PT ;  /* 0x00000069cd697209 */ /* 0x000fe40007810000 */
[----:B------:R-:W-:Y:S01]  /*13f80*/  ISETP.GT.AND P1, PT, R0, 0x20, PT ;  /* 0x000000200000780c */ /* 0x000fe20003f24270 */
[----:B------:R-:W1:Y:S01]  /*13f90*/  MUFU.TANH R8, R8 ;  /* 0x0000000800087308 */ /* 0x000e620000002400 */
[----:B------:R-:W-:Y:S02]  /*13fa0*/  FMNMX.FTZ R4, R188, R4, !PT ;  /* 0x00000004bc047209 */ /* 0x000fe40007810000 */
[----:B------:R-:W-:Y:S02]  /*13fb0*/  FMNMX.FTZ R5, R21, R106, !PT ;  /* 0x0000006a15057209 */ /* 0x000fe40007810000 */
[----:B------:R-:W-:Y:S02]  /*13fc0*/  FSEL R236, R65, -INF , P0 ;  /* 0xff80000041ec7808 */ /* 0x000fe40000000000 */
[----:B------:R-:W-:Y:S02]  /*13fd0*/  FSEL R248, R42, -INF , P1 ;  /* 0xff8000002af87808 */ /* 0x000fe40000800000 */
[----:B------:R-:W-:Y:S02]  /*13fe0*/  ISETP.GT.AND P1, PT, R3, 0x28, PT ;  /* 0x000000280300780c */ /* 0x000fe40003f24270 */
[----:B------:R-:W-:Y:S02]  /*13ff0*/  FMNMX.FTZ R105, R206, R105, !PT ;  /* 0x00000069ce697209 */ /* 0x000fe40007810000 */
[----:B------:R-:W-:Y:S02]  /*14000*/  ISETP.GT.AND P0, PT, R0, 0x21, PT ;  /* 0x000000210000780c */ /* 0x000fe40003f04270 */
[----:B------:R-:W-:Y:S02]  /*14010*/  FMNMX.FTZ R4, R202, R4, !PT ;  /* 0x00000004ca047209 */ /* 0x000fe40007810000 */
[----:B------:R-:W-:Y:S02]  /*14020*/  FMNMX.FTZ R5, R20, R5, !PT ;  /* 0x0000000514057209 */ /* 0x000fe40007810000 */
[----:B------:R-:W-:Y:S02]  /*14030*/  FSEL R250, R43, -INF , P0 ;  /* 0xff8000002bfa7808 */ /* 0x000fe40000000000 */
[----:B------:R-:W-:Y:S02]  /*14040*/  ISETP.GT.AND P0, PT, R3, 0x29, PT ;  /* 0x000000290300780c */ /* 0x000fe40003f04270 */
[----:B------:R-:W-:Y:S02]  /*14050*/  FSEL R199, R50, -INF , P1 ;  /* 0xff80000032c77808 */ /* 0x000fe40000800000 */
[----:B------:R-:W-:Y:S02]  /*14060*/  FMNMX.FTZ R4, R203, R4, !PT ;  /* 0x00000004cb047209 */ /* 0x000fe40007810000 */
        /* <DEDUP_REMOVED lines=15> */
[----:B------:R-:W-:Y:S02]  /*14160*/  FMNMX.FTZ R105, R236, R105, !PT ;  /* 0x00000069ec697209 */ /* 0x000fe40007810000 */
[----:B------:R-:W-:Y:S02]  /*14170*/  FMNMX.FTZ R4, R189, R4, !PT ;  /* 0x00000004bd047209 */ /* 0x000fe40007810000 */
[----:B------:R-:W-:Y:S01]  /*14180*/  ISETP.GT.AND P2, PT, R2, 0x21, PT ;  /* 0x000000210200780c */ /* 0x000fe20003f44270 */
[----:B------:R-:W4:Y:S01]  /*14190*/  SHFL.BFLY PT, R6, R105, 0x2, 0x1f ;  /* 0x0c401f0069067f89 */ /* 0x000f2200000e0000 */
[----:B------:R-:W-:Y:S02]  /*141a0*/  FMNMX.FTZ R4, R193, R4, !PT ;  /* 0x00000004c1047209 */ /* 0x000fe40007810000 */
[----:B------:R-:W-:Y:S02]  /*141b0*/  FMNMX.FTZ R3, R229, R3, !PT ;  /* 0x00000003e5037209 */ /* 0x000fe40007810000 */
[----:B------:R-:W-:Y:S02]  /*141c0*/  FMNMX.FTZ R4, R194, R4, !PT ;  /* 0x00000004c2047209 */ /* 0x000fe40007810000 */
[----:B-1----:R-:W-:Y:S02]  /*141d0*/  FSEL R249, R8, -INF , P1 ;  /* 0xff80000008f97808 */ /* 0x002fe40000800000 */
[----:B------:R-:W-:Y:S02]  /*141e0*/  FSEL R239, R7, -INF , P0 ;  /* 0xff80000007ef7808 */ /* 0x000fe40000000000 */
[----:B------:R-:W-:Y:S01]  /*141f0*/  FSEL R247, R247, -INF , P2 ;  /* 0xff800000f7f77808 */ /* 0x000fe20001000000 */
[----:B------:R-:W1:Y:S01]  /*14200*/  MUFU.TANH R7, R59 ;  /* 0x0000003b00077308 */ /* 0x000e620000002400 */
[----:B------:R-:W-:Y:S02]  /*14210*/  ISETP.GT.AND P0, PT, R0, 0x28, PT ;  /* 0x000000280000780c */ /* 0x000fe40003f04270 */
[C---:B------:R-:W-:Y:S02]  /*14220*/  ISETP.GT.AND P2, PT, R2.reuse, 0x28, PT ;  /* 0x000000280200780c */ /* 0x040fe40003f44270 */
[----:B------:R-:W-:Y:S02]  /*14230*/  ISETP.GT.AND P1, PT, R2, 0x29, PT ;  /* 0x000000290200780c */ /* 0x000fe40003f24270 */
[----:B------:R-:W-:Y:S02]  /*14240*/  FMNMX.FTZ R4, R231, R4, !PT ;  /* 0x00000004e7047209 */ /* 0x000fe40007810000 */
[----:B------:R-:W-:Y:S02]  /*14250*/  FMNMX.FTZ R3, R232, R3, !PT ;  /* 0x00000003e8037209 */ /* 0x000fe40007810000 */
[----:B------:R-:W-:Y:S02]  /*14260*/  FMNMX.FTZ R4, R247, R4, !PT ;  /* 0x00000004f7047209 */ /* 0x000fe40007810000 */
[----:B------:R-:W-:Y:S02]  /*14270*/  FSEL R243, R243, -INF , P1 ;  /* 0xff800000f3f37808 */ /* 0x000fe40000800000 */
[----:B------:R-:W-:Y:S02]  /*14280*/  ISETP.GT.AND P1, PT, R2, 0x30, PT ;  /* 0x000000300200780c */ /* 0x000fe40003f24270 */
[----:B------:R-:W-:Y:S02]  /*14290*/  FSEL R242, R242, -INF , P2 ;  /* 0xff800000f2f27808 */ /* 0x000fe40001000000 */
        /* <DEDUP_REMOVED lines=10> */
[----:B----4-:R-:W-:Y:S01]  /*14340*/  FMNMX.FTZ R105, R105, R6, !PT ;  /* 0x0000000669697209 */ /* 0x010fe20007810000 */
[----:B------:R-:W4:Y:S01]  /*14350*/  SHFL.BFLY PT, R104, R3, 0x2, 0x1f ;  /* 0x0c401f0003687f89 */ /* 0x000f2200000e0000 */
[----:B------:R-:W-:Y:S02]  /*14360*/  FMNMX.FTZ R2, R234, R2, !PT ;  /* 0x00000002ea027209 */ /* 0x000fe40007810000 */
[----:B------:R-:W-:Y:S02]  /*14370*/  FMNMX.FTZ R5, R25, R107, !PT ;  /* 0x0000006b19057209 */ /* 0x000fe40007810000 */
[----:B------:R-:W-:Y:S02]  /*14380*/  FSEL R241, R60, -INF , P1 ;  /* 0xff8000003cf17808 */ /* 0x000fe40000800000 */
[----:B------:R-:W-:Y:S01]  /*14390*/  FMNMX.FTZ R2, R235, R2, !PT ;  /* 0x00000002eb027209 */ /* 0x000fe20007810000 */
[----:B------:R-:W5:Y:S01]  /*143a0*/  SHFL.BFLY PT, R6, R105, 0x1, 0x1f ;  /* 0x0c201f0069067f89 */ /* 0x000f6200000e0000 */
[----:B------:R-:W-:Y:S02]  /*143b0*/  FMNMX.FTZ R5, R27, R5, !PT ;  /* 0x000000051b057209 */ /* 0x000fe40007810000 */
[----:B------:R-:W-:Y:S02]  /*143c0*/  FSEL R233, R61, -INF , P0 ;  /* 0xff8000003de97808 */ /* 0x000fe40000000000 */
[----:B------:R-:W-:Y:S02]  /*143d0*/  FMNMX.FTZ R2, R241, R2, !PT ;  /* 0x00000002f1027209 */ /* 0x000fe40007810000 */
[----:B------:R-:W-:Y:S02]  /*143e0*/  FMNMX.FTZ R5, R26, R5, !PT ;  /* 0x000000051a057209 */ /* 0x000fe40007810000 */
[----:B------:R-:W-:Y:S02]  /*143f0*/  FMNMX.FTZ R2, R233, R2, !PT ;  /* 0x00000002e9027209 */ /* 0x000fe40007810000 */
[----:B------:R-:W-:Y:S02]  /*14400*/  FMNMX.FTZ R5, R24, R5, !PT ;  /* 0x0000000518057209 */ /* 0x000fe40007810000 */
[----:B------:R-:W-:Y:S01]  /*14410*/  ISETP.GT.AND P0, PT, R0, 0x30, PT ;  /* 0x000000300000780c */ /* 0x000fe20003f04270 */
[----:B------:R-:W1:Y:S01]  /*14420*/  SHFL.BFLY PT, R103, R2, 0x2, 0x1f ;  /* 0x0c401f0002677f89 */ /* 0x000e6200000e0000 */
[----:B------:R-:W-:Y:S02]  /*14430*/  FMNMX.FTZ R5, R192, R5, !PT ;  /* 0x00000005c0057209 */ /* 0x000fe40007810000 */
[----:B----4-:R-:W-:Y:S02]  /*14440*/  FMNMX.FTZ R104, R3, R104, !PT ;  /* 0x0000006803687209 */ /* 0x010fe40007810000 */
[----:B------:R-:W-:Y:S02]  /*14450*/  FMNMX.FTZ R3, R191, R5, !PT ;  /* 0x00000005bf037209 */ /* 0x000fe40007810000 */
[----:B------:R-:W-:Y:S01]  /*14460*/  FSEL R246, R58, -INF , P0 ;  /* 0xff8000003af67808 */ /* 0x000fe20000000000 */
[----:B------:R-:W4:Y:S01]  /*14470*/  SHFL.BFLY PT, R5, R104, 0x1, 0x1f ;  /* 0x0c201f0068057f89 */ /* 0x000f2200000e0000 */
[----:B------:R-:W-:Y:S02]  /*14480*/  FMNMX.FTZ R3, R195, R3, !PT ;  /* 0x00000003c3037209 */ /* 0x000fe40007810000 */
[----:B-----5:R-:W-:Y:S02]  /*14490*/  FMNMX.FTZ R105, R105, R6, !PT ;  /* 0x0000000669697209 */ /* 0x020fe40007810000 */
[----:B------:R-:W-:Y:S02]  /*144a0*/  FMNMX.FTZ R3, R196, R3, !PT ;  /* 0x00000003c4037209 */ /* 0x000fe40007810000 */
[C---:B------:R-:W-:Y:S01]  /*144b0*/  FSETP.NEU.FTZ.AND P0, PT, R105.reuse, -INF , PT ;  /* 0xff8000006900780b */ /* 0x040fe20003f1d000 */
[----:B------:R-:W-:Y:S01]  /*144c0*/  FMUL.FTZ R109, R105, c[0x0][0x2d0] ;  /* 0x0000b400696d7a20 */ /* 0x000fe20000410000 */
[----:B------:R-:W-:Y:S02]  /*144d0*/  FMNMX.FTZ R3, R248, R3, !PT ;  /* 0x00000003f8037209 */ /* 0x000fe40007810000 */
[----:B------:R-:W-:Y:S02]  /*144e0*/  ISETP.GT.AND P1, PT, R0, 0x29, PT ;  /* 0x000000290000780c */ /* 0x000fe40003f24270 */
[----:B------:R-:W-:Y:S02]  /*144f0*/  FSEL R109, R109, RZ, P0 ;  /* 0x000000ff6d6d7208 */ /* 0x000fe40000000000 */
[----:B------:R-:W-:Y:S02]  /*14500*/  FMNMX.FTZ R3, R250, R3, !PT ;  /* 0x00000003fa037209 */ /* 0x000fe40007810000 */
[----:B-1----:R-:W-:Y:S01]  /*14510*/  FMNMX.FTZ R103, R2, R103, !PT ;  /* 0x0000006702677209 */ /* 0x002fe20007810000 */
[--C-:B------:R-:W-:Y:S01]  /*14520*/  FFMA.FTZ R2, R13, c[0x0][0x2d0], -R109.reuse ;  /* 0x0000b4000d027a23 */ /* 0x100fe2000001086d */
[----:B------:R-:W-:Y:S01]  /*14530*/  FSEL R198, R47, -INF , P1 ;  /* 0xff8000002fc67808 */ /* 0x000fe20000800000 */
[--C-:B------:R-:W-:Y:S01]  /*14540*/  FFMA.FTZ R4, R11, c[0x0][0x2d0], -R109.reuse ;  /* 0x0000b4000b047a23 */ /* 0x100fe2000001086d */
[----:B------:R-:W-:Y:S01]  /*14550*/  ISETP.GT.AND P1, PT, R0, 0x31, PT ;  /* 0x000000310000780c */ /* 0x000fe20003f24270 */
[----:B------:R1:W-:Y:S01]  /*14560*/  MUFU.EX2 R63, R2 ;  /* 0x00000002003f7308 */ /* 0x0003e20000000800 */
[----:B------:R-:W-:Y:S01]  /*14570*/  FMNMX.FTZ R3, R245, R3, !PT ;  /* 0x00000003f5037209 */ /* 0x000fe20007810000 */
[----:B------:R-:W5:Y:S01]  /*14580*/  SHFL.BFLY PT, R8, R103, 0x1, 0x1f ;  /* 0x0c201f0067087f89 */ /* 0x000f6200000e0000 */
[----:B------:R-:W-:Y:S02]  /*14590*/  FSEL R238, R7, -INF , P1 ;  /* 0xff80000007ee7808 */ /* 0x000fe40000800000 */
[----:B------:R-:W-:Y:S02]  /*145a0*/  FMNMX.FTZ R3, R198, R3, !PT ;  /* 0x00000003c6037209 */ /* 0x000fe40007810000 */
[----:B------:R-:W-:Y:S02]  /*145b0*/  ISETP.GT.AND P1, PT, R0, 0x38, PT ;  /* 0x000000380000780c */ /* 0x000fe40003f24270 */
[----:B----4-:R-:W-:Y:S01]  /*145c0*/  FMNMX.FTZ R104, R104, R5, !PT ;  /* 0x0000000568687209 */ /* 0x010fe20007810000 */
[----:B------:R-:W-:Y:S01]  /*145d0*/  MUFU.EX2 R237, R4 ;  /* 0x0000000400ed7308 */ /* 0x000fe20000000800 */
[----:B------:R-:W-:Y:S02]  /*145e0*/  FSEL R244, R62, -INF , P1 ;  /* 0xff8000003ef47808 */ /* 0x000fe40000800000 */
[----:B------:R-:W-:Y:S01]  /*145f0*/  ISETP.GT.AND P1, PT, R0, 0x39, PT ;  /* 0x000000390000780c */ /* 0x000fe20003f24270 */
[----:B------:R-:W-:Y:S01]  /*14600*/  FMUL.FTZ R110, R104, c[0x0][0x2d0] ;  /* 0x0000b400686e7a20 */ /* 0x000fe20000410000 */
[----:B------:R-:W-:Y:S01]  /*14610*/  FMNMX.FTZ R0, R246, R3, !PT ;  /* 0x00000003f6007209 */ /* 0x000fe20007810000 */
[----:B------:R-:W-:Y:S01]  /*14620*/  FFMA.FTZ R3, R14, c[0x0][0x2d0], -R109 ;  /* 0x0000b4000e037a23 */ /* 0x000fe2000001086d */
[----:B------:R-:W-:Y:S02]  /*14630*/  FSEL R108, R108, -INF , P1 ;  /* 0xff8000006c6c7808 */ /* 0x000fe40000800000 */
[----:B------:R-:W-:Y:S01]  /*14640*/  FMNMX.FTZ R0, R238, R0, !PT ;  /* 0x00000000ee007209 */ /* 0x000fe20007810000 */
[----:B------:R4:W2:Y:S01]  /*14650*/  MUFU.EX2 R240, R3 ;  /* 0x0000000300f07308 */ /* 0x0008a20000000800 */
[----:B------:R-:W-:Y:S02]  /*14660*/  FSETP.NEU.FTZ.AND P2, PT, R104, -INF , PT ;  /* 0xff8000006800780b */ /* 0x000fe40003f5d000 */
[----:B------:R-:W-:Y:S02]  /*14670*/  FMNMX.FTZ R0, R244, R0, !PT ;  /* 0x00000000f4007209 */ /* 0x000fe40007810000 */
[----:B------:R-:W-:Y:S02]  /*14680*/  FSEL R110, R110, RZ, P2 ;  /* 0x000000ff6e6e7208 */ /* 0x000fe40001000000 */
[----:B------:R-:W-:Y:S02]  /*14690*/  FMNMX.FTZ R0, R108, R0, !PT ;  /* 0x000000006c007209 */ /* 0x000fe40007810000 */
[C---:B------:R-:W-:Y:S02]  /*146a0*/  @P3 LEA R6, P1, R10.reuse, c[0x0][0x1c8], 0x1 ;  /* 0x000072000a063a11 */ /* 0x040fe400078208ff */
[----:B-----5:R-:W-:Y:S01]  /*146b0*/  FMNMX.FTZ R103, R103, R8, !PT ;  /* 0x0000000867677209 */ /* 0x020fe20007810000 */
[----:B-1----:R-:W1:Y:S01]  /*146c0*/  SHFL.BFLY PT, R2, R0, 0x2, 0x1f ;  /* 0x0c401f0000027f89 */ /* 0x002e6200000e0000 */
[----:B------:R-:W-:Y:S01]  /*146d0*/  @P3 LEA.HI.X R7, R10, c[0x0][0x1cc], R36, 0x1, P1 ;  /* 0x000073000a073a11 */ /* 0x000fe200008f0c24 */
[----:B------:R-:W-:Y:S02]  /*146e0*/  FFMA.FTZ R8, R17, c[0x0][0x2d0], -R110 ;  /* 0x0000b40011087a23 */ /* 0x000fe4000001086e */
[----:B------:R-:W-:Y:S02]  /*146f0*/  FMUL.FTZ R111, R103, c[0x0][0x2d0] ;  /* 0x0000b400676f7a20 */ /* 0x000fe40000410000 */
[----:B------:R5:W-:Y:S02]  /*14700*/  MUFU.EX2 R60, R8 ;  /* 0x00000008003c7308 */ /* 0x000be40000000800 */
[----:B------:R3:W-:Y:S01]  /*14710*/  @P3 LDGSTS.E.BYPASS.LTC128B.128 [R226+0x4900], [R6.64], !P6 ;  /* 0x0490000006e23fae */ /* 0x0007e2000f101d46 */
[----:B----4-:R-:W-:Y:S02]  /*14720*/  @P3 IADD3 R3, P1, R9, R252, RZ ;  /* 0x000000fc09033210 */ /* 0x010fe40007f3e0ff */
[----:B--2---:R-:W-:Y:S03]  /*14730*/  F2FP.PACK_AB R176, R240, R237 ;  /* 0x000000edf0b0723e */ /* 0x004fe600000000ff */
[----:B------:R-:W-:Y:S01]  /*14740*/  @P3 IMAD.X R12, R12, 0x1, R251, P1 ;  /* 0x000000010c0c3824 */ /* 0x000fe200008e06fb */
[C---:B------:R-:W-:Y:S04]  /*14750*/  @P3 LEA R4, P1, R3.reuse, c[0x0][0x1c8], 0x1 ;  /* 0x0000720003043a11 */ /* 0x040fe800078208ff */
[----:B------:R-:W-:Y:S01]  /*14760*/  @P3 LEA.HI.X R5, R3, c[0x0][0x1cc], R12, 0x1, P1 ;  /* 0x0000730003053a11 */ /* 0x000fe200008f0c0c */
[----:B------:R-:W-:Y:S01]  /*14770*/  FFMA.FTZ R3, R15, c[0x0][0x2d0], -R109 ;  /* 0x0000b4000f037a23 */ /* 0x000fe2000001086d */
[----:B-1----:R-:W-:Y:S01]  /*14780*/  FMNMX.FTZ R0, R0, R2, !PT ;  /* 0x0000000200007209 */ /* 0x002fe20007810000 */
[--C-:B------:R-:W-:Y:S01]  /*14790*/  FFMA.FTZ R2, R16, c[0x0][0x2d0], -R110.reuse ;  /* 0x0000b40010027a23 */ /* 0x100fe2000001086e */
[----:B------:R-:W-:Y:S01]  /*147a0*/  FSETP.NEU.FTZ.AND P1, PT, R103, -INF , PT ;  /* 0xff8000006700780b */ /* 0x000fe20003f3d000 */
[----:B------:R1:W2:Y:S01]  /*147b0*/  MUFU.EX2 R56, R3 ;  /* 0x0000000300387308 */ /* 0x0002a20000000800 */
[----:B------:R4:W-:Y:S02]  /*147c0*/  @P3 LDGSTS.E.BYPASS.LTC128B.128 [R226+0x5900], [R4.64], !P4 ;  /* 0x0590000004e23fae */ /* 0x0009e4000e101d46 */
[----:B------:R-:W-:Y:S05]  /*147d0*/  FSEL R111, R111, RZ, P1 ;  /* 0x000000ff6f6f7208 */ /* 0x000fea0000800000 */
[--C-:B-----5:R-:W-:Y:S01]  /*147e0*/  FFMA.FTZ R8, R21, c[0x0][0x2d0], -R111.reuse ;  /* 0x0000b40015087a23 */ /* 0x120fe2000001086f */
[----:B------:R-:W-:Y:S01]  /*147f0*/  LDSM.16.MT88.4 R36, [R210+0x100] ;  /* 0x00010000d224783b */ /* 0x000fe20000004200 */
[----:B------:R5:W3:Y:S07]  /*14800*/  MUFU.EX2 R64, R2 ;  /* 0x0000000200407308 */ /* 0x000aee0000000800 */
[----:B------:R-:W-:Y:S03]  /*14810*/  LDSM.16.MT88.4 R52, [R209+0x1100] ;  /* 0x00110000d134783b */ /* 0x000fe60000004200 */
[----:B------:R4:W-:Y:S01]  /*14820*/  MUFU.EX2 R66, R8 ;  /* 0x0000000800427308 */ /* 0x0009e20000000800 */
[--C-:B-1----:R-:W-:Y:S01]  /*14830*/  FFMA.FTZ R3, R19, c[0x0][0x2d0], -R110.reuse ;  /* 0x0000b40013037a23 */ /* 0x102fe2000001086e */
[----:B--2---:R-:W-:Y:S03]  /*14840*/  F2FP.PACK_AB R178, R56, R63 ;  /* 0x0000003f38b2723e */ /* 0x004fe600000000ff */
[----:B------:R-:W0:Y:S05]  /*14850*/  LDGDEPBAR ;  /* 0x00000000000079af */ /* 0x000e2a0000000000 */
[----:B------:R1:W-:Y:S03]  /*14860*/  MUFU.EX2 R207, R3 ;  /* 0x0000000300cf7308 */ /* 0x0003e60000000800 */
[----:B-----5:R-:W2:Y:S01]  /*14870*/  SHFL.BFLY PT, R2, R0, 0x1, 0x1f ;  /* 0x0c201f0000027f89 */ /* 0x020ea200000e0000 */
[----:B---3--:R-:W-:Y:S01]  /*14880*/  F2FP.PACK_AB R179, R60, R64 ;  /* 0x000000403cb3723e */ /* 0x008fe200000000ff */
[--C-:B----4-:R-:W-:Y:S05]  /*14890*/  FFMA.FTZ R8, R20, c[0x0][0x2d0], -R111.reuse ;  /* 0x0000b40014087a23 */ /* 0x110fea000001086f */
[----:B------:R-:W3:Y:S01]  /*148a0*/  MUFU.EX2 R57, R8 ;  /* 0x0000000800397308 */ /* 0x000ee20000000800 */
[----:B-1----:R-:W-:Y:S01]  /*148b0*/  FFMA.FTZ R3, R18, c[0x0][0x2d0], -R110 ;  /* 0x0000b40012037a23 */ /* 0x002fe2000001086e */
[----:B--2---:R-:W-:Y:S01]  /*148c0*/  FMNMX.FTZ R102, R0, R2, !PT ;  /* 0x0000000200667209 */ /* 0x004fe20007810000 */
[--C-:B------:R-:W-:Y:S07]  /*148d0*/  FFMA.FTZ R0, R22, c[0x0][0x2d0], -R111.reuse ;  /* 0x0000b40016007a23 */ /* 0x100fee000001086f */
[----:B------:R1:W2:Y:S01]  /*148e0*/  MUFU.EX2 R59, R3 ;  /* 0x00000003003b7308 */ /* 0x0002a20000000800 */
[----:B------:R-:W-:Y:S01]  /*148f0*/  FSEL R2, R104, RZ, P2 ;  /* 0x000000ff68027208 */ /* 0x000fe20001000000 */
[C---:B------:R-:W-:Y:S08]  /*14900*/  FMUL.FTZ R184, R102.reuse, c[0x0][0x2d0] ;  /* 0x0000b40066b87a20 */ /* 0x040ff00000410000 */
[----:B------:R4:W-:Y:S01]  /*14910*/  MUFU.EX2 R65, R0 ;  /* 0x0000000000417308 */ /* 0x0009e20000000800 */
[----:B---3--:R-:W-:Y:S02]  /*14920*/  F2FP.PACK_AB R180, R57, R66 ;  /* 0x0000004239b4723e */ /* 0x008fe400000000ff */
[----:B-1----:R-:W-:Y:S02]  /*14930*/  FSEL R3, R105, RZ, P0 ;  /* 0x000000ff69037208 */ /* 0x002fe40000000000 */
[----:B------:R-:W-:Y:S02]  /*14940*/  FSETP.NEU.FTZ.AND P0, PT, R102, -INF , PT ;  /* 0xff8000006600780b */ /* 0x000fe40003f1d000 */
[----:B--2---:R-:W-:Y:S02]  /*14950*/  F2FP.PACK_AB R177, R59, R207 ;  /* 0x000000cf3bb1723e */ /* 0x004fe400000000ff */
[----:B------:R-:W-:Y:S01]  /*14960*/  FSEL R184, R184, RZ, P0 ;  /* 0x000000ffb8b87208 */ /* 0x000fe20000000000 */
[----:B----4-:R-:W-:Y:S02]  /*14970*/  FFMA.FTZ R0, R23, c[0x0][0x2d0], -R111 ;  /* 0x0000b40017007a23 */ /* 0x010fe4000001086f */
[----:B------:R-:W1:Y:S02]  /*14980*/  LDSM.16.MT88.4 R20, [R209+0x100] ;  /* 0x00010000d114783b */ /* 0x000e640000004200 */
[--C-:B------:R-:W-:Y:S01]  /*14990*/  FFMA.FTZ R8, R24, c[0x0][0x2d0], -R184.reuse ;  /* 0x0000b40018087a23 */ /* 0x100fe200000108b8 */
[----:B------:R2:W3:Y:S10]  /*149a0*/  MUFU.EX2 R61, R0 ;  /* 0x00000000003d7308 */ /* 0x0004f40000000800 */
[----:B------:R-:W-:Y:S01]  /*149b0*/  MUFU.EX2 R62, R8 ;  /* 0x00000008003e7308 */ /* 0x000fe20000000800 */
[--C-:B--2---:R-:W-:Y:S01]  /*149c0*/  FFMA.FTZ R0, R25, c[0x0][0x2d0], -R184.reuse ;  /* 0x0000b40019007a23 */ /* 0x104fe200000108b8 */
[----:B---3--:R-:W-:Y:S08]  /*149d0*/  F2FP.PACK_AB R182, R61, R65 ;  /* 0x000000413db6723e */ /* 0x008ff000000000ff */
[----:B------:R2:W-:Y:S02]  /*149e0*/  MUFU.EX2 R67, R0 ;  /* 0x0000000000437308 */ /* 0x0005e40000000800 */
[--C-:B--2---:R-:W-:Y:S08]  /*149f0*/  FFMA.FTZ R0, R27, c[0x0][0x2d0], -R184.reuse ;  /* 0x0000b4001b007a23 */ /* 0x104ff000000108b8 */
[----:B------:R2:W-:Y:S02]  /*14a00*/  MUFU.EX2 R9, R0 ;  /* 0x0000000000097308 */ /* 0x0005e40000000800 */
[----:B--2---:R-:W-:Y:S08]  /*14a10*/  FFMA.FTZ R0, R26, c[0x0][0x2d0], -R184 ;  /* 0x0000b4001a007a23 */ /* 0x004ff000000108b8 */
[----:B------:R2:W3:Y:S02]  /*14a20*/  MUFU.EX2 R58, R0 ;  /* 0x00000000003a7308 */ /* 0x0004e40000000800 */
[----:B--2---:R-:W-:Y:S01]  /*14a30*/  FADD.FTZ R0, -R3, R100 ;  /* 0x0000006403007221 */ /* 0x004fe20000010100 */
[----:B---3--:R-:W-:Y:S03]  /*14a40*/  F2FP.PACK_AB R183, R62, R58 ;  /* 0x0000003a3eb7723e */ /* 0x008fe600000000ff */
[----:B------:R-:W-:Y:S04]  /*14a50*/  FMUL.FTZ R0, R0, c[0x0][0x2d0] ;  /* 0x0000b40000007a20 */ /* 0x000fe80000410000 */
[----:B------:R2:W3:Y:S02]  /*14a60*/  MUFU.EX2 R100, R0 ;  /* 0x0000000000647308 */ /* 0x0004e40000000800 */
[----:B--2---:R-:W-:Y:S01]  /*14a70*/  FADD.FTZ R0, -R2, R101 ;  /* 0x0000006502007221 */ /* 0x004fe20000010100 */
[----:B------:R-:W-:Y:S01]  /*14a80*/  FSEL R2, R103, RZ, P1 ;  /* 0x000000ff67027208 */ /* 0x000fe20000800000 */
[----:B---3--:R-:W-:Y:S02]  /*14a90*/  FMUL.FTZ R4, R100, R112 ;  /* 0x0000007064047220 */ /* 0x008fe40000410000 */
[----:B------:R-:W-:Y:S02]  /*14aa0*/  FMUL.FTZ R0, R0, c[0x0][0x2d0] ;  /* 0x0000b40000007a20 */ /* 0x000fe40000410000 */
[C---:B------:R-:W-:Y:S02]  /*14ab0*/  FMUL.FTZ R5, R100.reuse, R113 ;  /* 0x0000007164057220 */ /* 0x040fe40000410000 */
[----:B------:R2:W3:Y:S01]  /*14ac0*/  MUFU.EX2 R101, R0 ;  /* 0x0000000000657308 */ /* 0x0004e20000000800 */
[C---:B------:R-:W-:Y:S02]  /*14ad0*/  FMUL.FTZ R16, R100.reuse, R124 ;  /* 0x0000007c64107220 */ /* 0x040fe40000410000 */
[C---:B------:R-:W-:Y:S02]  /*14ae0*/  FMUL.FTZ R17, R100.reuse, R125 ;  /* 0x0000007d64117220 */ /* 0x040fe40000410000 */
[C---:B------:R-:W-:Y:S01]  /*14af0*/  FMUL.FTZ R49, R100.reuse, R157 ;  /* 0x0000009d64317220 */ /* 0x040fe20000410000 */
[----:B------:R-:W-:Y:S01]  /*14b00*/  MOV R157, R239 ;  /* 0x000000ef009d7202 */ /* 0x000fe20000000f00 */
[C---:B------:R-:W-:Y:S02]  /*14b10*/  FMUL.FTZ R32, R100.reuse, R140 ;  /* 0x0000008c64207220 */ /* 0x040fe40000410000 */
[C---:B------:R-:W-:Y:S01]  /*14b20*/  FMUL.FTZ R33, R100.reuse, R141 ;  /* 0x0000008d64217220 */ /* 0x040fe20000410000 */
[----:B------:R-:W-:Y:S01]  /*14b30*/  MOV R141, R61 ;  /* 0x0000003d008d7202 */ /* 0x000fe20000000f00 */
[----:B------:R-:W-:Y:S02]  /*14b40*/  IMAD.MOV.U32 R140, RZ, RZ, R60 ;  /* 0x000000ffff8c7224 */ /* 0x000fe400078e003c */
[C---:B------:R-:W-:Y:S02]  /*14b50*/  FMUL.FTZ R68, R100.reuse, R68 ;  /* 0x0000004464447220 */ /* 0x040fe40000410000 */
[C---:B------:R-:W-:Y:S02]  /*14b60*/  FMUL.FTZ R69, R100.reuse, R69 ;  /* 0x0000004564457220 */ /* 0x040fe40000410000 */
[C---:B------:R-:W-:Y:S02]  /*14b70*/  FMUL.FTZ R80, R100.reuse, R80 ;  /* 0x0000005064507220 */ /* 0x040fe40000410000 */
[C---:B------:R-:W-:Y:S02]  /*14b80*/  FMUL.FTZ R81, R100.reuse, R81 ;  /* 0x0000005164517220 */ /* 0x040fe40000410000 */
[C---:B------:R-:W-:Y:S02]  /*14b90*/  FMUL.FTZ R84, R100.reuse, R84 ;  /* 0x0000005464547220 */ /* 0x040fe40000410000 */
[----:B------:R-:W-:Y:S02]  /*14ba0*/  FMUL.FTZ R85, R100, R85 ;  /* 0x0000005564557220 */ /* 0x000fe40000410000 */
[----:B--2---:R-:W-:Y:S01]  /*14bb0*/  FADD.FTZ R0, -R2, R106 ;  /* 0x0000006a02007221 */ /* 0x004fe20000010100 */
[----:B------:R-:W-:Y:S01]  /*14bc0*/  FSEL R2, R102, RZ, P0 ;  /* 0x000000ff66027208 */ /* 0x000fe20000000000 */
[C---:B---3--:R-:W-:Y:S01]  /*14bd0*/  FMUL.FTZ R50, R101.reuse, R158 ;  /* 0x0000009e65327220 */ /* 0x048fe20000410000 */
[----:B------:R-:W-:Y:S01]  /*14be0*/  MOV R158, R249 ;  /* 0x000000f9009e7202 */ /* 0x000fe20000000f00 */
[----:B------:R-:W-:Y:S02]  /*14bf0*/  FMUL.FTZ R0, R0, c[0x0][0x2d0] ;  /* 0x0000b40000007a20 */ /* 0x000fe40000410000 */
[C---:B------:R-:W-:Y:S02]  /*14c00*/  FMUL.FTZ R6, R101.reuse, R114 ;  /* 0x0000007265067220 */ /* 0x040fe40000410000 */
[----:B------:R2:W3:Y:S01]  /*14c10*/  MUFU.EX2 R3, R0 ;  /* 0x0000000000037308 */ /* 0x0004e20000000800 */
[C---:B------:R-:W-:Y:S02]  /*14c20*/  FMUL.FTZ R7, R101.reuse, R115 ;  /* 0x0000007365077220 */ /* 0x040fe40000410000 */
[----:B------:R-:W4:Y:S01]  /*14c30*/  LDSM.16.MT88.4 R112, [R210+0x1100] ;  /* 0x00110000d270783b */ /* 0x000f220000004200 */
[C---:B------:R-:W-:Y:S02]  /*14c40*/  FMUL.FTZ R18, R101.reuse, R126 ;  /* 0x0000007e65127220 */ /* 0x040fe40000410000 */
[C---:B------:R-:W-:Y:S02]  /*14c50*/  FMUL.FTZ R19, R101.reuse, R127 ;  /* 0x0000007f65137220 */ /* 0x040fe40000410000 */
[-C--:B-1----:R-:W-:Y:S03]  /*14c60*/  HMMA.16816.F32 R4, R176, R20.reuse, R4 ;  /* 0x00000014b004723c */ /* 0x082fe60000001804 */
[C---:B------:R-:W-:Y:S01]  /*14c70*/  FMUL.FTZ R34, R101.reuse, R142 ;  /* 0x0000008e65227220 */ /* 0x040fe20000410000 */
[----:B------:R-:W-:Y:S01]  /*14c80*/  LDSM.16.MT88.4 R124, [R210+0x500] ;  /* 0x00050000d27c783b */ /* 0x000fe20000004200 */
[C---:B------:R-:W-:Y:S01]  /*14c90*/  FMUL.FTZ R35, R101.reuse, R143 ;  /* 0x0000008f65237220 */ /* 0x040fe20000410000 */
[----:B------:R-:W-:Y:S01]  /*14ca0*/  MOV R143, R63 ;  /* 0x0000003f008f7202 */ /* 0x000fe20000000f00 */
[C---:B------:R-:W-:Y:S02]  /*14cb0*/  FMUL.FTZ R51, R101.reuse, R159 ;  /* 0x0000009f65337220 */ /* 0x040fe40000410000 */
[----:B------:R-:W-:Y:S03]  /*14cc0*/  IMAD.MOV.U32 R159, RZ, RZ, R236 ;  /* 0x000000ffff9f7224 */ /* 0x000fe600078e00ec */
[----:B------:R-:W-:Y:S02]  /*14cd0*/  IMAD.MOV.U32 R142, RZ, RZ, R62 ;  /* 0x000000ffff8e7224 */ /* 0x000fe400078e003e */
[----:B------:R-:W-:Y:S02]  /*14ce0*/  FMUL.FTZ R70, R101, R70 ;  /* 0x0000004665467220 */ /* 0x000fe40000410000 */
[----:B--2---:R-:W-:Y:S01]  /*14cf0*/  FADD.FTZ R0, -R2, R107 ;  /* 0x0000006b02007221 */ /* 0x004fe20000010100 */
[----:B------:R-:W-:Y:S01]  /*14d00*/  MOV R107, R9 ;  /* 0x00000009006b7202 */ /* 0x000fe20000000f00 */
[----:B------:R-:W-:Y:S02]  /*14d10*/  FFMA.FTZ R2, R40, c[0x0][0x2d0], -R109 ;  /* 0x0000b40028027a23 */ /* 0x000fe4000001086d */
[----:B------:R-:W-:Y:S01]  /*14d20*/  FMUL.FTZ R0, R0, c[0x0][0x2d0] ;  /* 0x0000b40000007a20 */ /* 0x000fe20000410000 */
[----:B------:R-:W-:Y:S01]  /*14d30*/  F2FP.PACK_AB R181, R107, R67 ;  /* 0x000000436bb5723e */ /* 0x000fe200000000ff */
[----:B------:R1:W-:Y:S01]  /*14d40*/  MUFU.EX2 R48, R2 ;  /* 0x0000000200307308 */ /* 0x0003e20000000800 */
[C---:B---3--:R-:W-:Y:S01]  /*14d50*/  FMUL.FTZ R29, R3.reuse, R137 ;  /* 0x00000089031d7220 */ /* 0x048fe20000410000 */
[----:B------:R-:W-:Y:S01]  /*14d60*/  MOV R137, R241 ;  /* 0x000000f100897202 */ /* 0x000fe20000000f00 */
[C---:B------:R-:W-:Y:S02]  /*14d70*/  FMUL.FTZ R8, R3.reuse, R116 ;  /* 0x0000007403087220 */ /* 0x040fe40000410000 */
[C---:B------:R-:W-:Y:S02]  /*14d80*/  FMUL.FTZ R9, R3.reuse, R117 ;  /* 0x0000007503097220 */ /* 0x040fe40000410000 */
[C---:B------:R-:W-:Y:S02]  /*14d90*/  FMUL.FTZ R12, R3.reuse, R120 ;  /* 0x00000078030c7220 */ /* 0x040fe40000410000 */
[C---:B------:R-:W-:Y:S01]  /*14da0*/  FMUL.FTZ R13, R3.reuse, R121 ;  /* 0x00000079030d7220 */ /* 0x040fe20000410000 */
[----:B------:R-:W2:Y:S01]  /*14db0*/  MUFU.EX2 R0, R0 ;  /* 0x0000000000007308 */ /* 0x000ea20000000800 */
[C---:B------:R-:W-:Y:S01]  /*14dc0*/  FMUL.FTZ R24, R3.reuse, R132 ;  /* 0x0000008403187220 */ /* 0x040fe20000410000 */
[----:B------:R-:W-:Y:S01]  /*14dd0*/  MOV R132, R57 ;  /* 0x0000003900847202 */ /* 0x000fe20000000f00 */
[C---:B------:R-:W-:Y:S02]  /*14de0*/  FMUL.FTZ R25, R3.reuse, R133 ;  /* 0x0000008503197220 */ /* 0x040fe40000410000 */
[C---:B------:R-:W-:Y:S02]  /*14df0*/  FMUL.FTZ R28, R3.reuse, R136 ;  /* 0x00000088031c7220 */ /* 0x040fe40000410000 */
[----:B------:R-:W-:Y:S02]  /*14e00*/  IMAD.MOV.U32 R133, RZ, RZ, R237 ;  /* 0x000000ffff857224 */ /* 0x000fe400078e00ed */
[C---:B------:R-:W-:Y:S02]  /*14e10*/  FMUL.FTZ R40, R3.reuse, R148 ;  /* 0x0000009403287220 */ /* 0x040fe40000410000 */
[----:B------:R-:W-:Y:S02]  /*14e20*/  IMAD.MOV.U32 R136, RZ, RZ, R233 ;  /* 0x000000ffff887224 */ /* 0x000fe400078e00e9 */
[----:B------:R-:W-:Y:S02]  /*14e30*/  FMUL.FTZ R57, R3, R165 ;  /* 0x000000a503397220 */ /* 0x000fe40000410000 */
[--C-:B-1----:R-:W-:Y:S02]  /*14e40*/  FFMA.FTZ R2, R41, c[0x0][0x2d0], -R109.reuse ;  /* 0x0000b40029027a23 */ /* 0x102fe4000001086d */
[C---:B------:R-:W-:Y:S01]  /*14e50*/  FMUL.FTZ R41, R3.reuse, R149 ;  /* 0x0000009503297220 */ /* 0x040fe20000410000 */
[----:B------:R-:W-:Y:S01]  /*14e60*/  MOV R149, R67 ;  /* 0x0000004300957202 */ /* 0x000fe20000000f00 */
[----:B------:R1:W-:Y:S01]  /*14e70*/  MUFU.EX2 R47, R2 ;  /* 0x00000002002f7308 */ /* 0x0003e20000000800 */
[C---:B------:R-:W-:Y:S02]  /*14e80*/  FMUL.FTZ R60, R3.reuse, R168 ;  /* 0x000000a8033c7220 */ /* 0x040fe40000410000 */
[----:B------:R-:W-:Y:S02]  /*14e90*/  FMUL.FTZ R61, R3, R169 ;  /* 0x000000a9033d7220 */ /* 0x000fe40000410000 */
[C---:B--2---:R-:W-:Y:S01]  /*14ea0*/  FMUL.FTZ R43, R0.reuse, R151 ;  /* 0x00000097002b7220 */ /* 0x044fe20000410000 */
[----:B------:R-:W-:Y:S01]  /*14eb0*/  MOV R151, R246 ;  /* 0x000000f600977202 */ /* 0x000fe20000000f00 */
[C---:B------:R-:W-:Y:S02]  /*14ec0*/  FMUL.FTZ R42, R0.reuse, R150 ;  /* 0x00000096002a7220 */ /* 0x040fe40000410000 */
[----:B------:R-:W-:Y:S02]  /*14ed0*/  IMAD.MOV.U32 R150, RZ, RZ, R244 ;  /* 0x000000ffff967224 */ /* 0x000fe400078e00f4 */
[C---:B------:R-:W-:Y:S02]  /*14ee0*/  FMUL.FTZ R10, R0.reuse, R118 ;  /* 0x00000076000a7220 */ /* 0x040fe40000410000 */
[C---:B------:R-:W-:Y:S02]  /*14ef0*/  FMUL.FTZ R11, R0.reuse, R119 ;  /* 0x00000077000b7220 */ /* 0x040fe40000410000 */
[----:B------:R-:W2:Y:S01]  /*14f00*/  LDSM.16.MT88.4 R116, [R209+0x2100] ;  /* 0x00210000d174783b */ /* 0x000ea20000004200 */
[C---:B------:R-:W-:Y:S02]  /*14f10*/  FMUL.FTZ R67, R101.reuse, R175 ;  /* 0x000000af65437220 */ /* 0x040fe40000410000 */
[----:B------:R-:W-:Y:S02]  /*14f20*/  FMUL.FTZ R14, R0, R122 ;  /* 0x0000007a000e7220 */ /* 0x000fe40000410000 */
[C---:B------:R-:W-:Y:S04]  /*14f30*/  HMMA.16816.F32 R8, R180.reuse, R20, R8 ;  /* 0x00000014b408723c */ /* 0x040fe80000001808 */
[----:B-1----:R-:W-:Y:S02]  /*14f40*/  FFMA.FTZ R2, R44, c[0x0][0x2d0], -R110 ;  /* 0x0000b4002c027a23 */ /* 0x002fe4000001086e */
[C---:B------:R-:W-:Y:S02]  /*14f50*/  FMUL.FTZ R15, R0.reuse, R123 ;  /* 0x0000007b000f7220 */ /* 0x040fe40000410000 */
[----:B------:R1:W3:Y:S01]  /*14f60*/  MUFU.EX2 R46, R2 ;  /* 0x00000002002e7308 */ /* 0x0002e20000000800 */
[----:B------:R-:W-:Y:S03]  /*14f70*/  FMUL.FTZ R30, R0, R138 ;  /* 0x0000008a001e7220 */ /* 0x000fe60000410000 */
[----:B------:R-:W-:Y:S01]  /*14f80*/  IMAD.MOV.U32 R138, RZ, RZ, R240 ;  /* 0x000000ffff8a7224 */ /* 0x000fe200078e00f0 */
[-C--:B------:R-:W-:Y:S03]  /*14f90*/  HMMA.16816.F32 R12, R180, R22.reuse, R12 ;  /* 0x00000016b40c723c */ /* 0x080fe6000000180c */
[C---:B------:R-:W-:Y:S02]  /*14fa0*/  FMUL.FTZ R20, R100.reuse, R128 ;  /* 0x0000008064147220 */ /* 0x040fe40000410000 */
[----:B------:R-:W-:Y:S02]  /*14fb0*/  FMUL.FTZ R21, R100, R129 ;  /* 0x0000008164157220 */ /* 0x000fe40000410000 */
[C---:B------:R-:W-:Y:S01]  /*14fc0*/  FMUL.FTZ R26, R0.reuse, R134 ;  /* 0x00000086001a7220 */ /* 0x040fe20000410000 */
[C---:B------:R-:W-:Y:S04]  /*14fd0*/  HMMA.16816.F32 R16, R176.reuse, R22, R16 ;  /* 0x00000016b010723c */ /* 0x040fe80000001810 */
[C---:B------:R-:W-:Y:S01]  /*14fe0*/  FMUL.FTZ R27, R0.reuse, R135 ;  /* 0x00000087001b7220 */ /* 0x040fe20000410000 */
[----:B------:R-:W-:Y:S01]  /*14ff0*/  MOV R134, R58 ;  /* 0x0000003a00867202 */ /* 0x000fe20000000f00 */
[C---:B------:R-:W-:Y:S01]  /*15000*/  FMUL.FTZ R31, R0.reuse, R139 ;  /* 0x0000008b001f7220 */ /* 0x040fe20000410000 */
[----:B------:R-:W-:Y:S01]  /*15010*/  MOV R135, R56 ;  /* 0x0000003800877202 */ /* 0x000fe20000000f00 */
[----:B------:R-:W-:Y:S01]  /*15020*/  FMUL.FTZ R22, R101, R130 ;  /* 0x0000008265167220 */ /* 0x000fe20000410000 */
[----:B------:R-:W-:Y:S03]  /*15030*/  MOV R139, R59 ;  /* 0x0000003b008b7202 */ /* 0x000fe60000000f00 */
[----:B-1----:R-:W-:Y:S02]  /*15040*/  FFMA.FTZ R2, R45, c[0x0][0x2d0], -R110 ;  /* 0x0000b4002d027a23 */ /* 0x002fe4000001086e */
[----:B------:R-:W-:Y:S02]  /*15050*/  FMUL.FTZ R23, R101, R131 ;  /* 0x0000008365177220 */ /* 0x000fe40000410000 */
[----:B------:R1:W5:Y:S01]  /*15060*/  MUFU.EX2 R252, R2 ;  /* 0x0000000200fc7308 */ /* 0x0003620000000800 */
[----:B------:R-:W-:Y:S01]  /*15070*/  LDSM.16.MT88.4 R128, [R209+0x1500] ;  /* 0x00150000d180783b */ /* 0x000fe20000004200 */
[C---:B------:R-:W-:Y:S01]  /*15080*/  FMUL.FTZ R45, R3.reuse, R153 ;  /* 0x00000099032d7220 */ /* 0x040fe20000410000 */
[----:B---3--:R-:W-:Y:S01]  /*15090*/  MOV R153, R46 ;  /* 0x0000002e00997202 */ /* 0x008fe20000000f00 */
[C---:B------:R-:W-:Y:S01]  /*150a0*/  FMUL.FTZ R46, R0.reuse, R154 ;  /* 0x0000009a002e7220 */ /* 0x040fe20000410000 */
[-C--:B------:R-:W-:Y:S03]  /*150b0*/  HMMA.16816.F32 R20, R176, R36.reuse, R20 ;  /* 0x00000024b014723c */ /* 0x080fe60000001814 */
[C---:B------:R-:W-:Y:S02]  /*150c0*/  FMUL.FTZ R44, R3.reuse, R152 ;  /* 0x00000098032c7220 */ /* 0x040fe40000410000 */
[----:B------:R-:W-:Y:S02]  /*150d0*/  FMUL.FTZ R56, R3, R164 ;  /* 0x000000a403387220 */ /* 0x000fe40000410000 */
[C---:B------:R-:W-:Y:S01]  /*150e0*/  FMUL.FTZ R58, R0.reuse, R166 ;  /* 0x000000a6003a7220 */ /* 0x040fe20000410000 */
[C---:B------:R-:W-:Y:S04]  /*150f0*/  HMMA.16816.F32 R24, R180.reuse, R36, R24 ;  /* 0x00000024b418723c */ /* 0x040fe80000001818 */
[C---:B------:R-:W-:Y:S02]  /*15100*/  FMUL.FTZ R59, R0.reuse, R167 ;  /* 0x000000a7003b7220 */ /* 0x040fe40000410000 */
[C---:B------:R-:W-:Y:S02]  /*15110*/  FMUL.FTZ R62, R0.reuse, R170 ;  /* 0x000000aa003e7220 */ /* 0x040fe40000410000 */
[-C--:B------:R-:W-:Y:S04]  /*15120*/  HMMA.16816.F32 R28, R180, R38.reuse, R28 ;  /* 0x00000026b41c723c */ /* 0x080fe8000000181c */
[----:B-1----:R-:W-:Y:S02]  /*15130*/  FFMA.FTZ R2, R185, c[0x0][0x2d0], -R109 ;  /* 0x0000b400b9027a23 */ /* 0x002fe4000001086d */
[C---:B------:R-:W-:Y:S02]  /*15140*/  FMUL.FTZ R63, R0.reuse, R171 ;  /* 0x000000ab003f7220 */ /* 0x040fe40000410000 */
[C---:B------:R-:W-:Y:S01]  /*15150*/  HMMA.16816.F32 R32, R176.reuse, R38, R32 ;  /* 0x00000026b020723c */ /* 0x040fe20000001820 */
[----:B------:R1:W-:Y:S03]  /*15160*/  MUFU.EX2 R251, R2 ;  /* 0x0000000200fb7308 */ /* 0x0003e60000000800 */
[----:B------:R-:W-:Y:S02]  /*15170*/  IMAD.MOV.U32 R154, RZ, RZ, R47 ;  /* 0x000000ffff9a7224 */ /* 0x000fe400078e002f */
[----:B------:R-:W-:Y:S01]  /*15180*/  FMUL.FTZ R47, R0, R155 ;  /* 0x0000009b002f7220 */ /* 0x000fe20000410000 */
[----:B------:R-:W-:Y:S01]  /*15190*/  MOV R155, R235 ;  /* 0x000000eb009b7202 */ /* 0x000fe20000000f00 */
[C---:B------:R-:W-:Y:S04]  /*151a0*/  FMUL.FTZ R38, R101.reuse, R146 ;  /* 0x0000009265267220 */ /* 0x040fe80000410000 */
[----:B------:R-:W-:Y:S02]  /*151b0*/  IMAD.MOV.U32 R146, RZ, RZ, R238 ;  /* 0x000000ffff927224 */ /* 0x000fe400078e00ee */
[----:B------:R-:W-:Y:S02]  /*151c0*/  IMAD.MOV.U32 R152, RZ, RZ, R48 ;  /* 0x000000ffff987224 */ /* 0x000fe400078e0030 */
[C---:B------:R-:W-:Y:S02]  /*151d0*/  FMUL.FTZ R48, R100.reuse, R156 ;  /* 0x0000009c64307220 */ /* 0x040fe40000410000 */
[----:B------:R-:W-:Y:S02]  /*151e0*/  IMAD.MOV.U32 R156, RZ, RZ, R234 ;  /* 0x000000ffff9c7224 */ /* 0x000fe400078e00ea */
[C---:B------:R-:W-:Y:S01]  /*151f0*/  FMUL.FTZ R36, R100.reuse, R144 ;  /* 0x0000009064247220 */ /* 0x040fe20000410000 */
[----:B------:R-:W-:Y:S01]  /*15200*/  MOV R144, R65 ;  /* 0x0000004100907202 */ /* 0x000fe20000000f00 */
[----:B------:R-:W-:Y:S02]  /*15210*/  FMUL.FTZ R37, R100, R145 ;  /* 0x0000009164257220 */ /* 0x000fe40000410000 */
[C---:B------:R-:W-:Y:S02]  /*15220*/  FMUL.FTZ R39, R101.reuse, R147 ;  /* 0x0000009365277220 */ /* 0x040fe40000410000 */
[----:B-1----:R-:W-:Y:S02]  /*15230*/  FFMA.FTZ R2, R186, c[0x0][0x2d0], -R109 ;  /* 0x0000b400ba027a23 */ /* 0x002fe4000001086d */
[----:B------:R-:W-:Y:S02]  /*15240*/  IMAD.MOV.U32 R186, RZ, RZ, R232 ;  /* 0x000000ffffba7224 */ /* 0x000fe400078e00e8 */
[----:B------:R1:W-:Y:S01]  /*15250*/  MUFU.EX2 R249, R2 ;  /* 0x0000000200f97308 */ /* 0x0003e20000000800 */
[-C--:B------:R-:W-:Y:S03]  /*15260*/  HMMA.16816.F32 R36, R176, R52.reuse, R36 ;  /* 0x00000034b024723c */ /* 0x080fe60000001824 */
[C---:B------:R-:W-:Y:S02]  /*15270*/  FMUL.FTZ R65, R100.reuse, R173 ;  /* 0x000000ad64417220 */ /* 0x040fe40000410000 */
[----:B------:R-:W-:Y:S02]  /*15280*/  IMAD.MOV.U32 R148, RZ, RZ, R66 ;  /* 0x000000ffff947224 */ /* 0x000fe400078e0042 */
[----:B------:R-:W-:Y:S01]  /*15290*/  FMUL.FTZ R66, R101, R174 ;  /* 0x000000ae65427220 */ /* 0x000fe20000410000 */
[C---:B------:R-:W-:Y:S04]  /*152a0*/  HMMA.16816.F32 R40, R180.reuse, R52, R40 ;  /* 0x00000034b428723c */ /* 0x040fe80000001828 */
[----:B------:R-:W-:Y:S02]  /*152b0*/  IMAD.MOV.U32 R145, RZ, RZ, R64 ;  /* 0x000000ffff917224 */ /* 0x000fe400078e0040 */
[C---:B------:R-:W-:Y:S02]  /*152c0*/  FMUL.FTZ R64, R100.reuse, R172 ;  /* 0x000000ac64407220 */ /* 0x040fe40000410000 */
[-C--:B------:R-:W-:Y:S01]  /*152d0*/  HMMA.16816.F32 R44, R180, R54.reuse, R44 ;  /* 0x00000036b42c723c */ /* 0x080fe2000000182c */
[----:B------:R-:W-:Y:S03]  /*152e0*/  LDSM.16.MT88.4 R172, [R210+0x1d00] ;  /* 0x001d0000d2ac783b */ /* 0x000fe60000004200 */
[C---:B------:R-:W-:Y:S01]  /*152f0*/  FMUL.FTZ R52, R100.reuse, R160 ;  /* 0x000000a064347220 */ /* 0x040fe20000410000 */
[----:B------:R-:W-:Y:S01]  /*15300*/  MOV R160, R229 ;  /* 0x000000e500a07202 */ /* 0x000fe20000000f00 */
[----:B------:R-:W-:Y:S02]  /*15310*/  FMUL.FTZ R53, R100, R161 ;  /* 0x000000a164357220 */ /* 0x000fe40000410000 */
[C---:B------:R-:W-:Y:S04]  /*15320*/  HMMA.16816.F32 R48, R176.reuse, R54, R48 ;  /* 0x00000036b030723c */ /* 0x040fe80000001830 */
[----:B-1----:R-:W-:Y:S02]  /*15330*/  FFMA.FTZ R2, R187, c[0x0][0x2d0], -R110 ;  /* 0x0000b400bb027a23 */ /* 0x002fe4000001086e */
[----:B------:R-:W-:Y:S02]  /*15340*/  IMAD.MOV.U32 R185, RZ, RZ, R230 ;  /* 0x000000ffffb97224 */ /* 0x000fe400078e00e6 */
[----:B------:R1:W-:Y:S01]  /*15350*/  MUFU.EX2 R246, R2 ;  /* 0x0000000200f67308 */ /* 0x0003e20000000800 */
[C---:B------:R-:W-:Y:S03]  /*15360*/  FMUL.FTZ R55, R101.reuse, R163 ;  /* 0x000000a365377220 */ /* 0x040fe60000410000 */
[----:B------:R-:W-:Y:S01]  /*15370*/  MOV R163, R231 ;  /* 0x000000e700a37202 */ /* 0x000fe20000000f00 */
[C---:B------:R-:W-:Y:S01]  /*15380*/  FMUL.FTZ R54, R101.reuse, R162 ;  /* 0x000000a265367220 */ /* 0x040fe20000410000 */
[----:B------:R-:W-:Y:S01]  /*15390*/  MOV R162, R228 ;  /* 0x000000e400a27202 */ /* 0x000fe20000000f00 */
[----:B------:R-:W-:Y:S02]  /*153a0*/  FMUL.FTZ R71, R101, R71 ;  /* 0x0000004765477220 */ /* 0x000fe40000410000 */
[C---:B------:R-:W-:Y:S02]  /*153b0*/  FMUL.FTZ R72, R3.reuse, R72 ;  /* 0x0000004803487220 */ /* 0x040fe40000410000 */
[C---:B------:R-:W-:Y:S01]  /*153c0*/  FMUL.FTZ R73, R3.reuse, R73 ;  /* 0x0000004903497220 */ /* 0x040fe20000410000 */
[-C--:B----4-:R-:W-:Y:S03]  /*153d0*/  HMMA.16816.F32 R52, R176, R112.reuse, R52 ;  /* 0x00000070b034723c */ /* 0x090fe60000001834 */
[C---:B------:R-:W-:Y:S02]  /*153e0*/  FMUL.FTZ R74, R0.reuse, R74 ;  /* 0x0000004a004a7220 */ /* 0x040fe40000410000 */
[----:B------:R-:W-:Y:S02]  /*153f0*/  FMUL.FTZ R75, R0, R75 ;  /* 0x0000004b004b7220 */ /* 0x000fe40000410000 */
[C---:B------:R-:W-:Y:S01]  /*15400*/  FMUL.FTZ R76, R3.reuse, R76 ;  /* 0x0000004c034c7220 */ /* 0x040fe20000410000 */
[C---:B------:R-:W-:Y:S04]  /*15410*/  HMMA.16816.F32 R56, R180.reuse, R112, R56 ;  /* 0x00000070b438723c */ /* 0x040fe80000001838 */
[----:B-1----:R-:W-:Y:S02]  /*15420*/  FFMA.FTZ R2, R188, c[0x0][0x2d0], -R110 ;  /* 0x0000b400bc027a23 */ /* 0x002fe4000001086e */
[----:B------:R-:W-:Y:S02]  /*15430*/  FMUL.FTZ R77, R3, R77 ;  /* 0x0000004d034d7220 */ /* 0x000fe40000410000 */
[-C--:B------:R-:W-:Y:S01]  /*15440*/  HMMA.16816.F32 R60, R180, R114.reuse, R60 ;  /* 0x00000072b43c723c */ /* 0x080fe2000000183c */
[----:B------:R1:W-:Y:S03]  /*15450*/  MUFU.EX2 R244, R2 ;  /* 0x0000000200f47308 */ /* 0x0003e60000000800 */
[C---:B------:R-:W-:Y:S02]  /*15460*/  FMUL.FTZ R78, R0.reuse, R78 ;  /* 0x0000004e004e7220 */ /* 0x040fe40000410000 */
[----:B------:R-:W-:Y:S02]  /*15470*/  FMUL.FTZ R79, R0, R79 ;  /* 0x0000004f004f7220 */ /* 0x000fe40000410000 */
[C---:B------:R-:W-:Y:S01]  /*15480*/  HMMA.16816.F32 R64, R176.reuse, R114, R64 ;  /* 0x00000072b040723c */ /* 0x040fe20000001840 */
[----:B------:R-:W3:Y:S03]  /*15490*/  LDSM.16.MT88.4 R112, [R210+0x2100] ;  /* 0x00210000d270783b */ /* 0x000ee60000004200 */
[----:B------:R-:W-:Y:S02]  /*154a0*/  IMAD.MOV.U32 R161, RZ, RZ, R227 ;  /* 0x000000ffffa17224 */ /* 0x000fe400078e00e3 */
[C---:B------:R-:W-:Y:S02]  /*154b0*/  FMUL.FTZ R82, R101.reuse, R82 ;  /* 0x0000005265527220 */ /* 0x040fe40000410000 */
[-C--:B--2---:R-:W-:Y:S04]  /*154c0*/  HMMA.16816.F32 R68, R176, R116.reuse, R68 ;  /* 0x00000074b044723c */ /* 0x084fe80000001844 */
[----:B------:R-:W-:Y:S02]  /*154d0*/  FMUL.FTZ R83, R101, R83 ;  /* 0x0000005365537220 */ /* 0x000fe40000410000 */
[C---:B------:R-:W-:Y:S02]  /*154e0*/  FMUL.FTZ R88, R3.reuse, R88 ;  /* 0x0000005803587220 */ /* 0x040fe40000410000 */
[C---:B------:R-:W-:Y:S04]  /*154f0*/  HMMA.16816.F32 R72, R180.reuse, R116, R72 ;  /* 0x00000074b448723c */ /* 0x040fe80000001848 */
[----:B-1----:R-:W-:Y:S02]  /*15500*/  FFMA.FTZ R2, R190, c[0x0][0x2d0], -R111 ;  /* 0x0000b400be027a23 */ /* 0x002fe4000001086f */
[----:B------:R-:W-:Y:S02]  /*15510*/  FMUL.FTZ R89, R3, R89 ;  /* 0x0000005903597220 */ /* 0x000fe40000410000 */
[-C--:B------:R-:W-:Y:S01]  /*15520*/  HMMA.16816.F32 R76, R180, R118.reuse, R76 ;  /* 0x00000076b44c723c */ /* 0x080fe2000000184c */
[----:B------:R1:W-:Y:S03]  /*15530*/  MUFU.EX2 R241, R2 ;  /* 0x0000000200f17308 */ /* 0x0003e60000000800 */
[----:B------:R-:W-:Y:S02]  /*15540*/  IMAD.MOV.U32 R147, RZ, RZ, R207 ;  /* 0x000000ffff937224 */ /* 0x000fe400078e00cf */
[C---:B------:R-:W-:Y:S02]  /*15550*/  FMUL.FTZ R90, R0.reuse, R90 ;  /* 0x0000005a005a7220 */ /* 0x040fe40000410000 */
[C---:B------:R-:W-:Y:S01]  /*15560*/  HMMA.16816.F32 R80, R176.reuse, R118, R80 ;  /* 0x00000076b050723c */ /* 0x040fe20000001850 */
[----:B------:R-:W2:Y:S03]  /*15570*/  LDSM.16.MT88.4 R116, [R209+0x500] ;  /* 0x00050000d174783b */ /* 0x000ea60000004200 */
[C---:B------:R-:W-:Y:S02]  /*15580*/  FMUL.FTZ R86, R101.reuse, R86 ;  /* 0x0000005665567220 */ /* 0x040fe40000410000 */
[----:B------:R-:W-:Y:S02]  /*15590*/  FMUL.FTZ R87, R101, R87 ;  /* 0x0000005765577220 */ /* 0x000fe40000410000 */
[C---:B------:R-:W-:Y:S04]  /*155a0*/  FMUL.FTZ R91, R0.reuse, R91 ;  /* 0x0000005b005b7220 */ /* 0x040fe80000410000 */
[C---:B------:R-:W-:Y:S01]  /*155b0*/  FMUL.FTZ R92, R3.reuse, R92 ;  /* 0x0000005c035c7220 */ /* 0x040fe20000410000 */
[-C--:B---3--:R-:W-:Y:S03]  /*155c0*/  HMMA.16816.F32 R84, R176, R112.reuse, R84 ;  /* 0x00000070b054723c */ /* 0x088fe60000001854 */
[----:B------:R-:W-:Y:S02]  /*155d0*/  FMUL.FTZ R93, R3, R93 ;  /* 0x0000005d035d7220 */ /* 0x000fe40000410000 */
[----:B-1----:R-:W-:Y:S02]  /*155e0*/  FFMA.FTZ R2, R189, c[0x0][0x2d0], -R111 ;  /* 0x0000b400bd027a23 */ /* 0x002fe4000001086f */
[C---:B------:R-:W-:Y:S01]  /*155f0*/  FMUL.FTZ R94, R0.reuse, R94 ;  /* 0x0000005e005e7220 */ /* 0x040fe20000410000 */
[C---:B------:R-:W-:Y:S01]  /*15600*/  HMMA.16816.F32 R88, R180.reuse, R112, R88 ;  /* 0x00000070b458723c */ /* 0x040fe20000001858 */
[----:B------:R1:W3:Y:S03]  /*15610*/  MUFU.EX2 R240, R2 ;  /* 0x0000000200f07308 */ /* 0x0002e60000000800 */
[----:B------:R-:W-:Y:S02]  /*15620*/  FMUL.FTZ R95, R0, R95 ;  /* 0x0000005f005f7220 */ /* 0x000fe40000410000 */
[----:B------:R-:W-:Y:S01]  /*15630*/  FFMA.FTZ R106, R206, c[0x0][0x2d0], -R109 ;  /* 0x0000b400ce6a7a23 */ /* 0x000fe2000001086d */
[----:B------:R-:W-:Y:S01]  /*15640*/  F2FP.PACK_AB R112, R154, R152 ;  /* 0x000000989a70723e */ /* 0x000fe200000000ff */
[----:B------:R-:W-:Y:S01]  /*15650*/  FMUL.FTZ R96, R100, R96 ;  /* 0x0000006064607220 */ /* 0x000fe20000410000 */
[----:B-----5:R-:W-:Y:S02]  /*15660*/  F2FP.PACK_AB R113, R252, R153 ;  /* 0x00000099fc71723e */ /* 0x020fe400000000ff */
[-C--:B------:R-:W-:Y:S01]  /*15670*/  HMMA.16816.F32 R92, R180, R114.reuse, R92 ;  /* 0x00000072b45c723c */ /* 0x080fe2000000185c */
[----:B------:R4:W-:Y:S01]  /*15680*/  MUFU.EX2 R228, R106 ;  /* 0x0000006a00e47308 */ /* 0x0009e20000000800 */
[----:B------:R-:W-:Y:S01]  /*15690*/  LDSM.16.MT88.4 R180, [R209+0x2d00] ;  /* 0x002d0000d1b4783b */ /* 0x000fe20000004200 */
[----:B------:R-:W-:Y:S02]  /*156a0*/  FMUL.FTZ R97, R100, R97 ;  /* 0x0000006164617220 */ /* 0x000fe40000410000 */
[C---:B------:R-:W-:Y:S02]  /*156b0*/  FMUL.FTZ R98, R101.reuse, R98 ;  /* 0x0000006265627220 */ /* 0x040fe40000410000 */
[----:B------:R-:W-:Y:S07]  /*156c0*/  FMUL.FTZ R99, R101, R99 ;  /* 0x0000006365637220 */ /* 0x000fee0000410000 */
[----:B------:R-:W-:Y:S04]  /*156d0*/  HMMA.16816.F32 R96, R176, R114, R96 ;  /* 0x00000072b060723c */ /* 0x000fe80000001860 */
[--C-:B-1----:R-:W-:Y:S01]  /*156e0*/  FFMA.FTZ R2, R192, c[0x0][0x2d0], -R184.reuse ;  /* 0x0000b400c0027a23 */ /* 0x102fe200000108b8 */
[----:B---3--:R-:W-:Y:S02]  /*156f0*/  F2FP.PACK_AB R120, R240, R241 ;  /* 0x000000f1f078723e */ /* 0x008fe400000000ff */
[----:B------:R-:W-:Y:S01]  /*15700*/  F2FP.PACK_AB R114, R249, R251 ;  /* 0x000000fbf972723e */ /* 0x000fe200000000ff */
[----:B------:R1:W-:Y:S01]  /*15710*/  MUFU.EX2 R239, R2 ;  /* 0x0000000200ef7308 */ /* 0x0003e20000000800 */
[----:B------:R-:W-:Y:S03]  /*15720*/  F2FP.PACK_AB R115, R244, R246 ;  /* 0x000000f6f473723e */ /* 0x000fe600000000ff */
[--C-:B----4-:R-:W-:Y:S01]  /*15730*/  FFMA.FTZ R106, R247, c[0x0][0x2d0], -R111.reuse ;  /* 0x0000b400f76a7a23 */ /* 0x110fe2000001086f */
[----:B------:R-:W-:Y:S03]  /*15740*/  MOV R247, R154 ;  /* 0x0000009a00f77202 */ /* 0x000fe60000000f00 */
        /* <DEDUP_REMOVED lines=137> */
[----:B---3--:R-:W-:Y:S01]  /*15fe0*/  F2FP.PACK_AB R176, R189, R188 ;  /* 0x000000bcbdb0723e */ /* 0x008fe200000000ff */
[----:B------:R-:W-:Y:S01]  /*15ff0*/  IMAD.MOV.U32 R151, RZ, RZ, R150 ;  /* 0x000000ffff977224 */ /* 0x000fe200078e0096 */
[----:B------:R-:W-:Y:S05]  /*16000*/  MOV R150, R149 ;  /* 0x0000009500967202 */ /* 0x000fea0000000f00 */
[----:B------:R1:W-:Y:S01]  /*16010*/  MUFU.EX2 R186, R2 ;  /* 0x0000000200ba7308 */ /* 0x0003e20000000800 */
[----:B------:R-:W-:Y:S01]  /*16020*/  IMAD.MOV.U32 R149, RZ, RZ, R148 ;  /* 0x000000ffff957224 */ /* 0x000fe200078e0094 */
[----:B------:R-:W-:Y:S02]  /*16030*/  MOV R148, R147 ;  /* 0x0000009300947202 */ /* 0x000fe40000000f00 */
[----:B------:R-:W-:Y:S01]  /*16040*/  MOV R147, R142 ;  /* 0x0000008e00937202 */ /* 0x000fe20000000f00 */
[----:B------:R-:W-:Y:S01]  /*16050*/  IMAD.MOV.U32 R160, RZ, RZ, R149 ;  /* 0x000000ffffa07224 */ /* 0x000fe200078e0095 */
[----:B------:R-:W-:Y:S02]  /*16060*/  MOV R142, R140 ;  /* 0x0000008c008e7202 */ /* 0x000fe40000000f00 */
[----:B------:R-:W-:Y:S02]  /*16070*/  MOV R140, R138 ;  /* 0x0000008a008c7202 */ /* 0x000fe40000000f00 */
[----:B------:R-:W-:Y:S02]  /*16080*/  MOV R138, R107 ;  /* 0x0000006b008a7202 */ /* 0x000fe40000000f00 */
[----:B------:R-:W-:Y:S02]  /*16090*/  MOV R155, R150 ;  /* 0x00000096009b7202 */ /* 0x000fe40000000f00 */
[----:B------:R-:W-:Y:S02]  /*160a0*/  MOV R161, R148 ;  /* 0x0000009400a17202 */ /* 0x000fe40000000f00 */
[----:B------:R-:W-:Y:S05]  /*160b0*/  MOV R149, R142 ;  /* 0x0000008e00957202 */ /* 0x000fea0000000f00 */
[----:B------:R-:W-:Y:S02]  /*160c0*/  IMAD.MOV.U32 R245, RZ, RZ, R149 ;  /* 0x000000fffff57224 */ /* 0x000fe400078e0095 */
[----:B-1----:R-:W-:Y:S02]  /*160d0*/  FFMA.FTZ R2, R146, c[0x0][0x2d0], -R184 ;  /* 0x0000b40092027a23 */ /* 0x002fe400000108b8 */
[----:B------:R-:W-:Y:S02]  /*160e0*/  IMAD.MOV.U32 R146, RZ, RZ, R143 ;  /* 0x000000ffff927224 */ /* 0x000fe400078e008f */
[----:B------:R1:W3:Y:S01]  /*160f0*/  MUFU.EX2 R187, R2 ;  /* 0x0000000200bb7308 */ /* 0x0002e20000000800 */
[----:B------:R-:W-:Y:S02]  /*16100*/  IMAD.MOV.U32 R143, RZ, RZ, R141 ;  /* 0x000000ffff8f7224 */ /* 0x000fe400078e008d */
[----:B------:R-:W-:Y:S02]  /*16110*/  IMAD.MOV.U32 R141, RZ, RZ, R139 ;  /* 0x000000ffff8d7224 */ /* 0x000fe400078e008b */
        /* <DEDUP_REMOVED lines=135> */
.L_x_732:
[----:B------:R-:W-:-:S13]  /*16990*/  ISETP.GE.AND P0, PT, R204, RZ, PT ;  /* 0x000000ffcc00720c */ /* 0x000fda0003f06270 */
[----:B------:R-:W-:Y:S05]  /*169a0*/  @!P0 BRA `(.L_x_734) ;  /* 0x0000400000008947 */ /* 0x000fea0003800000 */
[----:B------:R-:W2:Y:S01]  /*169b0*/  LDL.64 R8, [R1+0x50] ;  /* 0x0000500001087983 */ /* 0x000ea20000100a00 */
[----:B------:R-:W-:-:S03]  /*169c0*/  ULDC.64 UR4, c[0x0][0x208] ;  /* 0x0000820000047ab9 */ /* 0x000fc60000000a00 */
[----:B------:R-:W3:Y:S04]  /*169d0*/  LDL.64 R14, [R1+0x58] ;  /* 0x00005800010e7983 */ /* 0x000ee80000100a00 */
[----:B-1----:R-:W4:Y:S04]  /*169e0*/  LDL.64 R6, [R1+0x70] ;  /* 0x0000700001067983 */ /* 0x002f280000100a00 */
[----:B------:R-:W5:Y:S01]  /*169f0*/  LDL.LU.64 R4, [R1+0x60] ;  /* 0x0000600001047983 */ /* 0x000f620000300a00 */
[----:B------:R-:W-:Y:S01]  /*16a00*/  USHF.L.U64.HI UR5, UR4, 0x5, UR5 ;  /* 0x0000000504057899 */ /* 0x000fe20008010205 */
[----:B------:R-:W-:Y:S01]  /*16a10*/  IMAD.MOV.U32 R3, RZ, RZ, R104 ;  /* 0x000000ffff037224 */ /* 0x000fe200078e0068 */
[----:B------:R-:W-:Y:S01]  /*16a20*/  USHF.L.U32 UR8, UR4, 0x5, URZ ;  /* 0x0000000504087899 */ /* 0x000fe2000800063f */
[----:B------:R-:W-:-:S02]  /*16a30*/  IMAD.MOV.U32 R2, RZ, RZ, R105 ;  /* 0x000000ffff027224 */ /* 0x000fc400078e0069 */
[----:B------:R-:W-:Y:S01]  /*16a40*/  IMAD.MOV.U32 R107, RZ, RZ, R102 ;  /* 0x000000ffff6b7224 */ /* 0x000fe200078e0066 */
[----:B------:R-:W-:Y:S01]  /*16a50*/  ULDC UR4, c[0x0][0x208] ;  /* 0x0000820000047ab9 */ /* 0x000fe20000000800 */
[----:B------:R-:W-:Y:S01]  /*16a60*/  IMAD.MOV.U32 R106, RZ, RZ, R103 ;  /* 0x000000ffff6a7224 */ /* 0x000fe200078e0067 */
[----:B------:R-:W-:Y:S01]  /*16a70*/  USHF.L.U32 UR4, UR4, 0x6, URZ ;  /* 0x0000000604047899 */ /* 0x000fe2000800063f */
[C---:B--2---:R-:W-:Y:S02]  /*16a80*/  IADD3 RZ, P1, R8.reuse, 0x20, RZ ;  /* 0x0000002008ff7810 */ /* 0x044fe40007f3e0ff */
[----:B------:R-:W-:-:S03]  /*16a90*/  IADD3 RZ, P0, R8, 0x40, RZ ;  /* 0x0000004008ff7810 */ /* 0x000fc60007f1e0ff */
[----:B---3--:R-:W-:Y:S01]  /*16aa0*/  IMAD.X R10, RZ, RZ, R15, P1 ;  /* 0x000000ffff0a7224 */ /* 0x008fe200008e060f */
[C---:B----4-:R-:W-:Y:S02]  /*16ab0*/  IADD3 RZ, P2, R6.reuse, 0x40, RZ ;  /* 0x0000004006ff7810 */ /* 0x050fe40007f5e0ff */
[----:B------:R-:W-:Y:S02]  /*16ac0*/  IADD3.X R0, RZ, R15, RZ, P0, !PT ;  /* 0x0000000fff007210 */ /* 0x000fe400007fe4ff */
[----:B------:R1:W-:Y:S01]  /*16ad0*/  STL [R1+0x34], R10 ;  /* 0x0000340a01007387 */ /* 0x0003e20000100800 */
[C---:B------:R-:W-:Y:S01]  /*16ae0*/  IADD3 RZ, P3, R6.reuse, 0x20, RZ ;  /* 0x0000002006ff7810 */ /* 0x040fe20007f7e0ff */
[----:B-----5:R-:W-:Y:S01]  /*16af0*/  IMAD.X R11, RZ, RZ, R5, P2 ;  /* 0x000000ffff0b7224 */ /* 0x020fe200010e0605 */
[C---:B------:R-:W-:Y:S01]  /*16b00*/  IADD3 R12, R6.reuse, 0x20, RZ ;  /* 0x00000020060c7810 */ /* 0x040fe20007ffe0ff */
[----:B------:R2:W-:Y:S01]  /*16b10*/  STL [R1+0x30], R0 ;  /* 0x0000300001007387 */ /* 0x0005e20000100800 */
[----:B------:R-:W-:Y:S01]  /*16b20*/  IADD3.X R13, RZ, R5, RZ, P3, !PT ;  /* 0x00000005ff0d7210 */ /* 0x000fe20001ffe4ff */
[----:B------:R-:W-:Y:S01]  /*16b30*/  IMAD.MOV.U32 R4, RZ, RZ, R6 ;  /* 0x000000ffff047224 */ /* 0x000fe200078e0006 */
[----:B-1----:R-:W-:-:S05]  /*16b40*/  IADD3 R10, R6, 0x40, RZ ;  /* 0x00000040060a7810 */ /* 0x002fca0007ffe0ff */
[----:B------:R1:W-:Y:S01]  /*16b50*/  STL.64 [R1+0x8], R10 ;  /* 0x0000080a01007387 */ /* 0x0003e20000100a00 */
[----:B--2---:R-:W-:-:S03]  /*16b60*/  IADD3 R0, R8, 0x40, RZ ;  /* 0x0000004008007810 */ /* 0x004fc60007ffe0ff */
[----:B------:R2:W-:Y:S01]  /*16b70*/  STL.64 [R1+0x10], R12 ;  /* 0x0000100c01007387 */ /* 0x0005e20000100a00 */
[----:B-1----:R-:W-:-:S05]  /*16b80*/  IADD3 R10, R8, 0x20, RZ ;  /* 0x00000020080a7810 */ /* 0x002fca0007ffe0ff */
[----:B------:R2:W-:Y:S04]  /*16b90*/  STL [R1+0x2c], R10 ;  /* 0x00002c0a01007387 */ /* 0x0005e80000100800 */
[----:B------:R2:W-:Y:S04]  /*16ba0*/  STL.64 [R1+0x60], R4 ;  /* 0x0000600401007387 */ /* 0x0005e80000100a00 */
[----:B------:R2:W-:Y:S02]  /*16bb0*/  STL [R1+0x28], R0 ;  /* 0x0000280001007387 */ /* 0x0005e40000100800 */
.L_x_735:
[----:B---3--:R-:W3:Y:S01]  /*16bc0*/  LDL.64 R230, [R1+0x60] ;  /* 0x0000600001e67983 */ /* 0x008ee20000100a00 */
[----:B------:R-:W-:Y:S04]  /*16bd0*/  DEPBAR.LE SB0, 0x0 ;  /* 0x000080000000791a */ /* 0x000fe80000000000 */
[----:B------:R-:W-:Y:S01]  /*16be0*/  MOV R53, 0x6 ;  /* 0x0000000600357802 */ /* 0x000fe20000000f00 */
[----:B------:R-:W4:Y:S01]  /*16bf0*/  LDL.64 R206, [R1+0x10] ;  /* 0x0000100001ce7983 */ /* 0x000f220000100a00 */
[----:B--2---:R-:W-:Y:S02]  /*16c00*/  MOV R0, c[0x0][0x208] ;  /* 0x0000820000007a02 */ /* 0x004fe40000000f00 */
[----:B------:R-:W-:Y:S02]  /*16c10*/  SHF.R.S32.HI R52, RZ, 0x1f, R204 ;  /* 0x0000001fff347819 */ /* 0x000fe400000114cc */
[----:B------:R-:W-:Y:S01]  /*16c20*/  SHF.L.U64.HI R0, R0, R53, c[0x0][0x20c] ;  /* 0x0000830000007619 */ /* 0x000fe20000010235 */
[----:B------:R-:W2:Y:S01]  /*16c30*/  LDL.64 R202, [R1+0x8] ;  /* 0x0000080001ca7983 */ /* 0x000ea20000100a00 */
[----:B------:R-:W-:Y:S02]  /*16c40*/  MOV R188, UR8 ;  /* 0x0000000800bc7c02 */ /* 0x000fe40008000f00 */
[----:B------:R-:W-:Y:S01]  /*16c50*/  MOV R189, UR5 ;  /* 0x0000000500bd7c02 */ /* 0x000fe20008000f00 */
[----:B------:R-:W-:Y:S02]  /*16c60*/  IMAD R0, R0, R204, RZ ;  /* 0x000000cc00007224 */ /* 0x000fe400078e02ff */
[----:B------:R-:W5:Y:S02]  /*16c70*/  LDL R228, [R1+0x78] ;  /* 0x0000780001e47983 */ /* 0x000f640000100800 */
[----:B------:R-:W-:Y:S02]  /*16c80*/  IMAD R0, R52, UR4, R0 ;  /* 0x0000000434007c24 */ /* 0x000fe4000f8e0200 */
[----:B------:R-:W5:Y:S06]  /*16c90*/  LDL.64 R232, [R1+0x70] ;  /* 0x0000700001e87983 */ /* 0x000f6c0000100a00 */
        /* <DEDUP_REMOVED lines=13> */
[C---:B------:R-:W-:Y:S06]  /*16d70*/  HMMA.16816.F32 R16, R64.reuse, R18, RZ ;  /* 0x000000124010723c */ /* 0x040fec00000018ff */
[----:B------:R-:W-:Y:S02]  /*16d80*/  LDSM.16.M88.4 R192, [R222] ;  /* 0x00000000dec0783b */ /* 0x000fe40000000200 */
        /* <DEDUP_REMOVED lines=16> */
[----:B---3--:R-:W-:Y:S05]  /*16e90*/  IMAD.WIDE.U32 R186, R204, UR4, R230 ;  /* 0x00000004ccba7c25 */ /* 0x008fea000f8e00e6 */
[----:B------:R-:W-:Y:S03]  /*16ea0*/  LEA R196, P2, R186, c[0x0][0x1f8], 0x1 ;  /* 0x00007e00bac47a11 */ /* 0x000fe600078408ff */
[----:B----4-:R-:W-:Y:S01]  /*16eb0*/  IMAD.WIDE.U32 R184, R204, UR4, R206 ;  /* 0x00000004ccb87c25 */ /* 0x010fe2000f8e00ce */
[----:B------:R-:W-:Y:S04]  /*16ec0*/  IADD3 R187, R187, R0, RZ ;  /* 0x00000000bbbb7210 */ /* 0x000fe80007ffe0ff */
[----:B------:R-:W-:Y:S01]  /*16ed0*/  LEA R200, P1, R184, c[0x0][0x1f8], 0x1 ;  /* 0x00007e00b8c87a11 */ /* 0x000fe200078208ff */
[----:B--2---:R-:W-:Y:S01]  /*16ee0*/  IMAD.WIDE.U32 R104, R204, UR4, R202 ;  /* 0x00000004cc687c25 */ /* 0x004fe2000f8e00ca */
[----:B------:R-:W-:Y:S02]  /*16ef0*/  IADD3 R185, R0, R185, RZ ;  /* 0x000000b900b97210 */ /* 0x000fe40007ffe0ff */
[----:B------:R-:W-:Y:S02]  /*16f00*/  LEA.HI.X R197, R186, c[0x0][0x1fc], R187, 0x1, P2 ;  /* 0x00007f00bac57a11 */ /* 0x000fe400010f0cbb */
[----:B------:R-:W-:Y:S02]  /*16f10*/  LEA.HI.X R201, R184, c[0x0][0x1fc], R185, 0x1, P1 ;  /* 0x00007f00b8c97a11 */ /* 0x000fe400008f0cb9 */
[----:B------:R-:W1:Y:S01]  /*16f20*/  LDSM.16.M88.4 R184, [R224] ;  /* 0x00000000e0b8783b */ /* 0x000e620000000200 */
[----:B------:R-:W-:Y:S02]  /*16f30*/  LEA R198, P0, R104, c[0x0][0x1f8], 0x1 ;  /* 0x00007e0068c67a11 */ /* 0x000fe400078008ff */
[----:B------:R-:W-:Y:S02]  /*16f40*/  IADD3 R100, R0, R105, RZ ;  /* 0x0000006900647210 */ /* 0x000fe40007ffe0ff */
[----:B-----5:R-:W-:Y:S02]  /*16f50*/  ISETP.NE.AND P3, PT, R228, RZ, PT ;  /* 0x000000ffe400720c */ /* 0x020fe40003f65270 */
[----:B------:R-:W-:Y:S01]  /*16f60*/  LEA.HI.X R199, R104, c[0x0][0x1fc], R100, 0x1, P0 ;  /* 0x00007f0068c77a11 */ /* 0x000fe200000f0c64 */
[----:B------:R-:W-:Y:S02]  /*16f70*/  IMAD.WIDE.U32 R100, R204, UR4, R188 ;  /* 0x00000004cc647c25 */ /* 0x000fe4000f8e00bc */
[----:B------:R-:W2:Y:S03]  /*16f80*/  LDSM.16.M88.4 R188, [R223] ;  /* 0x00000000dfbc783b */ /* 0x000ea60000000200 */
[----:B------:R-:W-:Y:S02]  /*16f90*/  IADD3 R0, R0, R101, RZ ;  /* 0x0000006500007210 */ /* 0x000fe40007ffe0ff */
[-C--:B------:R-:W-:Y:S03]  /*16fa0*/  IADD3 R104, P0, R232, R100.reuse, RZ ;  /* 0x00000064e8687210 */ /* 0x080fe60007f1e0ff */
[----:B------:R-:W-:Y:S01]  /*16fb0*/  @!PT LDS RZ, [RZ] ;  /* 0x00000000fffff984 */ /* 0x000fe20000000800 */
[----:B------:R-:W-:Y:S01]  /*16fc0*/  @!PT LDS RZ, [RZ] ;  /* 0x00000000fffff984 */ /* 0x000fe20000000800 */
[----:B------:R-:W-:Y:S01]  /*16fd0*/  @!PT LDS RZ, [RZ] ;  /* 0x00000000fffff984 */ /* 0x000fe20000000800 */
[----:B------:R3:W-:Y:S01]  /*16fe0*/  LDGSTS.E.BYPASS.LTC128B.128 [R226+0x100], [R196.64], !P5 ;  /* 0x00100000c4e27fae */ /* 0x0007e2000e901d46 */
[----:B------:R-:W-:Y:S02]  /*16ff0*/  IADD3.X R102, R0, R231, RZ, P0, !PT ;  /* 0x000000e700667210 */ /* 0x000fe400007fe4ff */
[-C--:B------:R-:W-:Y:S02]  /*17000*/  IADD3 R101, P0, R206, R100.reuse, RZ ;  /* 0x00000064ce657210 */ /* 0x080fe40007f1e0ff */
[----:B------:R-:W-:Y:S03]  /*17010*/  IADD3 R100, P2, R202, R100, RZ ;  /* 0x00000064ca647210 */ /* 0x000fe60007f5e0ff */
[----:B------:R4:W-:Y:S08]  /*17020*/  LDGSTS.E.BYPASS.LTC128B.128 [R226+0x1100], [R200.64], !P6 ;  /* 0x01100000c8e27fae */ /* 0x0009f0000f101d46 */
[----:B------:R5:W-:Y:S01]  /*17030*/  LDGSTS.E.BYPASS.LTC128B.128 [R226+0x2100], [R198.64], !P3 ;  /* 0x02100000c6e27fae */ /* 0x000be2000d901d46 */
[-C--:B-1----:R-:W-:Y:S03]  /*17040*/  HMMA.16816.F32 R20, R108, R184.reuse, R20 ;  /* 0x000000b86c14723c */ /* 0x082fe60000001814 */
[C---:B---3--:R-:W-:Y:S05]  /*17050*/  LEA R196, P1, R104.reuse, c[0x0][0x1f8], 0x1 ;  /* 0x00007e0068c47a11 */ /* 0x048fea00078208ff */
[C---:B------:R-:W-:Y:S04]  /*17060*/  HMMA.16816.F32 R24, R180.reuse, R184, R24 ;  /* 0x000000b8b418723c */ /* 0x040fe80000001818 */
[----:B------:R-:W-:Y:S02]  /*17070*/  LEA.HI.X R197, R104, c[0x0][0x1fc], R102, 0x1, P1 ;  /* 0x00007f0068c57a11 */ /* 0x000fe400008f0c66 */
[C---:B------:R-:W-:Y:S02]  /*17080*/  IADD3.X R102, R0.reuse, R207, RZ, P0, !PT ;  /* 0x000000cf00667210 */ /* 0x040fe400007fe4ff */
[-C--:B------:R-:W-:Y:S01]  /*17090*/  HMMA.16816.F32 R28, R180, R186.reuse, R28 ;  /* 0x000000bab41c723c */ /* 0x080fe2000000181c */
[----:B------:R5:W-:Y:S03]  /*170a0*/  LDGSTS.E.BYPASS.LTC128B.128 [R226+0x900], [R196.64], !P5 ;  /* 0x00900000c4e27fae */ /* 0x000be6000e901d46 */
[C---:B------:R-:W-:Y:S02]  /*170b0*/  LEA R104, P0, R101.reuse, c[0x0][0x1f8], 0x1 ;  /* 0x00007e0065687a11 */ /* 0x040fe400078008ff */
[----:B------:R-:W-:Y:S02]  /*170c0*/  IADD3.X R0, R0, R203, RZ, P2, !PT ;  /* 0x000000cb00007210 */ /* 0x000fe400017fe4ff */
[C---:B------:R-:W-:Y:S04]  /*170d0*/  HMMA.16816.F32 R32, R108.reuse, R186, R32 ;  /* 0x000000ba6c20723c */ /* 0x040fe80000001820 */
[----:B------:R-:W-:Y:S02]  /*170e0*/  LEA.HI.X R105, R101, c[0x0][0x1fc], R102, 0x1, P0 ;  /* 0x00007f0065697a11 */ /* 0x000fe400000f0c66 */
[C---:B------:R-:W-:Y:S02]  /*170f0*/  LEA R102, P0, R100.reuse, c[0x0][0x1f8], 0x1 ;  /* 0x00007e0064667a11 */ /* 0x040fe400078008ff */
[-C--:B--2---:R-:W-:Y:S01]  /*17100*/  HMMA.16816.F32 R36, R108, R188.reuse, R36 ;  /* 0x000000bc6c24723c */ /* 0x084fe20000001824 */
[----:B------:R1:W-:Y:S03]  /*17110*/  LDGSTS.E.BYPASS.LTC128B.128 [R226+0x1900], [R104.64], !P6 ;  /* 0x0190000068e27fae */ /* 0x0003e6000f101d46 */
[----:B------:R-:W-:Y:S02]  /*17120*/  LEA.HI.X R103, R100, c[0x0][0x1fc], R0, 0x1, P0 ;  /* 0x00007f0064677a11 */ /* 0x000fe400000f0c00 */
[C---:B------:R-:W-:Y:S02]  /*17130*/  ISETP.GT.AND P0, PT, R204.reuse, RZ, PT ;  /* 0x000000ffcc00720c */ /* 0x040fe40003f04270 */
[C---:B------:R-:W-:Y:S01]  /*17140*/  HMMA.16816.F32 R40, R180.reuse, R188, R40 ;  /* 0x000000bcb428723c */ /* 0x040fe20000001828 */
[----:B------:R2:W-:Y:S03]  /*17150*/  LDGSTS.E.BYPASS.LTC128B.128 [R226+0x2900], [R102.64], !P3 ;  /* 0x0290000066e27fae */ /* 0x0005e6000d901d46 */
[----:B------:R-:W-:Y:S04]  /*17160*/  IADD3 R204, R204, -0x1, RZ ;  /* 0xffffffffcccc7810 */ /* 0x000fe80007ffe0ff */
[-C--:B------:R-:W-:Y:S01]  /*17170*/  HMMA.16816.F32 R44, R180, R190.reuse, R44 ;  /* 0x000000beb42c723c */ /* 0x080fe2000000182c */
[----:B-----5:R-:W-:Y:S07]  /*17180*/  LDSM.16.M88.4 R196, [R208+0x4100] ;  /* 0x00410000d0c4783b */ /* 0x020fee0000000200 */
[C---:B------:R-:W-:Y:S01]  /*17190*/  HMMA.16816.F32 R48, R108.reuse, R190, R48 ;  /* 0x000000be6c30723c */ /* 0x040fe20000001830 */
[----:B----4-:R-:W-:Y:S07]  /*171a0*/  LDSM.16.M88.4 R200, [R211+0x9100] ;  /* 0x00910000d3c8783b */ /* 0x010fee0000000200 */
[-C--:B------:R-:W-:Y:S01]  /*171b0*/  HMMA.16816.F32 R52, R108, R192.reuse, R52 ;  /* 0x000000c06c34723c */ /* 0x080fe20000001834 */
[----:B------:R-:W-:Y:S07]  /*171c0*/  LDSM.16.M88.4 R176, [R208+0x4500] ;  /* 0x00450000d0b0783b */ /* 0x000fee0000000200 */
[C---:B------:R-:W-:Y:S01]  /*171d0*/  HMMA.16816.F32 R56, R180.reuse, R192, R56 ;  /* 0x000000c0b438723c */ /* 0x040fe20000001838 */
[----:B--2---:R-:W2:Y:S07]  /*171e0*/  LDSM.16.M88.4 R100, [R211+0x8100] ;  /* 0x00810000d364783b */ /* 0x004eae0000000200 */
[-C--:B------:R-:W-:Y:S01]  /*171f0*/  HMMA.16816.F32 R60, R180, R194.reuse, R60 ;  /* 0x000000c2b43c723c */ /* 0x080fe2000000183c */
[----:B------:R-:W3:Y:S07]  /*17200*/  LDSM.16.M88.4 R184, [R208+0x4900] ;  /* 0x00490000d0b8783b */ /* 0x000eee0000000200 */
[----:B------:R-:W-:Y:S01]  /*17210*/  HMMA.16816.F32 R64, R108, R194, R64 ;  /* 0x000000c26c40723c */ /* 0x000fe20000001840 */
[----:B------:R-:W4:Y:S08]  /*17220*/  LDSM.16.M88.4 R108, [R208+0x4d00] ;  /* 0x004d0000d06c783b */ /* 0x000f300000000200 */
[----:B------:R-:W-:Y:S08]  /*17230*/  LDSM.16.M88.4 R180, [R212+0x8100] ;  /* 0x00810000d4b4783b */ /* 0x000ff00000000200 */
[----:B------:R-:W5:Y:S01]  /*17240*/  LDSM.16.M88.4 R188, [R221] ;  /* 0x00000000ddbc783b */ /* 0x000f620000000200 */
[-C--:B--2---:R-:W-:Y:S07]  /*17250*/  HMMA.16816.F32 R4, R100, R196.reuse, R4 ;  /* 0x000000c46404723c */ /* 0x084fee0000001804 */
[----:B------:R-:W2:Y:S01]  /*17260*/  LDSM.16.M88.4 R192, [R212+0x9100] ;  /* 0x00910000d4c0783b */ /* 0x000ea20000000200 */
[C---:B------:R-:W-:Y:S07]  /*17270*/  HMMA.16816.F32 R8, R200.reuse, R196, R8 ;  /* 0x000000c4c808723c */ /* 0x040fee0000001808 */
[----:B------:R-:W0:Y:S01]  /*17280*/  LDGDEPBAR ;  /* 0x00000000000079af */ /* 0x000e220000000000 */
[-C--:B------:R-:W-:Y:S08]  /*17290*/  HMMA.16816.F32 R12, R200, R198.reuse, R12 ;  /* 0x000000c6c80c723c */ /* 0x080ff0000000180c */
[C---:B------:R-:W-:Y:S01]  /*172a0*/  HMMA.16816.F32 R16, R100.reuse, R198, R16 ;  /* 0x000000c66410723c */ /* 0x040fe20000001810 */
[----:B------:R-:W1:Y:S07]  /*172b0*/  LDSM.16.M88.4 R196, [R220] ;  /* 0x00000000dcc4783b */ /* 0x000e6e0000000200 */
[-C--:B------:R-:W-:Y:S08]  /*172c0*/  HMMA.16816.F32 R20, R100, R176.reuse, R20 ;  /* 0x000000b06414723c */ /* 0x080ff00000001814 */
[C---:B------:R-:W-:Y:S08]  /*172d0*/  HMMA.16816.F32 R24, R200.reuse, R176, R24 ;  /* 0x000000b0c818723c */ /* 0x040ff00000001818 */
[-C--:B------:R-:W-:Y:S08]  /*172e0*/  HMMA.16816.F32 R28, R200, R178.reuse, R28 ;  /* 0x000000b2c81c723c */ /* 0x080ff0000000181c */
[C---:B------:R-:W-:Y:S01]  /*172f0*/  HMMA.16816.F32 R32, R100.reuse, R178, R32 ;  /* 0x000000b26420723c */ /* 0x040fe20000001820 */
[----:B------:R-:W1:Y:S07]  /*17300*/  LDSM.16.M88.4 R176, [R219] ;  /* 0x00000000dbb0783b */ /* 0x000e6e0000000200 */
[-C--:B---3--:R-:W-:Y:S08]  /*17310*/  HMMA.16816.F32 R36, R100, R184.reuse, R36 ;  /* 0x000000b86424723c */ /* 0x088ff00000001824 */
[C---:B------:R-:W-:Y:S08]  /*17320*/  HMMA.16816.F32 R40, R200.reuse, R184, R40 ;  /* 0x000000b8c828723c */ /* 0x040ff00000001828 */
[-C--:B------:R-:W-:Y:S08]  /*17330*/  HMMA.16816.F32 R44, R200, R186.reuse, R44 ;  /* 0x000000bac82c723c */ /* 0x080ff0000000182c */
[C---:B------:R-:W-:Y:S01]  /*17340*/  HMMA.16816.F32 R48, R100.reuse, R186, R48 ;  /* 0x000000ba6430723c */ /* 0x040fe20000001830 */
[----:B------:R-:W3:Y:S07]  /*17350*/  LDSM.16.M88.4 R184, [R218] ;  /* 0x00000000dab8783b */ /* 0x000eee0000000200 */
[-C--:B----4-:R-:W-:Y:S08]  /*17360*/  HMMA.16816.F32 R52, R100, R108.reuse, R52 ;  /* 0x0000006c6434723c */ /* 0x090ff00000001834 */
[C---:B------:R-:W-:Y:S08]  /*17370*/  HMMA.16816.F32 R56, R200.reuse, R108, R56 ;  /* 0x0000006cc838723c */ /* 0x040ff00000001838 */
[-C--:B------:R-:W-:Y:S08]  /*17380*/  HMMA.16816.F32 R60, R200, R110.reuse, R60 ;  /* 0x0000006ec83c723c */ /* 0x080ff0000000183c */
[----:B------:R-:W-:Y:S01]  /*17390*/  HMMA.16816.F32 R64, R100, R110, R64 ;  /* 0x0000006e6440723c */ /* 0x000fe20000001840 */
[----:B------:R-:W-:Y:S07]  /*173a0*/  LDSM.16.M88.4 R100, [R211+0xa100] ;  /* 0x00a10000d364783b */ /* 0x000fee0000000200 */
[-C--:B-----5:R-:W-:Y:S01]  /*173b0*/  HMMA.16816.F32 R4, R180, R188.reuse, R4 ;  /* 0x000000bcb404723c */ /* 0x0a0fe20000001804 */
[----:B------:R-:W4:Y:S07]  /*173c0*/  LDSM.16.M88.4 R108, [R208+0x5100] ;  /* 0x00510000d06c783b */ /* 0x000f2e0000000200 */
[C---:B--2---:R-:W-:Y:S08]  /*173d0*/  HMMA.16816.F32 R8, R192.reuse, R188, R8 ;  /* 0x000000bcc008723c */ /* 0x044ff00000001808 */
[-C--:B------:R-:W-:Y:S08]  /*173e0*/  HMMA.16816.F32 R12, R192, R190.reuse, R12 ;  /* 0x000000bec00c723c */ /* 0x080ff0000000180c */
[C---:B------:R-:W-:Y:S01]  /*173f0*/  HMMA.16816.F32 R16, R180.reuse, R190, R16 ;  /* 0x000000beb410723c */ /* 0x040fe20000001810 */
[----:B------:R-:W2:Y:S07]  /*17400*/  LDSM.16.M88.4 R188, [R211+0xb100] ;  /* 0x00b10000d3bc783b */ /* 0x000eae0000000200 */
[-C--:B-1----:R-:W-:Y:S08]  /*17410*/  HMMA.16816.F32 R20, R180, R196.reuse, R20 ;  /* 0x000000c4b414723c */ /* 0x082ff00000001814 */
[C---:B------:R-:W-:Y:S08]  /*17420*/  HMMA.16816.F32 R24, R192.reuse, R196, R24 ;  /* 0x000000c4c018723c */ /* 0x040ff00000001818 */
[-C--:B------:R-:W-:Y:S08]  /*17430*/  HMMA.16816.F32 R28, R192, R198.reuse, R28 ;  /* 0x000000c6c01c723c */ /* 0x080ff0000000181c */
[C---:B------:R-:W-:Y:S01]  /*17440*/  HMMA.16816.F32 R32, R180.reuse, R198, R32 ;  /* 0x000000c6b420723c */ /* 0x040fe20000001820 */
[----:B------:R-:W-:Y:S07]  /*17450*/  LDSM.16.M88.4 R196, [R208+0x5d00] ;  /* 0x005d0000d0c4783b */ /* 0x000fee0000000200 */
[-C--:B------:R-:W-:Y:S08]  /*17460*/  HMMA.16816.F32 R36, R180, R176.reuse, R36 ;  /* 0x000000b0b424723c */ /* 0x080ff00000001824 */
[C---:B------:R-:W-:Y:S08]  /*17470*/  HMMA.16816.F32 R40, R192.reuse, R176, R40 ;  /* 0x000000b0c028723c */ /* 0x040ff00000001828 */
[-C--:B------:R-:W-:Y:S08]  /*17480*/  HMMA.16816.F32 R44, R192, R178.reuse, R44 ;  /* 0x000000b2c02c723c */ /* 0x080ff0000000182c */
[C---:B------:R-:W-:Y:S01]  /*17490*/  HMMA.16816.F32 R48, R180.reuse, R178, R48 ;  /* 0x000000b2b430723c */ /* 0x040fe20000001830 */
[----:B------:R-:W1:Y:S07]  /*174a0*/  LDSM.16.M88.4 R176, [R208+0x5500] ;  /* 0x00550000d0b0783b */ /* 0x000e6e0000000200 */
[-C--:B---3--:R-:W-:Y:S08]  /*174b0*/  HMMA.16816.F32 R52, R180, R184.reuse, R52 ;  /* 0x000000b8b434723c */ /* 0x088ff00000001834 */
[C---:B------:R-:W-:Y:S08]  /*174c0*/  HMMA.16816.F32 R56, R192.reuse, R184, R56 ;  /* 0x000000b8c038723c */ /* 0x040ff00000001838 */
[-C--:B------:R-:W-:Y:S01]  /*174d0*/  HMMA.16816.F32 R60, R192, R186.reuse, R60 ;  /* 0x000000bac03c723c */ /* 0x080fe2000000183c */
[----:B------:R-:W3:Y:S07]  /*174e0*/  LDSM.16.M88.4 R192, [R208+0x5900] ;  /* 0x00590000d0c0783b */ /* 0x000eee0000000200 */
[----:B------:R-:W-:Y:S01]  /*174f0*/  HMMA.16816.F32 R64, R180, R186, R64 ;  /* 0x000000bab440723c */ /* 0x000fe20000001840 */
[----:B------:R-:W-:Y:S07]  /*17500*/  LDSM.16.M88.4 R180, [R212+0xa100] ;  /* 0x00a10000d4b4783b */ /* 0x000fee0000000200 */
[-C--:B----4-:R-:W-:Y:S01]  /*17510*/  HMMA.16816.F32 R4, R100, R108.reuse, R4 ;  /* 0x0000006c6404723c */ /* 0x090fe20000001804 */
[----:B------:R-:W4:Y:S07]  /*17520*/  LDSM.16.M88.4 R184, [R217] ;  /* 0x00000000d9b8783b */ /* 0x000f2e0000000200 */
[C---:B--2---:R-:W-:Y:S08]  /*17530*/  HMMA.16816.F32 R8, R188.reuse, R108, R8 ;  /* 0x0000006cbc08723c */ /* 0x044ff00000001808 */
[-C--:B------:R-:W-:Y:S08]  /*17540*/  HMMA.16816.F32 R12, R188, R110.reuse, R12 ;  /* 0x0000006ebc0c723c */ /* 0x080ff0000000180c */
[C---:B------:R-:W-:Y:S01]  /*17550*/  HMMA.16816.F32 R16, R100.reuse, R110, R16 ;  /* 0x0000006e6410723c */ /* 0x040fe20000001810 */
[----:B------:R-:W2:Y:S07]  /*17560*/  LDSM.16.M88.4 R108, [R212+0xb100] ;  /* 0x00b10000d46c783b */ /* 0x000eae0000000200 */
[-C--:B-1----:R-:W-:Y:S08]  /*17570*/  HMMA.16816.F32 R20, R100, R176.reuse, R20 ;  /* 0x000000b06414723c */ /* 0x082ff00000001814 */
        /* <DEDUP_REMOVED lines=12> */
[C---:B--2---:R-:W-:Y:S08]  /*17640*/  HMMA.16816.F32 R8, R108.reuse, R184, R8 ;  /* 0x000000b86c08723c */ /* 0x044ff00000001808 */
        /* <DEDUP_REMOVED lines=29> */
[----:B------:R-:W-:Y:S10]  /*17820*/  MUFU.TANH R189, R10 ;  /* 0x0000000a00bd7308 */ /* 0x000ff40000002400 */
[----:B------:R2:W-:Y:S01]  /*17830*/  MUFU.TANH R190, R11 ;  /* 0x0000000b00be7308 */ /* 0x0005e20000002400 */
[-C--:B-1----:R-:W-:Y:S03]  /*17840*/  HMMA.16816.F32 R20, R180, R4.reuse, R20 ;  /* 0x00000004b414723c */ /* 0x082fe60000001814 */
[----:B---3--:R-:W-:Y:S06]  /*17850*/  FMNMX.FTZ R0, R188, R0, !PT ;  /* 0x00000000bc007209 */ /* 0x008fec0007810000 */
[----:B------:R-:W1:Y:S01]  /*17860*/  MUFU.TANH R16, R16 ;  /* 0x0000001000107308 */ /* 0x000e620000002400 */
[C---:B------:R-:W-:Y:S09]  /*17870*/  HMMA.16816.F32 R24, R108.reuse, R4, R24 ;  /* 0x000000046c18723c */ /* 0x040ff20000001818 */
[----:B------:R-:W3:Y:S01]  /*17880*/  MUFU.TANH R17, R17 ;  /* 0x0000001100117308 */ /* 0x000ee20000002400 */
[-C--:B------:R-:W-:Y:S01]  /*17890*/  HMMA.16816.F32 R28, R108, R6.reuse, R28 ;  /* 0x000000066c1c723c */ /* 0x080fe2000000181c */
[----:B--2---:R-:W2:Y:S03]  /*178a0*/  LDSM.16.M88.4 R8, [R215] ;  /* 0x00000000d708783b */ /* 0x004ea60000000200 */
[----:B------:R-:W-:Y:S04]  /*178b0*/  FMUL.FTZ R22, R22, c[0x0][0x320] ;  /* 0x0000c80016167a20 */ /* 0x000fe80000410000 */
[C---:B------:R-:W-:Y:S01]  /*178c0*/  HMMA.16816.F32 R32, R180.reuse, R6, R32 ;  /* 0x00000006b420723c */ /* 0x040fe20000001820 */
[----:B------:R-:W2:Y:S01]  /*178d0*/  MUFU.TANH R18, R18 ;  /* 0x0000001200127308 */ /* 0x000ea20000002400 */
[----:B------:R-:W5:Y:S02]  /*178e0*/  LDSM.16.M88.4 R4, [R214] ;  /* 0x00000000d604783b */ /* 0x000f640000000200 */
[----:B------:R-:W-:Y:S02]  /*178f0*/  FMUL.FTZ R23, R23, c[0x0][0x320] ;  /* 0x0000c80017177a20 */ /* 0x000fe40000410000 */
[----:B------:R-:W-:Y:S02]  /*17900*/  FMUL.FTZ R20, R20, c[0x0][0x320] ;  /* 0x0000c80014147a20 */ /* 0x000fe40000410000 */
[----:B------:R-:W-:Y:S04]  /*17910*/  DEPBAR.LE SB0, 0x0 ;  /* 0x000080000000791a */ /* 0x000fe80000000000 */
[----:B------:R-:W-:Y:S01]  /*17920*/  MUFU.TANH R197, R22 ;  /* 0x0000001600c57308 */ /* 0x000fe20000002400 */
[----:B------:R-:W-:Y:S01]  /*17930*/  BAR.SYNC.DEFER_BLOCKING 0x0 ;  /* 0x0000000000007b1d */ /* 0x000fe20000010000 */
[----:B------:R-:W-:Y:S02]  /*17940*/  FMUL.FTZ R24, R24, c[0x0][0x320] ;  /* 0x0000c80018187a20 */ /* 0x000fe40000410000 */
        /* <DEDUP_REMOVED lines=13> */
[----:B------:R2:W-:Y:S01]  /*17a20*/  MUFU.TANH R199, R25 ;  /* 0x0000001900c77308 */ /* 0x0005e20000002400 */
[C---:B------:R-:W-:Y:S01]  /*17a30*/  HMMA.16816.F32 R40, R108.reuse, R8, R40 ;  /* 0x000000086c28723c */ /* 0x040fe20000001828 */
[----:B-1----:R-:W4:Y:S03]  /*17a40*/  LDL R24, [R1+0x28] ;  /* 0x0000280001187983 */ /* 0x002f260000100800 */
[----:B------:R-:W-:Y:S02]  /*17a50*/  FMUL.FTZ R29, R29, c[0x0][0x320] ;  /* 0x0000c8001d1d7a20 */ /* 0x000fe40000410000 */
[----:B------:R-:W-:Y:S02]  /*17a60*/  FMUL.FTZ R30, R30, c[0x0][0x320] ;  /* 0x0000c8001e1e7a20 */ /* 0x000fe40000410000 */
[-C--:B------:R-:W-:Y:S01]  /*17a70*/  HMMA.16816.F32 R44, R108, R10.reuse, R44 ;  /* 0x0000000a6c2c723c */ /* 0x080fe2000000182c */
[----:B------:R1:W1:Y:S01]  /*17a80*/  MUFU.TANH R193, R20 ;  /* 0x0000001400c17308 */ /* 0x0002620000002400 */
[----:B---3--:R-:W3:Y:S05]  /*17a90*/  LDL.64 R22, [R1+0x58] ;  /* 0x0000580001167983 */ /* 0x008eea0000100a00 */
[----:B------:R-:W-:Y:S01]  /*17aa0*/  FMUL.FTZ R36, R36, c[0x0][0x320] ;  /* 0x0000c80024247a20 */ /* 0x000fe20000410000 */
[C---:B------:R-:W-:Y:S03]  /*17ab0*/  HMMA.16816.F32 R48, R180.reuse, R10, R48 ;  /* 0x0000000ab430723c */ /* 0x040fe60000001830 */
[----:B------:R-:W-:Y:S01]  /*17ac0*/  MUFU.TANH R233, R31 ;  /* 0x0000001f00e97308 */ /* 0x000fe20000002400 */
[----:B------:R-:W-:Y:S01]  /*17ad0*/  FMUL.FTZ R37, R37, c[0x0][0x320] ;  /* 0x0000c80025257a20 */ /* 0x000fe20000410000 */
[----:B--2---:R-:W2:Y:S01]  /*17ae0*/  LDL R25, [R1+0x2c] ;  /* 0x00002c0001197983 */ /* 0x004ea20000100800 */
[----:B------:R-:W-:Y:S02]  /*17af0*/  FMUL.FTZ R38, R38, c[0x0][0x320] ;  /* 0x0000c80026267a20 */ /* 0x000fe40000410000 */
[-C--:B-----5:R-:W-:Y:S05]  /*17b00*/  HMMA.16816.F32 R52, R180, R4.reuse, R52 ;  /* 0x00000004b434723c */ /* 0x0a0fea0000001834 */
[----:B------:R-:W-:Y:S01]  /*17b10*/  MUFU.TANH R231, R36 ;  /* 0x0000002400e77308 */ /* 0x000fe20000002400 */
[----:B------:R-:W-:Y:S02]  /*17b20*/  FMUL.FTZ R39, R39, c[0x0][0x320] ;  /* 0x0000c80027277a20 */ /* 0x000fe40000410000 */
[----:B------:R-:W-:Y:S01]  /*17b30*/  FMUL.FTZ R43, R43, c[0x0][0x320] ;  /* 0x0000c8002b2b7a20 */ /* 0x000fe20000410000 */
[----:B-1----:R-:W5:Y:S03]  /*17b40*/  LDL R20, [R1+0x30] ;  /* 0x0000300001147983 */ /* 0x002f660000100800 */
[----:B------:R-:W-:Y:S01]  /*17b50*/  FMUL.FTZ R46, R46, c[0x0][0x320] ;  /* 0x0000c8002e2e7a20 */ /* 0x000fe20000410000 */
[C---:B------:R-:W-:Y:S02]  /*17b60*/  HMMA.16816.F32 R56, R108.reuse, R4, R56 ;  /* 0x000000046c38723c */ /* 0x040fe40000001838 */
[----:B------:R1:W-:Y:S02]  /*17b70*/  MUFU.TANH R232, R37 ;  /* 0x0000002500e87308 */ /* 0x0003e40000002400 */
[----:B------:R-:W-:Y:S03]  /*17b80*/  FMUL.FTZ R47, R47, c[0x0][0x320] ;  /* 0x0000c8002f2f7a20 */ /* 0x000fe60000410000 */
[----:B------:R-:W-:Y:S01]  /*17b90*/  FMNMX.FTZ R5, R176, R2, !PT ;  /* 0x00000002b0057209 */ /* 0x000fe20007810000 */
[----:B------:R-:W-:Y:S01]  /*17ba0*/  FMUL.FTZ R49, R49, c[0x0][0x320] ;  /* 0x0000c80031317a20 */ /* 0x000fe20000410000 */
[-C--:B------:R-:W-:Y:S03]  /*17bb0*/  HMMA.16816.F32 R60, R108, R6.reuse, R60 ;  /* 0x000000066c3c723c */ /* 0x080fe6000000183c */
[----:B------:R-:W-:Y:S01]  /*17bc0*/  FMUL.FTZ R50, R50, c[0x0][0x320] ;  /* 0x0000c80032327a20 */ /* 0x000fe20000410000 */
[----:B------:R-:W-:Y:S01]  /*17bd0*/  FMNMX.FTZ R5, R102, R5, !PT ;  /* 0x0000000566057209 */ /* 0x000fe20007810000 */
[----:B------:R1:W1:Y:S01]  /*17be0*/  MUFU.TANH R194, R21 ;  /* 0x0000001500c27308 */ /* 0x0002620000002400 */
[----:B------:R-:W-:Y:S01]  /*17bf0*/  FMUL.FTZ R52, R52, c[0x0][0x320] ;  /* 0x0000c80034347a20 */ /* 0x000fe20000410000 */
[----:B------:R-:W-:Y:S01]  /*17c00*/  FMNMX.FTZ R4, R178, R3, !PT ;  /* 0x00000003b2047209 */ /* 0x000fe20007810000 */
[----:B------:R-:W-:Y:S01]  /*17c10*/  FMUL.FTZ R53, R53, c[0x0][0x320] ;  /* 0x0000c80035357a20 */ /* 0x000fe20000410000 */
[----:B------:R-:W-:Y:S04]  /*17c20*/  HMMA.16816.F32 R64, R180, R6, R64 ;  /* 0x00000006b440723c */ /* 0x000fe80000001840 */
[----:B------:R-:W-:Y:S01]  /*17c30*/  FMUL.FTZ R54, R54, c[0x0][0x320] ;  /* 0x0000c80036367a20 */ /* 0x000fe20000410000 */
[----:B------:R-:W-:Y:S01]  /*17c40*/  FMNMX.FTZ R5, R16, R5, !PT ;  /* 0x0000000510057209 */ /* 0x000fe20007810000 */
[----:B------:R1:W-:Y:S01]  /*17c50*/  MUFU.TANH R205, R26 ;  /* 0x0000001a00cd7308 */ /* 0x0003e20000002400 */
[----:B------:R-:W-:Y:S01]  /*17c60*/  FMUL.FTZ R55, R55, c[0x0][0x320] ;  /* 0x0000c80037377a20 */ /* 0x000fe20000410000 */
[----:B------:R-:W-:Y:S01]  /*17c70*/  FMNMX.FTZ R4, R177, R4, !PT ;  /* 0x00000004b1047209 */ /* 0x000fe20007810000 */
[----:B------:R-:W-:Y:S01]  /*17c80*/  FMUL.FTZ R51, R51, c[0x0][0x320] ;  /* 0x0000c80033337a20 */ /* 0x000fe20000410000 */
[----:B-1----:R-:W2:Y:S02]  /*17c90*/  LDL.64 R36, [R1+0x50] ;  /* 0x0000500001247983 */ /* 0x002ea40000100a00 */
        /* <DEDUP_REMOVED lines=8> */
[----:B------:R-:W2:Y:S01]  /*17d20*/  LDL R21, [R1+0x34] ;  /* 0x0000340001157983 */ /* 0x000ea20000100800 */
        /* <DEDUP_REMOVED lines=21> */
[----:B------:R-:W-:Y:S01]  /*17e80*/  FMUL.FTZ R60, R60, c[0x0][0x320] ;  /* 0x0000c8003c3c7a20 */ /* 0x000fe20000410000 */
[----:B------:R-:W-:Y:S01]  /*17e90*/  FMNMX.FTZ R4, R197, R4, !PT ;  /* 0x00000004c5047209 */ /* 0x000fe20007810000 */
[----:B------:R-:W-:Y:S01]  /*17ea0*/  FMUL.FTZ R40, R40, c[0x0][0x320] ;  /* 0x0000c80028287a20 */ /* 0x000fe20000410000 */
[----:B------:R-:W1:Y:S02]  /*17eb0*/  MUFU.TANH R195, R34 ;  /* 0x0000002200c37308 */ /* 0x000e640000002400 */
[----:B------:R-:W-:Y:S02]  /*17ec0*/  FMNMX.FTZ R4, R198, R4, !PT ;  /* 0x00000004c6047209 */ /* 0x000fe40007810000 */
[----:B------:R-:W-:Y:S06]  /*17ed0*/  FMNMX.FTZ R5, R191, R5, !PT ;  /* 0x00000005bf057209 */ /* 0x000fec0007810000 */
        /* <DEDUP_REMOVED lines=14> */
[----:B------:R1:W1:Y:S01]  /*17fc0*/  MUFU.TANH R185, R12 ;  /* 0x0000000c00b97308 */ /* 0x0002620000002400 */
[----:B------:R-:W-:Y:S09]  /*17fd0*/  FMNMX.FTZ R4, R236, R4, !PT ;  /* 0x00000004ec047209 */ /* 0x000ff20007810000 */
[----:B------:R-:W1:Y:S02]  /*17fe0*/  MUFU.TANH R234, R50 ;  /* 0x0000003200ea7308 */ /* 0x000e640000002400 */
[----:B-1----:R-:W-:Y:S08]  /*17ff0*/  FMNMX.FTZ R5, R248, R5, !PT ;  /* 0x00000005f8057209 */ /* 0x002ff00007810000 */
[----:B------:R-:W1:Y:S01]  /*18000*/  MUFU.TANH R239, R53 ;  /* 0x0000003500ef7308 */ /* 0x000e620000002400 */
[----:B------:R-:W-:Y:S02]  /*18010*/  MOV R12, c[0x0][0x1e0] ;  /* 0x00007800000c7a02 */ /* 0x000fe40000000f00 */
[----:B------:R-:W-:Y:S02]  /*18020*/  FMNMX.FTZ R0, R185, R0, !PT ;  /* 0x00000000b9007209 */ /* 0x000fe40007810000 */
[----:B------:R-:W-:Y:S05]  /*18030*/  SHF.L.U32 R12, R12, 0x5, RZ ;  /* 0x000000050c0c7819 */ /* 0x000fea00000006ff */
[----:B------:R-:W1:Y:S01]  /*18040*/  MUFU.TANH R240, R51 ;  /* 0x0000003300f07308 */ /* 0x000e620000002400 */
[----:B------:R-:W-:Y:S02]  /*18050*/  FMNMX.FTZ R0, R184, R0, !PT ;  /* 0x00000000b8007209 */ /* 0x000fe40007810000 */
[----:B------:R-:W-:Y:S02]  /*18060*/  FMNMX.FTZ R4, R234, R4, !PT ;  /* 0x00000004ea047209 */ /* 0x000fe40007810000 */
        /* <DEDUP_REMOVED lines=11> */
[----:B------:R-:W-:Y:S05]  /*18120*/  FMNMX.FTZ R5, R183, R5, !PT ;  /* 0x00000005b7057209 */ /* 0x000fea0007810000 */
[----:B------:R-:W1:Y:S04]  /*18130*/  SHFL.BFLY PT, R8, R5, 0x2, 0x1f ;  /* 0x0c401f0005087f89 */ /* 0x000e6800000e0000 */
[----:B------:R-:W1:Y:S01]  /*18140*/  MUFU.TANH R242, R66 ;  /* 0x0000004200f27308 */ /* 0x000e620000002400 */
[----:B------:R-:W-:Y:S09]  /*18150*/  FMNMX.FTZ R4, R237, R4, !PT ;  /* 0x00000004ed047209 */ /* 0x000ff20007810000 */
[----:B------:R-:W1:Y:S02]  /*18160*/  MUFU.TANH R201, R29 ;  /* 0x0000001d00c97308 */ /* 0x000e640000002400 */
[----:B-1----:R-:W-:Y:S08]  /*18170*/  FMNMX.FTZ R0, R202, R0, !PT ;  /* 0x00000000ca007209 */ /* 0x002ff00007810000 */
[----:B------:R-:W1:Y:S01]  /*18180*/  MUFU.TANH R241, R67 ;  /* 0x0000004300f17308 */ /* 0x000e620000002400 */
[----:B------:R-:W-:Y:S02]  /*18190*/  FMNMX.FTZ R5, R5, R8, !PT ;  /* 0x0000000805057209 */ /* 0x000fe40007810000 */
[----:B------:R-:W-:Y:S03]  /*181a0*/  FMNMX.FTZ R4, R242, R4, !PT ;  /* 0x00000004f2047209 */ /* 0x000fe60007810000 */
[----:B------:R-:W4:Y:S04]  /*181b0*/  SHFL.BFLY PT, R105, R5, 0x1, 0x1f ;  /* 0x0c201f0005697f89 */ /* 0x000f2800000e0000 */
[----:B------:R-:W3:Y:S01]  /*181c0*/  MUFU.TANH R243, R40 ;  /* 0x0000002800f37308 */ /* 0x000ee20000002400 */
[----:B------:R-:W-:Y:S09]  /*181d0*/  FMNMX.FTZ R0, R201, R0, !PT ;  /* 0x00000000c9007209 */ /* 0x000ff20007810000 */
[----:B------:R-:W3:Y:S01]  /*181e0*/  MUFU.TANH R247, R41 ;  /* 0x0000002900f77308 */ /* 0x000ee20000002400 */
[----:B-1----:R-:W-:Y:S05]  /*181f0*/  FMNMX.FTZ R4, R241, R4, !PT ;  /* 0x00000004f1047209 */ /* 0x002fea0007810000 */
[----:B------:R-:W1:Y:S04]  /*18200*/  SHFL.BFLY PT, R7, R4, 0x2, 0x1f ;  /* 0x0c401f0004077f89 */ /* 0x000e6800000e0000 */
[----:B------:R5:W5:Y:S01]  /*18210*/  MUFU.TANH R244, R44 ;  /* 0x0000002c00f47308 */ /* 0x000b620000002400 */
[----:B----4-:R-:W-:Y:S02]  /*18220*/  FMNMX.FTZ R105, R5, R105, !PT ;  /* 0x0000006905697209 */ /* 0x010fe40007810000 */
[----:B---3--:R-:W-:Y:S03]  /*18230*/  FMNMX.FTZ R0, R243, R0, !PT ;  /* 0x00000000f3007209 */ /* 0x008fe60007810000 */
[----:B------:R-:W-:Y:S04]  /*18240*/  FMUL.FTZ R110, R105, c[0x0][0x2d0] ;  /* 0x0000b400696e7a20 */ /* 0x000fe80000410000 */
[----:B------:R-:W3:Y:S01]  /*18250*/  MUFU.TANH R245, R45 ;  /* 0x0000002d00f57308 */ /* 0x000ee20000002400 */
[--C-:B------:R-:W-:Y:S01]  /*18260*/  FFMA.FTZ R48, R192, c[0x0][0x2d0], -R110.reuse ;  /* 0x0000b400c0307a23 */ /* 0x100fe2000001086e */
[----:B------:R-:W-:Y:S08]  /*18270*/  FMNMX.FTZ R0, R247, R0, !PT ;  /* 0x00000000f7007209 */ /* 0x000ff00007810000 */
[----:B------:R-:W4:Y:S01]  /*18280*/  MUFU.TANH R40, R56 ;  /* 0x0000003800287308 */ /* 0x000f220000002400 */
[----:B-1----:R-:W-:Y:S01]  /*18290*/  FMNMX.FTZ R4, R4, R7, !PT ;  /* 0x0000000704047209 */ /* 0x002fe20007810000 */
[--C-:B-----5:R-:W-:Y:S01]  /*182a0*/  FFMA.FTZ R44, R191, c[0x0][0x2d0], -R110.reuse ;  /* 0x0000b400bf2c7a23 */ /* 0x120fe2000001086e */
[----:B------:R-:W-:Y:S03]  /*182b0*/  FMNMX.FTZ R0, R244, R0, !PT ;  /* 0x00000000f4007209 */ /* 0x000fe60007810000 */
[----:B------:R-:W1:Y:S04]  /*182c0*/  SHFL.BFLY PT, R104, R4, 0x1, 0x1f ;  /* 0x0c201f0004687f89 */ /* 0x000e6800000e0000 */
[----:B------:R-:W5:Y:S01]  /*182d0*/  MUFU.TANH R35, R57 ;  /* 0x0000003900237308 */ /* 0x000f620000002400 */
[----:B---3--:R-:W-:Y:S09]  /*182e0*/  FMNMX.FTZ R0, R245, R0, !PT ;  /* 0x00000000f5007209 */ /* 0x008ff20007810000 */
[----:B------:R-:W-:Y:S01]  /*182f0*/  MUFU.TANH R250, R42 ;  /* 0x0000002a00fa7308 */ /* 0x000fe20000002400 */
[----:B----4-:R-:W-:Y:S09]  /*18300*/  FMNMX.FTZ R0, R40, R0, !PT ;  /* 0x0000000028007209 */ /* 0x010ff20007810000 */
[----:B------:R-:W3:Y:S01]  /*18310*/  MUFU.TANH R42, R60 ;  /* 0x0000003c002a7308 */ /* 0x000ee20000002400 */
[----:B-1----:R-:W-:Y:S01]  /*18320*/  FMNMX.FTZ R104, R4, R104, !PT ;  /* 0x0000006804687209 */ /* 0x002fe20007810000 */
[--C-:B------:R-:W-:Y:S01]  /*18330*/  FFMA.FTZ R4, R176, c[0x0][0x2d0], -R110.reuse ;  /* 0x0000b400b0047a23 */ /* 0x100fe2000001086e */
[----:B-----5:R-:W-:Y:S03]  /*18340*/  FMNMX.FTZ R0, R35, R0, !PT ;  /* 0x0000000023007209 */ /* 0x020fe60007810000 */
[----:B------:R-:W-:Y:S04]  /*18350*/  FMUL.FTZ R111, R104, c[0x0][0x2d0] ;  /* 0x0000b400686f7a20 */ /* 0x000fe80000410000 */
[----:B------:R-:W1:Y:S01]  /*18360*/  MUFU.TANH R251, R61 ;  /* 0x0000003d00fb7308 */ /* 0x000e620000002400 */
[--C-:B------:R-:W-:Y:S02]  /*18370*/  FFMA.FTZ R64, R196, c[0x0][0x2d0], -R111.reuse ;  /* 0x0000b400c4407a23 */ /* 0x100fe4000001086f */
[--C-:B------:R-:W-:Y:S07]  /*18380*/  FFMA.FTZ R56, R198, c[0x0][0x2d0], -R111.reuse ;  /* 0x0000b400c6387a23 */ /* 0x100fee000001086f */
[----:B------:R-:W4:Y:S01]  /*18390*/  MUFU.TANH R206, R27 ;  /* 0x0000001b00ce7308 */ /* 0x000f220000002400 */
[----:B---3--:R-:W-:Y:S01]  /*183a0*/  FMNMX.FTZ R0, R42, R0, !PT ;  /* 0x000000002a007209 */ /* 0x008fe20007810000 */
[--C-:B------:R-:W-:Y:S08]  /*183b0*/  FFMA.FTZ R60, R195, c[0x0][0x2d0], -R111.reuse ;  /* 0x0000b400c33c7a23 */ /* 0x100ff0000001086f */
[----:B------:R-:W3:Y:S01]  /*183c0*/  MUFU.TANH R230, R30 ;  /* 0x0000001e00e67308 */ /* 0x000ee20000002400 */
[----:B-1----:R-:W-:Y:S05]  /*183d0*/  FMNMX.FTZ R0, R251, R0, !PT ;  /* 0x00000000fb007209 */ /* 0x002fea0007810000 */
[----:B------:R-:W1:Y:S04]  /*183e0*/  SHFL.BFLY PT, R103, R0, 0x2, 0x1f ;  /* 0x0c401f0000677f89 */ /* 0x000e6800000e0000 */
[----:B------:R5:W-:Y:S01]  /*183f0*/  MUFU.EX2 R227, R4 ;  /* 0x0000000400e37308 */ /* 0x000be20000000800 */
[----:B----4-:R-:W-:Y:S09]  /*18400*/  FMNMX.FTZ R6, R206, R6, !PT ;  /* 0x00000006ce067209 */ /* 0x010ff20007810000 */
[----:B------:R-:W4:Y:S01]  /*18410*/  MUFU.TANH R180, R43 ;  /* 0x0000002b00b47308 */ /* 0x000f220000002400 */
[----:B---3--:R-:W-:Y:S09]  /*18420*/  FMNMX.FTZ R6, R230, R6, !PT ;  /* 0x00000006e6067209 */ /* 0x008ff20007810000 */
[----:B------:R-:W3:Y:S01]  /*18430*/  MUFU.TANH R181, R46 ;  /* 0x0000002e00b57308 */ /* 0x000ee20000002400 */
[----:B-1----:R-:W-:Y:S01]  /*18440*/  FMNMX.FTZ R103, R0, R103, !PT ;  /* 0x0000006700677209 */ /* 0x002fe20007810000 */
[--C-:B-----5:R-:W-:Y:S01]  /*18450*/  FFMA.FTZ R4, R102, c[0x0][0x2d0], -R110.reuse ;  /* 0x0000b40066047a23 */ /* 0x120fe2000001086e */
[----:B------:R-:W-:Y:S03]  /*18460*/  FMNMX.FTZ R0, R233, R6, !PT ;  /* 0x00000006e9007209 */ /* 0x000fe60007810000 */
[----:B------:R-:W1:Y:S01]  /*18470*/  SHFL.BFLY PT, R7, R103, 0x1, 0x1f ;  /* 0x0c201f0067077f89 */ /* 0x000e6200000e0000 */
[----:B------:R-:W-:Y:S01]  /*18480*/  FMNMX.FTZ R6, R250, R0, !PT ;  /* 0x00000000fa067209 */ /* 0x000fe20007810000 */
[----:B------:R-:W-:Y:S02]  /*18490*/  FMUL.FTZ R0, R63, c[0x0][0x320] ;  /* 0x0000c8003f007a20 */ /* 0x000fe40000410000 */
[----:B------:R5:W-:Y:S01]  /*184a0*/  MUFU.EX2 R246, R4 ;  /* 0x0000000400f67308 */ /* 0x000be20000000800 */
[----:B----4-:R-:W-:Y:S09]  /*184b0*/  FMNMX.FTZ R5, R180, R6, !PT ;  /* 0x00000006b4057209 */ /* 0x010ff20007810000 */
[----:B------:R4:W-:Y:S01]  /*184c0*/  MUFU.TANH R109, R0 ;  /* 0x00000000006d7308 */ /* 0x0009e20000002400 */
[----:B---3--:R-:W-:Y:S09]  /*184d0*/  FMNMX.FTZ R5, R181, R5, !PT ;  /* 0x00000005b5057209 */ /* 0x008ff20007810000 */
[----:B------:R-:W3:Y:S01]  /*184e0*/  MUFU.TANH R182, R47 ;  /* 0x0000002f00b67308 */ /* 0x000ee20000002400 */
[----:B-1----:R-:W-:Y:S01]  /*184f0*/  FMNMX.FTZ R103, R103, R7, !PT ;  /* 0x0000000767677209 */ /* 0x002fe20007810000 */
[----:B------:R-:W-:Y:S04]  /*18500*/  @P0 IMAD.WIDE.U32 R6, R204, c[0x0][0x1e0], RZ ;  /* 0x00007800cc060a25 */ /* 0x000fe800078e00ff */
[----:B-----5:R-:W-:Y:S02]  /*18510*/  FFMA.FTZ R4, R16, c[0x0][0x2d0], -R110 ;  /* 0x0000b40010047a23 */ /* 0x020fe4000001086e */
[----:B------:R-:W-:Y:S02]  /*18520*/  FMUL.FTZ R176, R103, c[0x0][0x2d0] ;  /* 0x0000b40067b07a20 */ /* 0x000fe40000410000 */
[----:B------:R-:W1:Y:S02]  /*18530*/  MUFU.TANH R249, R58 ;  /* 0x0000003a00f97308 */ /* 0x000e640000002400 */
[----:B------:R-:W-:Y:S01]  /*18540*/  FFMA.FTZ R9, R179, c[0x0][0x2d0], -R176 ;  /* 0x0000b400b3097a23 */ /* 0x000fe200000108b0 */
[----:B------:R-:W-:Y:S01]  /*18550*/  MOV R179, R227 ;  /* 0x000000e300b37202 */ /* 0x000fe20000000f00 */
[----:B----4-:R-:W-:Y:S04]  /*18560*/  FADD.FTZ R0, -R105, R2 ;  /* 0x0000000269007221 */ /* 0x010fe80000010100 */
[----:B------:R-:W-:Y:S02]  /*18570*/  FMUL.FTZ R0, R0, c[0x0][0x2d0] ;  /* 0x0000b40000007a20 */ /* 0x000fe40000410000 */
[----:B------:R4:W-:Y:S01]  /*18580*/  MUFU.EX2 R30, R4 ;  /* 0x00000004001e7308 */ /* 0x0009e20000000800 */
[----:B---3--:R-:W-:Y:S01]  /*18590*/  FMNMX.FTZ R2, R182, R5, !PT ;  /* 0x00000005b6027209 */ /* 0x008fe20007810000 */
[----:B------:R-:W-:Y:S08]  /*185a0*/  FFMA.FTZ R5, R17, c[0x0][0x2d0], -R110 ;  /* 0x0000b40011057a23 */ /* 0x000ff0000001086e */
[----:B------:R3:W5:Y:S01]  /*185b0*/  MUFU.EX2 R101, R0 ;  /* 0x0000000000657308 */ /* 0x0007620000000800 */
[----:B-1----:R-:W-:Y:S09]  /*185c0*/  FMNMX.FTZ R2, R249, R2, !PT ;  /* 0x00000002f9027209 */ /* 0x002ff20007810000 */
[----:B------:R-:W1:Y:S01]  /*185d0*/  MUFU.TANH R238, R59 ;  /* 0x0000003b00ee7308 */ /* 0x000e620000002400 */
[----:B----4-:R-:W-:Y:S09]  /*185e0*/  FFMA.FTZ R4, R178, c[0x0][0x2d0], -R111 ;  /* 0x0000b400b2047a23 */ /* 0x010ff2000001086f */
[----:B------:R-:W4:Y:S01]  /*185f0*/  MUFU.TANH R108, R62 ;  /* 0x0000003e006c7308 */ /* 0x000f220000002400 */
[----:B---3--:R-:W-:Y:S02]  /*18600*/  FADD.FTZ R0, -R104, R3 ;  /* 0x0000000368007221 */ /* 0x008fe40000010100 */
[C---:B-----5:R-:W-:Y:S02]  /*18610*/  FMUL.FTZ R49, R101.reuse, R157 ;  /* 0x0000009d65317220 */ /* 0x060fe40000410000 */
[----:B------:R-:W-:Y:S05]  /*18620*/  FMUL.FTZ R3, R0, c[0x0][0x2d0] ;  /* 0x0000b40000037a20 */ /* 0x000fea0000410000 */
[----:B------:R3:W-:Y:S01]  /*18630*/  MUFU.EX2 R178, R4 ;  /* 0x0000000400b27308 */ /* 0x0007e20000000800 */
[C---:B------:R-:W-:Y:S02]  /*18640*/  FMUL.FTZ R65, R101.reuse, R173 ;  /* 0x000000ad65417220 */ /* 0x040fe40000410000 */
[C---:B------:R-:W-:Y:S01]  /*18650*/  FMUL.FTZ R68, R101.reuse, R68 ;  /* 0x0000004465447220 */ /* 0x040fe20000410000 */
[----:B-1----:R-:W-:Y:S01]  /*18660*/  FMNMX.FTZ R2, R238, R2, !PT ;  /* 0x00000002ee027209 */ /* 0x002fe20007810000 */
[C---:B------:R-:W-:Y:S02]  /*18670*/  FMUL.FTZ R69, R101.reuse, R69 ;  /* 0x0000004565457220 */ /* 0x040fe40000410000 */
[C---:B------:R-:W-:Y:S02]  /*18680*/  FMUL.FTZ R80, R101.reuse, R80 ;  /* 0x0000005065507220 */ /* 0x040fe40000410000 */
[C---:B------:R-:W-:Y:S01]  /*18690*/  FMUL.FTZ R81, R101.reuse, R81 ;  /* 0x0000005165517220 */ /* 0x040fe20000410000 */
[----:B------:R1:W5:Y:S01]  /*186a0*/  MUFU.EX2 R100, R3 ;  /* 0x0000000300647308 */ /* 0x0003620000000800 */
[C---:B------:R-:W-:Y:S02]  /*186b0*/  FMUL.FTZ R84, R101.reuse, R84 ;  /* 0x0000005465547220 */ /* 0x040fe40000410000 */
[----:B------:R-:W-:Y:S01]  /*186c0*/  FMUL.FTZ R85, R101, R85 ;  /* 0x0000005565557220 */ /* 0x000fe20000410000 */
[----:B----4-:R-:W-:Y:S01]  /*186d0*/  FMNMX.FTZ R0, R108, R2, !PT ;  /* 0x000000026c007209 */ /* 0x010fe20007810000 */
[----:B------:R-:W-:Y:S02]  /*186e0*/  FADD.FTZ R2, -R103, R106 ;  /* 0x0000006a67027221 */ /* 0x000fe40000010100 */
[--C-:B------:R-:W-:Y:S01]  /*186f0*/  FFMA.FTZ R106, R200, c[0x0][0x2d0], -R176.reuse ;  /* 0x0000b400c86a7a23 */ /* 0x100fe200000108b0 */
[----:B------:R-:W-:Y:S01]  /*18700*/  FMNMX.FTZ R0, R109, R0, !PT ;  /* 0x000000006d007209 */ /* 0x000fe20007810000 */
[C---:B------:R-:W-:Y:S01]  /*18710*/  FMUL.FTZ R96, R101.reuse, R96 ;  /* 0x0000006065607220 */ /* 0x040fe20000410000 */
[----:B------:R4:W-:Y:S01]  /*18720*/  MUFU.EX2 R225, R5 ;  /* 0x0000000500e17308 */ /* 0x0009e20000000800 */
[----:B------:R-:W-:Y:S02]  /*18730*/  FMUL.FTZ R97, R101, R97 ;  /* 0x0000006165617220 */ /* 0x000fe40000410000 */
[--C-:B---3--:R-:W-:Y:S07]  /*18740*/  FFMA.FTZ R4, R177, c[0x0][0x2d0], -R111.reuse ;  /* 0x0000b400b1047a23 */ /* 0x108fee000001086f */
[----:B------:R3:W-:Y:S01]  /*18750*/  MUFU.EX2 R207, R4 ;  /* 0x0000000400cf7308 */ /* 0x0007e20000000800 */
[----:B-1----:R-:W-:Y:S02]  /*18760*/  FMUL.FTZ R3, R2, c[0x0][0x2d0] ;  /* 0x0000b40002037a20 */ /* 0x002fe40000410000 */
[----:B------:R-:W1:Y:S01]  /*18770*/  SHFL.BFLY PT, R2, R0, 0x2, 0x1f ;  /* 0x0c401f0000027f89 */ /* 0x000e6200000e0000 */
[C---:B-----5:R-:W-:Y:S02]  /*18780*/  FMUL.FTZ R50, R100.reuse, R158 ;  /* 0x0000009e64327220 */ /* 0x060fe40000410000 */
[C---:B------:R-:W-:Y:S04]  /*18790*/  FMUL.FTZ R51, R100.reuse, R159 ;  /* 0x0000009f64337220 */ /* 0x040fe80000410000 */
[----:B------:R-:W-:Y:S01]  /*187a0*/  MUFU.EX2 R41, R9 ;  /* 0x0000000900297308 */ /* 0x000fe20000000800 */
[C---:B------:R-:W-:Y:S02]  /*187b0*/  FMUL.FTZ R66, R100.reuse, R174 ;  /* 0x000000ae64427220 */ /* 0x040fe40000410000 */
[----:B------:R-:W-:Y:S02]  /*187c0*/  FMUL.FTZ R67, R100, R175 ;  /* 0x000000af64437220 */ /* 0x000fe40000410000 */
[--C-:B----4-:R-:W-:Y:S02]  /*187d0*/  FFMA.FTZ R5, R18, c[0x0][0x2d0], -R111.reuse ;  /* 0x0000b40012057a23 */ /* 0x110fe4000001086f */
[----:B------:R-:W-:Y:S01]  /*187e0*/  FFMA.FTZ R18, R185, c[0x0][0x2d0], -R176 ;  /* 0x0000b400b9127a23 */ /* 0x000fe200000108b0 */
[----:B------:R-:W-:Y:S01]  /*187f0*/  MOV R185, R249 ;  /* 0x000000f900b97202 */ /* 0x000fe20000000f00 */
[C---:B------:R-:W-:Y:S01]  /*18800*/  FMUL.FTZ R70, R100.reuse, R70 ;  /* 0x0000004664467220 */ /* 0x040fe20000410000 */
[----:B------:R4:W-:Y:S01]  /*18810*/  MUFU.EX2 R29, R5 ;  /* 0x00000005001d7308 */ /* 0x0009e20000000800 */
[C---:B------:R-:W-:Y:S02]  /*18820*/  FMUL.FTZ R71, R100.reuse, R71 ;  /* 0x0000004764477220 */ /* 0x040fe40000410000 */
[C---:B------:R-:W-:Y:S01]  /*18830*/  FMUL.FTZ R82, R100.reuse, R82 ;  /* 0x0000005264527220 */ /* 0x040fe20000410000 */
[----:B---3--:R-:W-:Y:S01]  /*18840*/  @P0 SHF.R.S32.HI R4, RZ, 0x1f, R204 ;  /* 0x0000001fff040819 */ /* 0x008fe200000114cc */
[C---:B------:R-:W-:Y:S02]  /*18850*/  FMUL.FTZ R83, R100.reuse, R83 ;  /* 0x0000005364537220 */ /* 0x040fe40000410000 */
[----:B------:R-:W-:Y:S02]  /*18860*/  FMUL.FTZ R86, R100, R86 ;  /* 0x0000005664567220 */ /* 0x000fe40000410000 */
[----:B------:R-:W-:Y:S01]  /*18870*/  @P0 IMAD R4, R4, c[0x0][0x1e0], RZ ;  /* 0x0000780004040a24 */ /* 0x000fe200078e02ff */
[----:B-1----:R-:W-:Y:S01]  /*18880*/  FMNMX.FTZ R0, R0, R2, !PT ;  /* 0x0000000200007209 */ /* 0x002fe20007810000 */
[----:B------:R-:W1:Y:S01]  /*18890*/  MUFU.EX2 R3, R3 ;  /* 0x0000000300037308 */ /* 0x000e620000000800 */
[C---:B------:R-:W-:Y:S02]  /*188a0*/  FMUL.FTZ R87, R100.reuse, R87 ;  /* 0x0000005764577220 */ /* 0x040fe40000410000 */
[C---:B------:R-:W-:Y:S01]  /*188b0*/  FMUL.FTZ R98, R100.reuse, R98 ;  /* 0x0000006264627220 */ /* 0x040fe20000410000 */
[----:B------:R-:W3:Y:S01]  /*188c0*/  SHFL.BFLY PT, R2, R0, 0x1, 0x1f ;  /* 0x0c201f0000027f89 */ /* 0x000ee200000e0000 */
[----:B------:R-:W-:Y:S05]  /*188d0*/  FMUL.FTZ R99, R100, R99 ;  /* 0x0000006364637220 */ /* 0x000fea0000410000 */
[----:B------:R5:W-:Y:S01]  /*188e0*/  MUFU.EX2 R177, R18 ;  /* 0x0000001200b17308 */ /* 0x000be20000000800 */
[----:B----4-:R-:W-:Y:S01]  /*188f0*/  @P0 IMAD R5, R204, c[0x0][0x1e4], R4 ;  /* 0x00007900cc050a24 */ /* 0x010fe200078e0204 */
[----:B------:R-:W-:Y:S08]  /*18900*/  @P0 SHF.L.U32 R4, R6, 0x6, RZ ;  /* 0x0000000606040819 */ /* 0x000ff000000006ff */
[----:B------:R4:W-:Y:S01]  /*18910*/  MUFU.EX2 R249, R48 ;  /* 0x0000003000f97308 */ /* 0x0009e20000000800 */
[C---:B-1----:R-:W-:Y:S01]  /*18920*/  FMUL.FTZ R28, R3.reuse, R136 ;  /* 0x00000088031c7220 */ /* 0x042fe20000410000 */
[----:B------:R-:W-:Y:S01]  /*18930*/  MOV R136, R29 ;  /* 0x0000001d00887202 */ /* 0x000fe20000000f00 */
[----:B------:R-:W-:Y:S01]  /*18940*/  FMUL.FTZ R45, R3, R153 ;  /* 0x00000099032d7220 */ /* 0x000fe20000410000 */
[----:B---3--:R-:W-:Y:S01]  /*18950*/  FMNMX.FTZ R102, R0, R2, !PT ;  /* 0x0000000200667209 */ /* 0x008fe20007810000 */
[----:B------:R-:W-:Y:S01]  /*18960*/  FFMA.FTZ R0, R19, c[0x0][0x2d0], -R111 ;  /* 0x0000b40013007a23 */ /* 0x000fe2000001086f */
[----:B------:R-:W-:Y:S01]  /*18970*/  @P0 IADD3 R2, R7, R5, RZ ;  /* 0x0000000507020210 */ /* 0x000fe20007ffe0ff */
[----:B------:R-:W-:Y:S01]  /*18980*/  FMUL.FTZ R19, R100, R127 ;  /* 0x0000007f64137220 */ /* 0x000fe20000410000 */
[----:B--2---:R-:W-:Y:S02]  /*18990*/  @P0 IADD3 R5, P2, R4, R36, RZ ;  /* 0x0000002404050210 */ /* 0x004fe40007f5e0ff */
[----:B------:R1:W-:Y:S01]  /*189a0*/  MUFU.EX2 R33, R0 ;  /* 0x0000000000217308 */ /* 0x0003e20000000800 */
[----:B------:R-:W-:Y:S01]  /*189b0*/  @P0 SHF.L.U64.HI R2, R6, 0x6, R2 ;  /* 0x0000000606020819 */ /* 0x000fe20000010202 */
[----:B-----5:R-:W-:Y:S01]  /*189c0*/  FMUL.FTZ R18, R100, R126 ;  /* 0x0000007e64127220 */ /* 0x020fe20000410000 */
[----:B------:R-:W-:Y:S01]  /*189d0*/  @P0 LEA R14, P1, R5, c[0x0][0x1c8], 0x1 ;  /* 0x00007200050e0a11 */ /* 0x000fe200078208ff */
[C---:B------:R-:W-:Y:S01]  /*189e0*/  FMUL.FTZ R57, R3.reuse, R165 ;  /* 0x000000a503397220 */ /* 0x040fe20000410000 */
[----:B------:R-:W-:Y:S01]  /*189f0*/  @P0 IADD3.X R6, R2, R23, RZ, P2, !PT ;  /* 0x0000001702060210 */ /* 0x000fe200017fe4ff */
[C---:B------:R-:W-:Y:S02]  /*18a00*/  FMUL.FTZ R61, R3.reuse, R169 ;  /* 0x000000a9033d7220 */ /* 0x040fe40000410000 */
[----:B------:R-:W-:Y:S01]  /*18a10*/  FMUL.FTZ R72, R3, R72 ;  /* 0x0000004803487220 */ /* 0x000fe20000410000 */
[----:B------:R-:W-:Y:S01]  /*18a20*/  @P0 LEA.HI.X R15, R5, c[0x0][0x1cc], R6, 0x1, P1 ;  /* 0x00007300050f0a11 */ /* 0x000fe200008f0c06 */
[----:B------:R-:W-:Y:S01]  /*18a30*/  FMUL.FTZ R73, R3, R73 ;  /* 0x0000004903497220 */ /* 0x000fe20000410000 */
[C---:B------:R-:W-:Y:S01]  /*18a40*/  @P0 IADD3 R6, P1, R4.reuse, R24, RZ ;  /* 0x0000001804060210 */ /* 0x040fe20007f3e0ff */
[----:B----4-:R-:W-:Y:S01]  /*18a50*/  FMUL.FTZ R48, R101, R156 ;  /* 0x0000009c65307220 */ /* 0x010fe20000410000 */
[----:B------:R-:W-:Y:S01]  /*18a60*/  @P0 IADD3 R5, P2, R4, R25, RZ ;  /* 0x0000001904050210 */ /* 0x000fe20007f5e0ff */
[----:B------:R2:W-:Y:S01]  /*18a70*/  @P0 LDGSTS.E.BYPASS.LTC128B.128 [R226+0x3100], [R14.64], !P5 ;  /* 0x031000000ee20fae */ /* 0x0005e2000e901d46 */
[----:B------:R-:W-:Y:S01]  /*18a80*/  @P0 IADD3.X R8, R2, R20, RZ, P1, !PT ;  /* 0x0000001402080210 */ /* 0x000fe20000ffe4ff */
[C---:B------:R-:W-:Y:S01]  /*18a90*/  FMUL.FTZ R76, R3.reuse, R76 ;  /* 0x0000004c034c7220 */ /* 0x040fe20000410000 */
[----:B------:R-:W-:Y:S01]  /*18aa0*/  @P0 IADD3 R4, P3, R12, R4, RZ ;  /* 0x000000040c040210 */ /* 0x000fe20007f7e0ff */
[C---:B------:R-:W-:Y:S01]  /*18ab0*/  FMUL.FTZ R77, R3.reuse, R77 ;  /* 0x0000004d034d7220 */ /* 0x040fe20000410000 */
[----:B------:R-:W-:Y:S01]  /*18ac0*/  @P0 LEA R12, P1, R6, c[0x0][0x1c8], 0x1 ;  /* 0x00007200060c0a11 */ /* 0x000fe200078208ff */
[C---:B------:R-:W-:Y:S01]  /*18ad0*/  FMUL.FTZ R88, R3.reuse, R88 ;  /* 0x0000005803587220 */ /* 0x040fe20000410000 */
[----:B------:R-:W-:Y:S01]  /*18ae0*/  @P0 IADD3.X R7, R2, R21, RZ, P2, !PT ;  /* 0x0000001502070210 */ /* 0x000fe200017fe4ff */
[----:B------:R-:W-:Y:S01]  /*18af0*/  FMUL.FTZ R89, R3, R89 ;  /* 0x0000005903597220 */ /* 0x000fe20000410000 */
[C---:B------:R-:W-:Y:S01]  /*18b00*/  @P0 LEA R10, P2, R5.reuse, c[0x0][0x1c8], 0x1 ;  /* 0x00007200050a0a11 */ /* 0x040fe200078408ff */
[----:B-1----:R-:W-:Y:S01]  /*18b10*/  FADD.FTZ R0, -R102, R107 ;  /* 0x0000006b66007221 */ /* 0x002fe20000010100 */
[----:B------:R-:W-:Y:S01]  /*18b20*/  @P0 LEA.HI.X R13, R6, c[0x0][0x1cc], R8, 0x1, P1 ;  /* 0x00007300060d0a11 */ /* 0x000fe200008f0c08 */
[----:B------:R-:W-:Y:S01]  /*18b30*/  FFMA.FTZ R6, R188, c[0x0][0x2d0], -R176 ;  /* 0x0000b400bc067a23 */ /* 0x000fe200000108b0 */
[----:B------:R-:W-:Y:S01]  /*18b40*/  @P0 LEA.HI.X R11, R5, c[0x0][0x1cc], R7, 0x1, P2 ;  /* 0x00007300050b0a11 */ /* 0x000fe200010f0c07 */
[----:B------:R-:W-:Y:S01]  /*18b50*/  FMUL.FTZ R0, R0, c[0x0][0x2d0] ;  /* 0x0000b40000007a20 */ /* 0x000fe20000410000 */
[C---:B------:R-:W-:Y:S01]  /*18b60*/  @P0 IADD3 R9, P2, R4.reuse, R36, RZ ;  /* 0x0000002404090210 */ /* 0x040fe20007f5e0ff */
[----:B------:R1:W-:Y:S01]  /*18b70*/  MUFU.EX2 R31, R6 ;  /* 0x00000006001f7308 */ /* 0x0003e20000000800 */
[----:B------:R-:W-:Y:S01]  /*18b80*/  @P0 IADD3 R7, P1, R4, R25, RZ ;  /* 0x0000001904070210 */ /* 0x000fe20007f3e0ff */
[----:B------:R3:W-:Y:S01]  /*18b90*/  @P0 LDGSTS.E.BYPASS.LTC128B.128 [R226+0x4100], [R10.64], !P6 ;  /* 0x041000000ae20fae */ /* 0x0007e2000f101d46 */
[----:B------:R-:W-:Y:S01]  /*18ba0*/  @P0 IADD3.X R2, R26, R2, RZ, P3, !PT ;  /* 0x000000021a020210 */ /* 0x000fe20001ffe4ff */
[C---:B------:R-:W-:Y:S01]  /*18bb0*/  FMUL.FTZ R25, R3.reuse, R133 ;  /* 0x0000008503197220 */ /* 0x040fe20000410000 */
[----:B------:R-:W-:Y:S01]  /*18bc0*/  @P0 IADD3 R5, P3, R4, R24, RZ ;  /* 0x0000001804050210 */ /* 0x000fe20007f7e0ff */
[C---:B------:R-:W-:Y:S01]  /*18bd0*/  FMUL.FTZ R24, R3.reuse, R132 ;  /* 0x0000008403187220 */ /* 0x040fe20000410000 */
[C---:B------:R-:W-:Y:S01]  /*18be0*/  @P0 IADD3.X R16, R2.reuse, R23, RZ, P2, !PT ;  /* 0x0000001702100210 */ /* 0x040fe200017fe4ff */
[C---:B------:R-:W-:Y:S01]  /*18bf0*/  FMUL.FTZ R92, R3.reuse, R92 ;  /* 0x0000005c035c7220 */ /* 0x040fe20000410000 */
[C---:B------:R-:W-:Y:S01]  /*18c00*/  @P0 IADD3.X R17, R2.reuse, R21, RZ, P1, !PT ;  /* 0x0000001502110210 */ /* 0x040fe20000ffe4ff */
[----:B------:R-:W3:Y:S01]  /*18c10*/  MUFU.EX2 R0, R0 ;  /* 0x0000000000007308 */ /* 0x000ee20000000800 */
[----:B------:R-:W-:Y:S01]  /*18c20*/  @P0 IADD3.X R2, R2, R20, RZ, P3, !PT ;  /* 0x0000001402020210 */ /* 0x000fe20001ffe4ff */
[----:B------:R-:W-:Y:S01]  /*18c30*/  FMUL.FTZ R93, R3, R93 ;  /* 0x0000005d035d7220 */ /* 0x000fe20000410000 */
[----:B------:R-:W-:Y:S02]  /*18c40*/  ISETP.NE.AND P3, PT, R228, RZ, PT ;  /* 0x000000ffe400720c */ /* 0x000fe40003f65270 */
[----:B------:R-:W-:Y:S02]  /*18c50*/  @P0 LEA R8, P4, R9, c[0x0][0x1c8], 0x1 ;  /* 0x0000720009080a11 */ /* 0x000fe400078808ff */
[----:B------:R-:W-:Y:S02]  /*18c60*/  @P0 LEA R4, P1, R5, c[0x0][0x1c8], 0x1 ;  /* 0x0000720005040a11 */ /* 0x000fe400078208ff */
[----:B------:R-:W-:Y:S01]  /*18c70*/  @P0 LEA.HI.X R9, R9, c[0x0][0x1cc], R16, 0x1, P4 ;  /* 0x0000730009090a11 */ /* 0x000fe200020f0c10 */
[----:B------:R-:W-:Y:S01]  /*18c80*/  FMUL.FTZ R16, R101, R124 ;  /* 0x0000007c65107220 */ /* 0x000fe20000410000 */
[----:B------:R-:W-:Y:S01]  /*18c90*/  @P0 LEA.HI.X R5, R5, c[0x0][0x1cc], R2, 0x1, P1 ;  /* 0x0000730005050a11 */ /* 0x000fe200008f0c02 */
[----:B------:R-:W-:Y:S01]  /*18ca0*/  FFMA.FTZ R2, R184, c[0x0][0x2d0], -R176 ;  /* 0x0000b400b8027a23 */ /* 0x000fe200000108b0 */
[----:B------:R-:W-:Y:S02]  /*18cb0*/  MOV R107, R225 ;  /* 0x000000e1006b7202 */ /* 0x000fe40000000f00 */
[C---:B-1----:R-:W-:Y:S01]  /*18cc0*/  @P0 LEA R6, P2, R7.reuse, c[0x0][0x1c8], 0x1 ;  /* 0x0000720007060a11 */ /* 0x042fe200078408ff */
[----:B------:R1:W-:Y:S01]  /*18cd0*/  @P0 LDGSTS.E.BYPASS.LTC128B.128 [R226+0x5100], [R12.64], !P3 ;  /* 0x051000000ce20fae */ /* 0x0003e2000d901d46 */
[----:B------:R4:W5:Y:S01]  /*18ce0*/  MUFU.EX2 R32, R2 ;  /* 0x0000000200207308 */ /* 0x0009620000000800 */
[----:B------:R-:W-:Y:S02]  /*18cf0*/  MOV R184, R207 ;  /* 0x000000cf00b87202 */ /* 0x000fe40000000f00 */
[----:B------:R-:W-:Y:S01]  /*18d00*/  @P0 LEA.HI.X R7, R7, c[0x0][0x1cc], R17, 0x1, P2 ;  /* 0x0000730007070a11 */ /* 0x000fe200010f0c11 */
[----:B------:R-:W-:Y:S01]  /*18d10*/  FMUL.FTZ R17, R101, R125 ;  /* 0x0000007d65117220 */ /* 0x000fe20000410000 */
[----:B------:R-:W-:Y:S02]  /*18d20*/  MOV R133, R242 ;  /* 0x000000f200857202 */ /* 0x000fe40000000f00 */
[----:B------:R5:W-:Y:S01]  /*18d30*/  @P0 LDGSTS.E.BYPASS.LTC128B.128 [R226+0x3900], [R8.64], !P5 ;  /* 0x0390000008e20fae */ /* 0x000be2000e901d46 */
[C---:B---3--:R-:W-:Y:S01]  /*18d40*/  FMUL.FTZ R11, R0.reuse, R119 ;  /* 0x00000077000b7220 */ /* 0x048fe20000410000 */
[----:B------:R-:W-:Y:S01]  /*18d50*/  MOV R132, R241 ;  /* 0x000000f100847202 */ /* 0x000fe20000000f00 */
[C---:B--2---:R-:W-:Y:S01]  /*18d60*/  FMUL.FTZ R14, R0.reuse, R122 ;  /* 0x0000007a000e7220 */ /* 0x044fe20000410000 */
[----:B------:R-:W-:Y:S01]  /*18d70*/  MOV R188, R248 ;  /* 0x000000f800bc7202 */ /* 0x000fe20000000f00 */
[C---:B------:R-:W-:Y:S02]  /*18d80*/  FMUL.FTZ R15, R0.reuse, R123 ;  /* 0x0000007b000f7220 */ /* 0x040fe40000410000 */
[C---:B------:R-:W-:Y:S01]  /*18d90*/  FMUL.FTZ R27, R0.reuse, R135 ;  /* 0x00000087001b7220 */ /* 0x040fe20000410000 */
[----:B------:R2:W-:Y:S01]  /*18da0*/  @P0 LDGSTS.E.BYPASS.LTC128B.128 [R226+0x4900], [R6.64], !P6 ;  /* 0x0490000006e20fae */ /* 0x0005e2000f101d46 */
[----:B------:R-:W-:Y:S01]  /*18db0*/  MOV R135, R41 ;  /* 0x0000002900877202 */ /* 0x000fe20000000f00 */
[C---:B------:R-:W-:Y:S01]  /*18dc0*/  FMUL.FTZ R26, R0.reuse, R134 ;  /* 0x00000086001a7220 */ /* 0x040fe20000410000 */
[----:B------:R-:W-:Y:S01]  /*18dd0*/  MOV R134, R246 ;  /* 0x000000f600867202 */ /* 0x000fe20000000f00 */
[C---:B------:R-:W-:Y:S01]  /*18de0*/  FMUL.FTZ R43, R0.reuse, R151 ;  /* 0x00000097002b7220 */ /* 0x040fe20000410000 */
[----:B------:R-:W-:Y:S01]  /*18df0*/  MOV R151, R236 ;  /* 0x000000ec00977202 */ /* 0x000fe20000000f00 */
[----:B------:R-:W-:Y:S02]  /*18e00*/  FMUL.FTZ R46, R0, R154 ;  /* 0x0000009a002e7220 */ /* 0x000fe40000410000 */
[----:B------:R3:W-:Y:S01]  /*18e10*/  @P0 LDGSTS.E.BYPASS.LTC128B.128 [R226+0x5900], [R4.64], !P3 ;  /* 0x0590000004e20fae */ /* 0x0007e2000d901d46 */
[----:B----4-:R-:W-:Y:S02]  /*18e20*/  FMUL.FTZ R2, R102, c[0x0][0x2d0] ;  /* 0x0000b40066027a20 */ /* 0x010fe40000410000 */
[----:B-1----:R-:W-:Y:S02]  /*18e30*/  FMUL.FTZ R12, R3, R120 ;  /* 0x00000078030c7220 */ /* 0x002fe40000410000 */
[--C-:B------:R-:W-:Y:S01]  /*18e40*/  FFMA.FTZ R10, R189, c[0x0][0x2d0], -R2.reuse ;  /* 0x0000b400bd0a7a23 */ /* 0x100fe20000010802 */
[----:B------:R-:W-:Y:S01]  /*18e50*/  MOV R189, R237 ;  /* 0x000000ed00bd7202 */ /* 0x000fe20000000f00 */
[C---:B------:R-:W-:Y:S01]  /*18e60*/  FMUL.FTZ R13, R3.reuse, R121 ;  /* 0x00000079030d7220 */ /* 0x040fe20000410000 */
[----:B------:R-:W1:Y:S01]  /*18e70*/  LDSM.16.MT88.4 R20, [R209+0x100] ;  /* 0x00010000d114783b */ /* 0x000e620000004200 */
[----:B------:R4:W-:Y:S01]  /*18e80*/  MUFU.EX2 R207, R10 ;  /* 0x0000000a00cf7308 */ /* 0x0009e20000000800 */
[----:B------:R-:W-:Y:S02]  /*18e90*/  FMUL.FTZ R47, R0, R155 ;  /* 0x0000009b002f7220 */ /* 0x000fe40000410000 */
[----:B-----5:R-:W-:Y:S01]  /*18ea0*/  FMUL.FTZ R8, R3, R116 ;  /* 0x0000007403087220 */ /* 0x020fe20000410000 */
[----:B------:R-:W-:Y:S01]  /*18eb0*/  F2FP.PACK_AB R116, R31, R41 ;  /* 0x000000291f74723e */ /* 0x000fe200000000ff */
[C---:B------:R-:W-:Y:S02]  /*18ec0*/  FMUL.FTZ R9, R3.reuse, R117 ;  /* 0x0000007503097220 */ /* 0x040fe40000410000 */
[----:B------:R-:W5:Y:S01]  /*18ed0*/  LDSM.16.MT88.4 R36, [R210+0x100] ;  /* 0x00010000d224783b */ /* 0x000f620000004200 */
[----:B------:R-:W-:Y:S01]  /*18ee0*/  FMUL.FTZ R41, R3, R149 ;  /* 0x0000009503297220 */ /* 0x000fe20000410000 */
[----:B------:R-:W-:Y:S01]  /*18ef0*/  MOV R149, R243 ;  /* 0x000000f300957202 */ /* 0x000fe20000000f00 */
[C---:B--2---:R-:W-:Y:S01]  /*18f00*/  FMUL.FTZ R6, R100.reuse, R114 ;  /* 0x0000007264067220 */ /* 0x044fe20000410000 */
[-C--:B------:R-:W-:Y:S01]  /*18f10*/  F2FP.PACK_AB R114, R107, R30.reuse ;  /* 0x0000001e6b72723e */ /* 0x080fe200000000ff */
[----:B------:R-:W-:Y:S01]  /*18f20*/  FMUL.FTZ R7, R100, R115 ;  /* 0x0000007364077220 */ /* 0x000fe20000410000 */
[----:B------:R-:W-:Y:S01]  /*18f30*/  F2FP.PACK_AB R115, R33, R29 ;  /* 0x0000001d2173723e */ /* 0x000fe200000000ff */
[----:B------:R-:W-:Y:S01]  /*18f40*/  FMUL.FTZ R29, R3, R137 ;  /* 0x00000089031d7220 */ /* 0x000fe20000410000 */
[----:B------:R-:W-:Y:S01]  /*18f50*/  MOV R137, R30 ;  /* 0x0000001e00897202 */ /* 0x000fe20000000f00 */
[----:B------:R-:W-:Y:S01]  /*18f60*/  FMUL.FTZ R30, R0, R138 ;  /* 0x0000008a001e7220 */ /* 0x000fe20000410000 */
[----:B------:R-:W-:Y:S01]  /*18f70*/  MOV R138, R31 ;  /* 0x0000001f008a7202 */ /* 0x000fe20000000f00 */
[----:B---3--:R-:W-:Y:S01]  /*18f80*/  FFMA.FTZ R4, R190, c[0x0][0x2d0], -R2 ;  /* 0x0000b400be047a23 */ /* 0x008fe20000010802 */
[----:B------:R-:W-:Y:S01]  /*18f90*/  MOV R190, R251 ;  /* 0x000000fb00be7202 */ /* 0x000fe20000000f00 */
[----:B------:R-:W-:Y:S01]  /*18fa0*/  FMUL.FTZ R31, R0, R139 ;  /* 0x0000008b001f7220 */ /* 0x000fe20000410000 */
[----:B------:R-:W-:Y:S01]  /*18fb0*/  MOV R139, R32 ;  /* 0x00000020008b7202 */ /* 0x000fe20000000f00 */
[----:B------:R-:W2:Y:S01]  /*18fc0*/  MUFU.EX2 R225, R4 ;  /* 0x0000000400e17308 */ /* 0x000ea20000000800 */
[C---:B------:R-:W-:Y:S01]  /*18fd0*/  FMUL.FTZ R5, R101.reuse, R113 ;  /* 0x0000007165057220 */ /* 0x040fe20000410000 */
[----:B------:R-:W-:Y:S01]  /*18fe0*/  F2FP.PACK_AB R113, R184, R178 ;  /* 0x000000b2b871723e */ /* 0x000fe200000000ff */
[----:B----4-:R-:W-:Y:S01]  /*18ff0*/  FMUL.FTZ R10, R0, R118 ;  /* 0x00000076000a7220 */ /* 0x010fe20000410000 */
[----:B------:R-:W-:Y:S01]  /*19000*/  F2FP.PACK_AB R118, R32, R177 ;  /* 0x000000b12076723e */ /* 0x000fe200000000ff */
[C---:B------:R-:W-:Y:S01]  /*19010*/  FMUL.FTZ R32, R101.reuse, R140 ;  /* 0x0000008c65207220 */ /* 0x040fe20000410000 */
[----:B------:R-:W-:Y:S01]  /*19020*/  MOV R140, R33 ;  /* 0x00000021008c7202 */ /* 0x000fe20000000f00 */
[----:B------:R-:W-:Y:S01]  /*19030*/  FMUL.FTZ R33, R101, R141 ;  /* 0x0000008d65217220 */ /* 0x000fe20000410000 */
[----:B------:R-:W-:Y:S01]  /*19040*/  MOV R141, R34 ;  /* 0x00000022008d7202 */ /* 0x000fe20000000f00 */
[C---:B------:R-:W-:Y:S01]  /*19050*/  FMUL.FTZ R34, R100.reuse, R142 ;  /* 0x0000008e64227220 */ /* 0x040fe20000410000 */
[----:B------:R-:W-:Y:S01]  /*19060*/  MOV R142, R35 ;  /* 0x00000023008e7202 */ /* 0x000fe20000000f00 */
[----:B------:R-:W-:Y:S01]  /*19070*/  FMUL.FTZ R35, R100, R143 ;  /* 0x0000008f64237220 */ /* 0x000fe20000410000 */
[----:B------:R-:W-:Y:S01]  /*19080*/  MOV R143, R40 ;  /* 0x00000028008f7202 */ /* 0x000fe20000000f00 */
[----:B------:R-:W-:Y:S01]  /*19090*/  FFMA.FTZ R40, R194, c[0x0][0x2d0], -R110 ;  /* 0x0000b400c2287a23 */ /* 0x000fe2000001086e */
[----:B------:R-:W3:Y:S01]  /*190a0*/  LDSM.16.MT88.4 R52, [R209+0x1100] ;  /* 0x00110000d134783b */ /* 0x000ee20000004200 */
[C---:B------:R-:W-:Y:S02]  /*190b0*/  FMUL.FTZ R58, R0.reuse, R166 ;  /* 0x000000a6003a7220 */ /* 0x040fe40000410000 */
[----:B------:R4:W-:Y:S01]  /*190c0*/  MUFU.EX2 R251, R40 ;  /* 0x0000002800fb7308 */ /* 0x0009e20000000800 */
[C---:B------:R-:W-:Y:S02]  /*190d0*/  FMUL.FTZ R59, R0.reuse, R167 ;  /* 0x000000a7003b7220 */ /* 0x040fe40000410000 */
[C---:B------:R-:W-:Y:S02]  /*190e0*/  FMUL.FTZ R62, R0.reuse, R170 ;  /* 0x000000aa003e7220 */ /* 0x040fe40000410000 */
[----:B------:R-:W1:Y:S01]  /*190f0*/  LDSM.16.MT88.4 R120, [R210+0x1100] ;  /* 0x00110000d278783b */ /* 0x000e620000004200 */
[C---:B------:R-:W-:Y:S01]  /*19100*/  FMUL.FTZ R63, R0.reuse, R171 ;  /* 0x000000ab003f7220 */ /* 0x040fe20000410000 */
[----:B--2---:R-:W-:Y:S01]  /*19110*/  F2FP.PACK_AB R117, R225, R207 ;  /* 0x000000cfe175723e */ /* 0x004fe200000000ff */
[--C-:B------:R-:W-:Y:S01]  /*19120*/  FFMA.FTZ R4, R187, c[0x0][0x2d0], -R2.reuse ;  /* 0x0000b400bb047a23 */ /* 0x100fe20000010802 */
[----:B------:R-:W-:Y:S01]  /*19130*/  MOV R187, R238 ;  /* 0x000000ee00bb7202 */ /* 0x000fe20000000f00 */
[C---:B------:R-:W-:Y:S02]  /*19140*/  FMUL.FTZ R74, R0.reuse, R74 ;  /* 0x0000004a004a7220 */ /* 0x040fe40000410000 */
[----:B------:R2:W-:Y:S01]  /*19150*/  MUFU.EX2 R227, R4 ;  /* 0x0000000400e37308 */ /* 0x0005e20000000800 */
[----:B------:R-:W1:Y:S01]  /*19160*/  LDSM.16.MT88.4 R124, [R209+0x2100] ;  /* 0x00210000d17c783b */ /* 0x000e620000004200 */
[C---:B------:R-:W-:Y:S02]  /*19170*/  FMUL.FTZ R75, R0.reuse, R75 ;  /* 0x0000004b004b7220 */ /* 0x040fe40000410000 */
[C---:B------:R-:W-:Y:S02]  /*19180*/  FMUL.FTZ R78, R0.reuse, R78 ;  /* 0x0000004e004e7220 */ /* 0x040fe40000410000 */
[C---:B------:R-:W-:Y:S02]  /*19190*/  FMUL.FTZ R79, R0.reuse, R79 ;  /* 0x0000004f004f7220 */ /* 0x040fe40000410000 */
[C---:B------:R-:W-:Y:S01]  /*191a0*/  FMUL.FTZ R90, R0.reuse, R90 ;  /* 0x0000005a005a7220 */ /* 0x040fe20000410000 */
[----:B------:R-:W-:Y:S01]  /*191b0*/  LDSM.16.MT88.4 R156, [R209+0x1d00] ;  /* 0x001d0000d19c783b */ /* 0x000fe20000004200 */
[C---:B------:R-:W-:Y:S02]  /*191c0*/  FMUL.FTZ R91, R0.reuse, R91 ;  /* 0x0000005b005b7220 */ /* 0x040fe40000410000 */
[----:B----4-:R-:W-:Y:S01]  /*191d0*/  FMUL.FTZ R40, R3, R148 ;  /* 0x0000009403287220 */ /* 0x010fe20000410000 */
[----:B------:R-:W-:Y:S01]  /*191e0*/  MOV R148, R244 ;  /* 0x000000f400947202 */ /* 0x000fe20000000f00 */
[C---:B------:R-:W-:Y:S01]  /*191f0*/  FMUL.FTZ R94, R0.reuse, R94 ;  /* 0x0000005e005e7220 */ /* 0x040fe20000410000 */
[----:B------:R4:W-:Y:S01]  /*19200*/  MUFU.EX2 R244, R106 ;  /* 0x0000006a00f47308 */ /* 0x0009e20000000800 */
[----:B------:R-:W-:Y:S01]  /*19210*/  FMUL.FTZ R95, R0, R95 ;  /* 0x0000005f005f7220 */ /* 0x000fe20000410000 */
[----:B------:R-:W0:Y:S01]  /*19220*/  LDGDEPBAR ;  /* 0x00000000000079af */ /* 0x000e220000000000 */
[--C-:B------:R-:W-:Y:S02]  /*19230*/  FFMA.FTZ R108, R108, c[0x0][0x2d0], -R2.reuse ;  /* 0x0000b4006c6c7a23 */ /* 0x100fe40000010802 */
[----:B--2---:R-:W-:Y:S01]  /*19240*/  FFMA.FTZ R4, R186, c[0x0][0x2d0], -R2 ;  /* 0x0000b400ba047a23 */ /* 0x004fe20000010802 */
[----:B------:R-:W-:Y:S04]  /*19250*/  MOV R186, R239 ;  /* 0x000000ef00ba7202 */ /* 0x000fe80000000f00 */
[----:B------:R2:W1:Y:S01]  /*19260*/  MUFU.EX2 R228, R4 ;  /* 0x0000000400e47308 */ /* 0x0004620000000800 */
[----:B------:R-:W-:Y:S01]  /*19270*/  MOV R192, R186 ;  /* 0x000000ba00c07202 */ /* 0x000fe20000000f00 */
[--C-:B----4-:R-:W-:Y:S08]  /*19280*/  FFMA.FTZ R106, R199, c[0x0][0x2d0], -R176.reuse ;  /* 0x0000b400c76a7a23 */ /* 0x110ff000000108b0 */
[----:B------:R4:W3:Y:S01]  /*19290*/  MUFU.EX2 R243, R106 ;  /* 0x0000006a00f37308 */ /* 0x0008e20000000800 */
[C---:B--2---:R-:W-:Y:S01]  /*192a0*/  FMUL.FTZ R4, R101.reuse, R112 ;  /* 0x0000007065047220 */ /* 0x044fe20000410000 */
[----:B------:R-:W-:Y:S02]  /*192b0*/  F2FP.PACK_AB R112, R246, R179 ;  /* 0x000000b3f670723e */ /* 0x000fe400000000ff */
[----:B-1----:R-:W-:Y:S06]  /*192c0*/  F2FP.PACK_AB R119, R228, R227 ;  /* 0x000000e3e477723e */ /* 0x002fec00000000ff */
[----:B------:R1:W-:Y:S01]  /*192d0*/  MUFU.EX2 R246, R60 ;  /* 0x0000003c00f67308 */ /* 0x0003e20000000800 */
[-C--:B------:R-:W-:Y:S05]  /*192e0*/  HMMA.16816.F32 R4, R112, R20.reuse, R4 ;  /* 0x000000147004723c */ /* 0x080fea0000001804 */
[--C-:B----4-:R-:W-:Y:S03]  /*192f0*/  FFMA.FTZ R106, R202, c[0x0][0x2d0], -R176.reuse ;  /* 0x0000b400ca6a7a23 */ /* 0x110fe600000108b0 */
[C---:B------:R-:W-:Y:S01]  /*19300*/  HMMA.16816.F32 R8, R116.reuse, R20, R8 ;  /* 0x000000147408723c */ /* 0x040fe20000001808 */
[----:B------:R2:W-:Y:S06]  /*19310*/  MUFU.EX2 R242, R106 ;  /* 0x0000006a00f27308 */ /* 0x0005ec0000000800 */
[C---:B------:R-:W-:Y:S01]  /*19320*/  FMUL.FTZ R20, R101.reuse, R128 ;  /* 0x0000008065147220 */ /* 0x040fe20000410000 */
[-C--:B------:R-:W-:Y:S04]  /*19330*/  HMMA.16816.F32 R12, R116, R22.reuse, R12 ;  /* 0x00000016740c723c */ /* 0x080fe8000000180c */
[----:B------:R-:W-:Y:S02]  /*19340*/  FMUL.FTZ R21, R101, R129 ;  /* 0x0000008165157220 */ /* 0x000fe40000410000 */
[----:B-1----:R-:W-:Y:S02]  /*19350*/  FMUL.FTZ R60, R3, R168 ;  /* 0x000000a8033c7220 */ /* 0x002fe40000410000 */
[C---:B------:R-:W-:Y:S07]  /*19360*/  HMMA.16816.F32 R16, R112.reuse, R22, R16 ;  /* 0x000000167010723c */ /* 0x040fee0000001810 */
[C---:B------:R-:W-:Y:S02]  /*19370*/  FMUL.FTZ R22, R100.reuse, R130 ;  /* 0x0000008264167220 */ /* 0x040fe40000410000 */
[C---:B------:R-:W-:Y:S02]  /*19380*/  FMUL.FTZ R23, R100.reuse, R131 ;  /* 0x0000008364177220 */ /* 0x040fe40000410000 */
[----:B------:R-:W-:Y:S01]  /*19390*/  LDSM.16.MT88.4 R128, [R210+0x500] ;  /* 0x00050000d280783b */ /* 0x000fe20000004200 */
[----:B--2---:R-:W-:Y:S04]  /*193a0*/  FFMA.FTZ R106, R201, c[0x0][0x2d0], -R176 ;  /* 0x0000b400c96a7a23 */ /* 0x004fe800000108b0 */
[-C--:B-----5:R-:W-:Y:S01]  /*193b0*/  HMMA.16816.F32 R20, R112, R36.reuse, R20 ;  /* 0x000000247014723c */ /* 0x0a0fe20000001814 */
[----:B------:R1:W2:Y:S07]  /*193c0*/  MUFU.EX2 R241, R106 ;  /* 0x0000006a00f17308 */ /* 0x0002ae0000000800 */
[C---:B------:R-:W-:Y:S07]  /*193d0*/  HMMA.16816.F32 R24, R116.reuse, R36, R24 ;  /* 0x000000247418723c */ /* 0x040fee0000001818 */
[----:B------:R-:W-:Y:S01]  /*193e0*/  FFMA.FTZ R36, R193, c[0x0][0x2d0], -R110 ;  /* 0x0000b400c1247a23 */ /* 0x000fe2000001086e */
[-C--:B------:R-:W-:Y:S04]  /*193f0*/  HMMA.16816.F32 R28, R116, R38.reuse, R28 ;  /* 0x00000026741c723c */ /* 0x080fe8000000181c */
[----:B------:R-:W-:Y:S01]  /*19400*/  MOV R193, R252 ;  /* 0x000000fc00c17202 */ /* 0x000fe20000000f00 */
[----:B------:R-:W-:Y:S01]  /*19410*/  FMUL.FTZ R37, R101, R145 ;  /* 0x0000009165257220 */ /* 0x000fe20000410000 */
[----:B------:R4:W-:Y:S01]  /*19420*/  MUFU.EX2 R252, R36 ;  /* 0x0000002400fc7308 */ /* 0x0009e20000000800 */
[----:B------:R-:W-:Y:S01]  /*19430*/  MOV R145, R250 ;  /* 0x000000fa00917202 */ /* 0x000fe20000000f00 */
[C---:B------:R-:W-:Y:S04]  /*19440*/  HMMA.16816.F32 R32, R112.reuse, R38, R32 ;  /* 0x000000267020723c */ /* 0x040fe80000001820 */
[--C-:B-1----:R-:W-:Y:S03]  /*19450*/  FFMA.FTZ R106, R205, c[0x0][0x2d0], -R2.reuse ;  /* 0x0000b400cd6a7a23 */ /* 0x102fe60000010802 */
[C---:B------:R-:W-:Y:S01]  /*19460*/  FMUL.FTZ R38, R100.reuse, R146 ;  /* 0x0000009264267220 */ /* 0x040fe20000410000 */
[----:B------:R1:W-:Y:S01]  /*19470*/  MUFU.EX2 R250, R44 ;  /* 0x0000002c00fa7308 */ /* 0x0003e20000000800 */
[----:B------:R-:W-:Y:S03]  /*19480*/  FMUL.FTZ R39, R100, R147 ;  /* 0x0000009364277220 */ /* 0x000fe60000410000 */
[----:B------:R-:W-:Y:S02]  /*19490*/  MOV R146, R247 ;  /* 0x000000f700927202 */ /* 0x000fe40000000f00 */
[----:B------:R-:W-:Y:S04]  /*194a0*/  MOV R147, R245 ;  /* 0x000000f500937202 */ /* 0x000fe80000000f00 */
[----:B------:R5:W-:Y:S01]  /*194b0*/  MUFU.EX2 R247, R56 ;  /* 0x0000003800f77308 */ /* 0x000be20000000800 */
[----:B----4-:R-:W-:Y:S01]  /*194c0*/  FMUL.FTZ R36, R101, R144 ;  /* 0x0000009065247220 */ /* 0x010fe20000410000 */
[----:B------:R-:W-:Y:S01]  /*194d0*/  MOV R144, R42 ;  /* 0x0000002a00907202 */ /* 0x000fe20000000f00 */
[----:B------:R-:W-:Y:S01]  /*194e0*/  FMUL.FTZ R42, R0, R150 ;  /* 0x00000096002a7220 */ /* 0x000fe20000410000 */
[----:B------:R-:W-:Y:S06]  /*194f0*/  MOV R150, R240 ;  /* 0x000000f000967202 */ /* 0x000fec0000000f00 */
[----:B------:R4:W-:Y:S01]  /*19500*/  MUFU.EX2 R245, R64 ;  /* 0x0000004000f57308 */ /* 0x0009e20000000800 */
[-C--:B---3--:R-:W-:Y:S03]  /*19510*/  HMMA.16816.F32 R36, R112, R52.reuse, R36 ;  /* 0x000000347024723c */ /* 0x088fe60000001824 */
[C---:B-1----:R-:W-:Y:S01]  /*19520*/  FMUL.FTZ R44, R3.reuse, R152 ;  /* 0x00000098032c7220 */ /* 0x042fe20000410000 */
[----:B------:R-:W-:Y:S04]  /*19530*/  MOV R152, R188 ;  /* 0x000000bc00987202 */ /* 0x000fe80000000f00 */
[C---:B------:R-:W-:Y:S04]  /*19540*/  HMMA.16816.F32 R40, R116.reuse, R52, R40 ;  /* 0x000000347428723c */ /* 0x040fe80000001828 */
[----:B-----5:R-:W-:Y:S03]  /*19550*/  FMUL.FTZ R56, R3, R164 ;  /* 0x000000a403387220 */ /* 0x020fe60000410000 */
[--C-:B------:R-:W-:Y:S01]  /*19560*/  FFMA.FTZ R52, R197, c[0x0][0x2d0], -R111.reuse ;  /* 0x0000b400c5347a23 */ /* 0x100fe2000001086f */
[-C--:B------:R-:W-:Y:S01]  /*19570*/  HMMA.16816.F32 R44, R116, R54.reuse, R44 ;  /* 0x00000036742c723c */ /* 0x080fe2000000182c */
[----:B------:R1:W-:Y:S03]  /*19580*/  MUFU.EX2 R197, R106 ;  /* 0x0000006a00c57308 */ /* 0x0003e60000000800 */
[C---:B------:R-:W-:Y:S02]  /*19590*/  FMUL.FTZ R53, R101.reuse, R161 ;  /* 0x000000a165357220 */ /* 0x040fe40000410000 */
[C---:B----4-:R-:W-:Y:S02]  /*195a0*/  FMUL.FTZ R64, R101.reuse, R172 ;  /* 0x000000ac65407220 */ /* 0x050fe40000410000 */
[C---:B------:R-:W-:Y:S01]  /*195b0*/  HMMA.16816.F32 R48, R112.reuse, R54, R48 ;  /* 0x000000367030723c */ /* 0x040fe20000001830 */
[----:B------:R-:W-:Y:S02]  /*195c0*/  LDSM.16.MT88.4 R172, [R210+0x1d00] ;  /* 0x001d0000d2ac783b */ /* 0x000fe40000004200 */
[----:B------:R3:W-:Y:S04]  /*195d0*/  MUFU.EX2 R248, R52 ;  /* 0x0000003400f87308 */ /* 0x0007e80000000800 */
[C---:B------:R-:W-:Y:S02]  /*195e0*/  FMUL.FTZ R54, R100.reuse, R162 ;  /* 0x000000a264367220 */ /* 0x040fe40000410000 */
[----:B------:R-:W-:Y:S03]  /*195f0*/  FMUL.FTZ R55, R100, R163 ;  /* 0x000000a364377220 */ /* 0x000fe60000410000 */
[--C-:B-1----:R-:W-:Y:S04]  /*19600*/  FFMA.FTZ R106, R206, c[0x0][0x2d0], -R2.reuse ;  /* 0x0000b400ce6a7a23 */ /* 0x102fe80000010802 */
[----:B------:R1:W4:Y:S01]  /*19610*/  MUFU.EX2 R196, R106 ;  /* 0x0000006a00c47308 */ /* 0x0003220000000800 */
[----:B---3--:R-:W-:Y:S07]  /*19620*/  FMUL.FTZ R52, R101, R160 ;  /* 0x000000a065347220 */ /* 0x008fee0000410000 */
[-C--:B------:R-:W-:Y:S08]  /*19630*/  HMMA.16816.F32 R52, R112, R120.reuse, R52 ;  /* 0x000000787034723c */ /* 0x080ff00000001834 */
[C---:B------:R-:W-:Y:S04]  /*19640*/  HMMA.16816.F32 R56, R116.reuse, R120, R56 ;  /* 0x000000787438723c */ /* 0x040fe80000001838 */
[--C-:B-1----:R-:W-:Y:S04]  /*19650*/  FFMA.FTZ R106, R230, c[0x0][0x2d0], -R2.reuse ;  /* 0x0000b400e66a7a23 */ /* 0x102fe80000010802 */
[-C--:B------:R-:W-:Y:S01]  /*19660*/  HMMA.16816.F32 R60, R116, R122.reuse, R60 ;  /* 0x0000007a743c723c */ /* 0x080fe2000000183c */
[----:B------:R1:W-:Y:S07]  /*19670*/  MUFU.EX2 R191, R106 ;  /* 0x0000006a00bf7308 */ /* 0x0003ee0000000800 */
[C---:B------:R-:W-:Y:S01]  /*19680*/  HMMA.16816.F32 R64, R112.reuse, R122, R64 ;  /* 0x0000007a7040723c */ /* 0x040fe20000001840 */
[----:B------:R-:W3:Y:S07]  /*19690*/  LDSM.16.MT88.4 R120, [R210+0x2100] ;  /* 0x00210000d278783b */ /* 0x000eee0000004200 */
[-C--:B------:R-:W-:Y:S08]  /*196a0*/  HMMA.16816.F32 R68, R112, R124.reuse, R68 ;  /* 0x0000007c7044723c */ /* 0x080ff00000001844 */
[C---:B------:R-:W-:Y:S04]  /*196b0*/  HMMA.16816.F32 R72, R116.reuse, R124, R72 ;  /* 0x0000007c7448723c */ /* 0x040fe80000001848 */
[----:B-1----:R-:W-:Y:S04]  /*196c0*/  FFMA.FTZ R106, R233, c[0x0][0x2d0], -R2 ;  /* 0x0000b400e96a7a23 */ /* 0x002fe80000010802 */
[-C--:B------:R-:W-:Y:S01]  /*196d0*/  HMMA.16816.F32 R76, R116, R126.reuse, R76 ;  /* 0x0000007e744c723c */ /* 0x080fe2000000184c */
[----:B------:R1:W5:Y:S07]  /*196e0*/  MUFU.EX2 R194, R106 ;  /* 0x0000006a00c27308 */ /* 0x00036e0000000800 */
[C---:B------:R-:W-:Y:S01]  /*196f0*/  HMMA.16816.F32 R80, R112.reuse, R126, R80 ;  /* 0x0000007e7050723c */ /* 0x040fe20000001850 */
[----:B------:R-:W5:Y:S07]  /*19700*/  LDSM.16.MT88.4 R124, [R209+0x500] ;  /* 0x00050000d17c783b */ /* 0x000f6e0000004200 */
[-C--:B---3--:R-:W-:Y:S08]  /*19710*/  HMMA.16816.F32 R84, R112, R120.reuse, R84 ;  /* 0x000000787054723c */ /* 0x088ff00000001854 */
[C---:B------:R-:W-:Y:S04]  /*19720*/  HMMA.16816.F32 R88, R116.reuse, R120, R88 ;  /* 0x000000787458723c */ /* 0x040fe80000001858 */
[--C-:B-1----:R-:W-:Y:S04]  /*19730*/  FFMA.FTZ R106, R231, c[0x0][0x2d0], -R110.reuse ;  /* 0x0000b400e76a7a23 */ /* 0x102fe8000001086e */
[-C--:B------:R-:W-:Y:S01]  /*19740*/  HMMA.16816.F32 R92, R116, R122.reuse, R92 ;  /* 0x0000007a745c723c */ /* 0x080fe2000000185c */
[----:B------:R1:W-:Y:S06]  /*19750*/  MUFU.EX2 R240, R106 ;  /* 0x0000006a00f07308 */ /* 0x0003ec0000000800 */
[----:B------:R-:W-:Y:S01]  /*19760*/  F2FP.PACK_AB R116, R243, R244 ;  /* 0x000000f4f374723e */ /* 0x000fe200000000ff */
[----:B------:R-:W-:Y:S01]  /*19770*/  HMMA.16816.F32 R96, R112, R122, R96 ;  /* 0x0000007a7060723c */ /* 0x000fe20000001860 */
[----:B------:R-:W3:Y:S03]  /*19780*/  LDSM.16.MT88.4 R120, [R209+0x1500] ;  /* 0x00150000d178783b */ /* 0x000ee60000004200 */
[----:B--2---:R-:W-:Y:S02]  /*19790*/  F2FP.PACK_AB R118, R241, R242 ;  /* 0x000000f2f176723e */ /* 0x004fe400000000ff */
[----:B----4-:R-:W-:Y:S02]  /*197a0*/  F2FP.PACK_AB R117, R196, R197 ;  /* 0x000000c5c475723e */ /* 0x010fe400000000ff */
[----:B------:R-:W-:Y:S04]  /*197b0*/  F2FP.PACK_AB R112, R251, R252 ;  /* 0x000000fcfb70723e */ /* 0x000fe800000000ff */
[----:B------:R-:W-:Y:S02]  /*197c0*/  F2FP.PACK_AB R114, R249, R250 ;  /* 0x000000faf972723e */ /* 0x000fe400000000ff */
[----:B------:R-:W-:Y:S02]  /*197d0*/  F2FP.PACK_AB R113, R247, R248 ;  /* 0x000000f8f771723e */ /* 0x000fe400000000ff */
[----:B------:R-:W-:Y:S01]  /*197e0*/  F2FP.PACK_AB R115, R245, R246 ;  /* 0x000000f6f573723e */ /* 0x000fe200000000ff */
[--C-:B-1----:R-:W-:Y:S01]  /*197f0*/  FFMA.FTZ R106, R232, c[0x0][0x2d0], -R110.reuse ;  /* 0x0000b400e86a7a23 */ /* 0x102fe2000001086e */
[----:B-----5:R-:W-:Y:S03]  /*19800*/  F2FP.PACK_AB R119, R194, R191 ;  /* 0x000000bfc277723e */ /* 0x020fe600000000ff */
[----:B------:R1:W2:Y:S02]  /*19810*/  MUFU.EX2 R238, R106 ;  /* 0x0000006a00ee7308 */ /* 0x0002a40000000800 */
[-C--:B------:R-:W-:Y:S08]  /*19820*/  HMMA.16816.F32 R4, R112, R124.reuse, R4 ;  /* 0x0000007c7004723c */ /* 0x080ff00000001804 */
[C---:B------:R-:W-:Y:S08]  /*19830*/  HMMA.16816.F32 R8, R116.reuse, R124, R8 ;  /* 0x0000007c7408723c */ /* 0x040ff00000001808 */
[-C--:B------:R-:W-:Y:S04]  /*19840*/  HMMA.16816.F32 R12, R116, R126.reuse, R12 ;  /* 0x0000007e740c723c */ /* 0x080fe8000000180c */
[--C-:B-1----:R-:W-:Y:S04]  /*19850*/  FFMA.FTZ R106, R203, c[0x0][0x2d0], -R110.reuse ;  /* 0x0000b400cb6a7a23 */ /* 0x102fe8000001086e */
[C---:B------:R-:W-:Y:S01]  /*19860*/  HMMA.16816.F32 R16, R112.reuse, R126, R16 ;  /* 0x0000007e7010723c */ /* 0x040fe20000001810 */
[----:B------:R-:W1:Y:S01]  /*19870*/  LDSM.16.MT88.4 R124, [R210+0x1500] ;  /* 0x00150000d27c783b */ /* 0x000e620000004200 */
[----:B------:R4:W-:Y:S06]  /*19880*/  MUFU.EX2 R239, R106 ;  /* 0x0000006a00ef7308 */ /* 0x0009ec0000000800 */
[-C--:B------:R-:W-:Y:S08]  /*19890*/  HMMA.16816.F32 R20, R112, R128.reuse, R20 ;  /* 0x000000807014723c */ /* 0x080ff00000001814 */
[C---:B------:R-:W-:Y:S08]  /*198a0*/  HMMA.16816.F32 R24, R116.reuse, R128, R24 ;  /* 0x000000807418723c */ /* 0x040ff00000001818 */
[-C--:B------:R-:W-:Y:S04]  /*198b0*/  HMMA.16816.F32 R28, R116, R130.reuse, R28 ;  /* 0x00000082741c723c */ /* 0x080fe8000000181c */
[----:B----4-:R-:W-:Y:S04]  /*198c0*/  FFMA.FTZ R106, R229, c[0x0][0x2d0], -R110 ;  /* 0x0000b400e56a7a23 */ /* 0x010fe8000001086e */
[C---:B------:R-:W-:Y:S01]  /*198d0*/  HMMA.16816.F32 R32, R112.reuse, R130, R32 ;  /* 0x000000827020723c */ /* 0x040fe20000001820 */
[----:B------:R4:W5:Y:S01]  /*198e0*/  MUFU.EX2 R237, R106 ;  /* 0x0000006a00ed7308 */ /* 0x0009620000000800 */
[----:B------:R-:W2:Y:S06]  /*198f0*/  LDSM.16.MT88.4 R128, [R209+0x2500] ;  /* 0x00250000d180783b */ /* 0x000eac0000004200 */
[-C--:B---3--:R-:W-:Y:S08]  /*19900*/  HMMA.16816.F32 R36, R112, R120.reuse, R36 ;  /* 0x000000787024723c */ /* 0x088ff00000001824 */
[C---:B------:R-:W-:Y:S08]  /*19910*/  HMMA.16816.F32 R40, R116.reuse, R120, R40 ;  /* 0x000000787428723c */ /* 0x040ff00000001828 */
[-C--:B------:R-:W-:Y:S04]  /*19920*/  HMMA.16816.F32 R44, R116, R122.reuse, R44 ;  /* 0x0000007a742c723c */ /* 0x080fe8000000182c */
[--C-:B----4-:R-:W-:Y:S04]  /*19930*/  FFMA.FTZ R106, R235, c[0x0][0x2d0], -R111.reuse ;  /* 0x0000b400eb6a7a23 */ /* 0x110fe8000001086f */
[C---:B------:R-:W-:Y:S01]  /*19940*/  HMMA.16816.F32 R48, R112.reuse, R122, R48 ;  /* 0x0000007a7030723c */ /* 0x040fe20000001830 */
[----:B------:R3:W-:Y:S01]  /*19950*/  MUFU.EX2 R236, R106 ;  /* 0x0000006a00ec7308 */ /* 0x0007e20000000800 */
[----:B------:R-:W4:Y:S06]  /*19960*/  LDSM.16.MT88.4 R120, [R210+0x2500] ;  /* 0x00250000d278783b */ /* 0x000f2c0000004200 */
[-C--:B-1----:R-:W-:Y:S08]  /*19970*/  HMMA.16816.F32 R52, R112, R124.reuse, R52 ;  /* 0x0000007c7034723c */ /* 0x082ff00000001834 */
[C---:B------:R-:W-:Y:S08]  /*19980*/  HMMA.16816.F32 R56, R116.reuse, R124, R56 ;  /* 0x0000007c7438723c */ /* 0x040ff00000001838 */
[-C--:B------:R-:W-:Y:S04]  /*19990*/  HMMA.16816.F32 R60, R116, R126.reuse, R60 ;  /* 0x0000007e743c723c */ /* 0x080fe8000000183c */
[--C-:B---3--:R-:W-:Y:S01]  /*199a0*/  FFMA.FTZ R106, R151, c[0x0][0x2d0], -R111.reuse ;  /* 0x0000b400976a7a23 */ /* 0x108fe2000001086f */
[----:B------:R-:W-:Y:S02]  /*199b0*/  MOV R151, R150 ;  /* 0x0000009600977202 */ /* 0x000fe40000000f00 */
[----:B------:R-:W-:Y:S01]  /*199c0*/  MOV R150, R149 ;  /* 0x0000009500967202 */ /* 0x000fe20000000f00 */
[C---:B------:R-:W-:Y:S01]  /*199d0*/  HMMA.16816.F32 R64, R112.reuse, R126, R64 ;  /* 0x0000007e7040723c */ /* 0x040fe20000001840 */
[----:B------:R1:W3:Y:S01]  /*199e0*/  MUFU.EX2 R235, R106 ;  /* 0x0000006a00eb7308 */ /* 0x0002e20000000800 */
[----:B------:R-:W-:Y:S02]  /*199f0*/  LDSM.16.MT88.4 R124, [R210+0x900] ;  /* 0x00090000d27c783b */ /* 0x000fe40000004200 */
[----:B------:R-:W-:Y:S02]  /*19a00*/  MOV R149, R146 ;  /* 0x0000009200957202 */ /* 0x000fe40000000f00 */
[----:B------:R-:W-:Y:S02]  /*19a10*/  MOV R146, R145 ;  /* 0x0000009100927202 */ /* 0x000fe40000000f00 */
[-C--:B--2---:R-:W-:Y:S04]  /*19a20*/  HMMA.16816.F32 R68, R112, R128.reuse, R68 ;  /* 0x000000807044723c */ /* 0x084fe80000001844 */
[----:B------:R-:W-:Y:S02]  /*19a30*/  MOV R145, R144 ;  /* 0x0000009000917202 */ /* 0x000fe40000000f00 */
[----:B------:R-:W-:Y:S02]  /*19a40*/  MOV R144, R193 ;  /* 0x000000c100907202 */ /* 0x000fe40000000f00 */
[C---:B------:R-:W-:Y:S04]  /*19a50*/  HMMA.16816.F32 R72, R116.reuse, R128, R72 ;  /* 0x000000807448723c */ /* 0x040fe80000001848 */
[----:B------:R-:W-:Y:S02]  /*19a60*/  MOV R193, R143 ;  /* 0x0000008f00c17202 */ /* 0x000fe40000000f00 */
[----:B------:R-:W-:Y:S02]  /*19a70*/  MOV R143, R142 ;  /* 0x0000008e008f7202 */ /* 0x000fe40000000f00 */
[-C--:B------:R-:W-:Y:S04]  /*19a80*/  HMMA.16816.F32 R76, R116, R130.reuse, R76 ;  /* 0x00000082744c723c */ /* 0x080fe8000000184c */
[--C-:B-1----:R-:W-:Y:S01]  /*19a90*/  FFMA.FTZ R106, R151, c[0x0][0x2d0], -R111.reuse ;  /* 0x0000b400976a7a23 */ /* 0x102fe2000001086f */
[----:B------:R-:W-:Y:S02]  /*19aa0*/  MOV R142, R141 ;  /* 0x0000008d008e7202 */ /* 0x000fe40000000f00 */
[----:B------:R-:W-:Y:S01]  /*19ab0*/  MOV R141, R140 ;  /* 0x0000008c008d7202 */ /* 0x000fe20000000f00 */
[C---:B------:R-:W-:Y:S01]  /*19ac0*/  HMMA.16816.F32 R80, R112.reuse, R130, R80 ;  /* 0x000000827050723c */ /* 0x040fe20000001850 */
[----:B------:R-:W-:Y:S03]  /*19ad0*/  LDSM.16.MT88.4 R128, [R210+0x1900] ;  /* 0x00190000d280783b */ /* 0x000fe60000004200 */
[----:B------:R-:W-:Y:S02]  /*19ae0*/  MOV R140, R139 ;  /* 0x0000008b008c7202 */ /* 0x000fe40000000f00 */
[----:B------:R-:W-:Y:S02]  /*19af0*/  MOV R139, R138 ;  /* 0x0000008a008b7202 */ /* 0x000fe40000000f00 */
[-C--:B----4-:R-:W-:Y:S04]  /*19b00*/  HMMA.16816.F32 R84, R112, R120.reuse, R84 ;  /* 0x000000787054723c */ /* 0x090fe80000001854 */
[----:B------:R-:W-:Y:S02]  /*19b10*/  MOV R138, R137 ;  /* 0x00000089008a7202 */ /* 0x000fe40000000f00 */
[----:B------:R-:W-:Y:S02]  /*19b20*/  MOV R137, R136 ;  /* 0x0000008800897202 */ /* 0x000fe40000000f00 */
[C---:B------:R-:W-:Y:S04]  /*19b30*/  HMMA.16816.F32 R88, R116.reuse, R120, R88 ;  /* 0x000000787458723c */ /* 0x040fe80000001858 */
[----:B------:R-:W-:Y:S01]  /*19b40*/  MOV R136, R107 ;  /* 0x0000006b00887202 */ /* 0x000fe20000000f00 */
[--C-:B------:R-:W-:Y:S01]  /*19b50*/  FFMA.FTZ R107, R234, c[0x0][0x2d0], -R111.reuse ;  /* 0x0000b400ea6b7a23 */ /* 0x100fe2000001086f */
[----:B------:R-:W-:Y:S01]  /*19b60*/  MOV R151, R142 ;  /* 0x0000008e00977202 */ /* 0x000fe20000000f00 */
[----:B------:R1:W-:Y:S01]  /*19b70*/  MUFU.EX2 R234, R106 ;  /* 0x0000006a00ea7308 */ /* 0x0003e20000000800 */
[-C--:B------:R-:W-:Y:S04]  /*19b80*/  HMMA.16816.F32 R92, R116, R122.reuse, R92 ;  /* 0x0000007a745c723c */ /* 0x080fe8000000185c */
[----:B------:R-:W-:Y:S02]  /*19b90*/  MOV R142, R140 ;  /* 0x0000008c008e7202 */ /* 0x000fe40000000f00 */
[----:B------:R-:W-:Y:S02]  /*19ba0*/  MOV R140, R134 ;  /* 0x00000086008c7202 */ /* 0x000fe40000000f00 */
[----:B------:R-:W-:Y:S01]  /*19bb0*/  HMMA.16816.F32 R96, R112, R122, R96 ;  /* 0x0000007a7060723c */ /* 0x000fe20000001860 */
[----:B------:R-:W2:Y:S01]  /*19bc0*/  MUFU.EX2 R233, R107 ;  /* 0x0000006b00e97308 */ /* 0x000ea20000000800 */
[----:B------:R-:W-:Y:S05]  /*19bd0*/  LDSM.16.MT88.4 R120, [R209+0x1900] ;  /* 0x00190000d178783b */ /* 0x000fea0000004200 */
[----:B------:R-:W-:Y:S02]  /*19be0*/  F2FP.PACK_AB R112, R238, R240 ;  /* 0x000000f0ee70723e */ /* 0x000fe400000000ff */
[----:B-----5:R-:W-:Y:S03]  /*19bf0*/  F2FP.PACK_AB R114, R237, R239 ;  /* 0x000000efed72723e */ /* 0x020fe600000000ff */
[----:B---3--:R-:W-:Y:S01]  /*19c00*/  F2FP.PACK_AB R113, R235, R236 ;  /* 0x000000eceb71723e */ /* 0x008fe200000000ff */
[----:B-1----:R-:W-:Y:S01]  /*19c10*/  FFMA.FTZ R106, R150, c[0x0][0x2d0], -R176 ;  /* 0x0000b400966a7a23 */ /* 0x002fe200000108b0 */
[----:B------:R-:W-:Y:S02]  /*19c20*/  MOV R150, R144 ;  /* 0x0000009000967202 */ /* 0x000fe40000000f00 */
[----:B------:R-:W-:Y:S01]  /*19c30*/  MOV R144, R187 ;  /* 0x000000bb00907202 */ /* 0x000fe20000000f00 */
[----:B------:R1:W-:Y:S01]  /*19c40*/  MUFU.EX2 R232, R106 ;  /* 0x0000006a00e87308 */ /* 0x0003e20000000800 */
[----:B--2---:R-:W-:Y:S01]  /*19c50*/  F2FP.PACK_AB R115, R234, R233 ;  /* 0x000000e9ea73723e */ /* 0x004fe200000000ff */
[----:B------:R-:W-:Y:S08]  /*19c60*/  FFMA.FTZ R107, R151, c[0x0][0x2d0], -R110 ;  /* 0x0000b400976b7a23 */ /* 0x000ff0000001086e */
[----:B------:R-:W-:Y:S01]  /*19c70*/  MUFU.EX2 R203, R107 ;  /* 0x0000006b00cb7308 */ /* 0x000fe20000000800 */
[--C-:B-1----:R-:W-:Y:S01]  /*19c80*/  FFMA.FTZ R106, R149, c[0x0][0x2d0], -R176.reuse ;  /* 0x0000b400956a7a23 */ /* 0x102fe200000108b0 */
[----:B------:R-:W-:Y:S08]  /*19c90*/  MOV R149, R189 ;  /* 0x000000bd00957202 */ /* 0x000ff00000000f00 */
[----:B------:R1:W2:Y:S02]  /*19ca0*/  MUFU.EX2 R231, R106 ;  /* 0x0000006a00e77308 */ /* 0x0002a40000000800 */
[--C-:B-1----:R-:W-:Y:S01]  /*19cb0*/  FFMA.FTZ R106, R148, c[0x0][0x2d0], -R176.reuse ;  /* 0x0000b400946a7a23 */ /* 0x102fe200000108b0 */
[----:B------:R-:W-:Y:S02]  /*19cc0*/  MOV R148, R133 ;  /* 0x0000008500947202 */ /* 0x000fe40000000f00 */
[----:B--2---:R-:W-:Y:S05]  /*19cd0*/  F2FP.PACK_AB R116, R231, R232 ;  /* 0x000000e8e774723e */ /* 0x004fea00000000ff */
[----:B------:R1:W-:Y:S02]  /*19ce0*/  MUFU.EX2 R229, R106 ;  /* 0x0000006a00e57308 */ /* 0x0003e40000000800 */
[----:B-1----:R-:W-:Y:S01]  /*19cf0*/  FFMA.FTZ R106, R147, c[0x0][0x2d0], -R176 ;  /* 0x0000b400936a7a23 */ /* 0x002fe200000108b0 */
[----:B------:R-:W-:Y:S07]  /*19d00*/  MOV R147, R132 ;  /* 0x0000008400937202 */ /* 0x000fee0000000f00 */
[----:B------:R1:W2:Y:S02]  /*19d10*/  MUFU.EX2 R230, R106 ;  /* 0x0000006a00e67308 */ /* 0x0002a40000000800 */
[----:B-1----:R-:W-:Y:S01]  /*19d20*/  FFMA.FTZ R106, R146, c[0x0][0x2d0], -R2 ;  /* 0x0000b400926a7a23 */ /* 0x002fe20000010802 */
[----:B------:R-:W-:Y:S02]  /*19d30*/  MOV R146, R143 ;  /* 0x0000008f00927202 */ /* 0x000fe40000000f00 */
[----:B------:R-:W-:Y:S05]  /*19d40*/  MOV R143, R139 ;  /* 0x0000008b008f7202 */ /* 0x000fea0000000f00 */
[----:B------:R1:W-:Y:S01]  /*19d50*/  MUFU.EX2 R189, R106 ;  /* 0x0000006a00bd7308 */ /* 0x0003e20000000800 */
[----:B------:R-:W-:Y:S01]  /*19d60*/  MOV R139, R138 ;  /* 0x0000008a008b7202 */ /* 0x000fe20000000f00 */
[----:B------:R-:W-:Y:S01]  /*19d70*/  FFMA.FTZ R107, R146, c[0x0][0x2d0], -R176 ;  /* 0x0000b400926b7a23 */ /* 0x000fe200000108b0 */
[----:B------:R-:W-:Y:S02]  /*19d80*/  MOV R138, R137 ;  /* 0x00000089008a7202 */ /* 0x000fe40000000f00 */
[----:B------:R-:W-:Y:S02]  /*19d90*/  MOV R137, R136 ;  /* 0x0000008800897202 */ /* 0x000fe40000000f00 */
[----:B------:R-:W-:Y:S02]  /*19da0*/  MOV R136, R135 ;  /* 0x0000008700887202 */ /* 0x000fe40000000f00 */
[----:B------:R-:W3:Y:S01]  /*19db0*/  LDSM.16.MT88.4 R132, [R209+0x900] ;  /* 0x00090000d184783b */ /* 0x000ee20000004200 */
[----:B------:R-:W-:Y:S01]  /*19dc0*/  MOV R146, R141 ;  /* 0x0000008d00927202 */ /* 0x000fe20000000f00 */
[----:B------:R-:W-:Y:S01]  /*19dd0*/  MUFU.EX2 R195, R107 ;  /* 0x0000006b00c37308 */ /* 0x000fe20000000800 */
[----:B--2---:R-:W-:Y:S09]  /*19de0*/  F2FP.PACK_AB R118, R230, R229 ;  /* 0x000000e5e676723e */ /* 0x004ff200000000ff */
[----:B------:R-:W-:Y:S01]  /*19df0*/  MUFU.EX2 R107, R108 ;  /* 0x0000006c006b7308 */ /* 0x000fe20000000800 */
[--C-:B-1----:R-:W-:Y:S09]  /*19e00*/  FFMA.FTZ R106, R180, c[0x0][0x2d0], -R2.reuse ;  /* 0x0000b400b46a7a23 */ /* 0x102ff20000010802 */
[----:B------:R1:W2:Y:S01]  /*19e10*/  MUFU.EX2 R188, R106 ;  /* 0x0000006a00bc7308 */ /* 0x0002a20000000800 */
[-C--:B---3--:R-:W-:Y:S03]  /*19e20*/  HMMA.16816.F32 R4, R112, R132.reuse, R4 ;  /* 0x000000847004723c */ /* 0x088fe60000001804 */
[--C-:B-1----:R-:W-:Y:S01]  /*19e30*/  FFMA.FTZ R106, R181, c[0x0][0x2d0], -R2.reuse ;  /* 0x0000b400b56a7a23 */ /* 0x102fe20000010802 */
[----:B--2---:R-:W-:Y:S05]  /*19e40*/  F2FP.PACK_AB R117, R188, R189 ;  /* 0x000000bdbc75723e */ /* 0x004fea00000000ff */
[----:B------:R1:W-:Y:S03]  /*19e50*/  MUFU.EX2 R187, R106 ;  /* 0x0000006a00bb7308 */ /* 0x0003e60000000800 */
[----:B-1----:R-:W-:Y:S07]  /*19e60*/  FFMA.FTZ R106, R182, c[0x0][0x2d0], -R2 ;  /* 0x0000b400b66a7a23 */ /* 0x002fee0000010802 */
        /* <DEDUP_REMOVED lines=9> */
[----:B------:R1:W2:Y:S07]  /*19f00*/  MUFU.EX2 R206, R106 ;  /* 0x0000006a00ce7308 */ /* 0x0002ae0000000800 */
[C---:B------:R-:W-:Y:S08]  /*19f10*/  HMMA.16816.F32 R24, R116.reuse, R124, R24 ;  /* 0x0000007c7418723c */ /* 0x040ff00000001818 */
[-C--:B------:R-:W-:Y:S08]  /*19f20*/  HMMA.16816.F32 R28, R116, R126.reuse, R28 ;  /* 0x0000007e741c723c */ /* 0x080ff0000000181c */
[C---:B------:R-:W-:Y:S01]  /*19f30*/  HMMA.16816.F32 R32, R112.reuse, R126, R32 ;  /* 0x0000007e7020723c */ /* 0x040fe20000001820 */
[----:B------:R-:W3:Y:S03]  /*19f40*/  LDSM.16.MT88.4 R124, [R209+0x2900] ;  /* 0x00290000d17c783b */ /* 0x000ee60000004200 */
[----:B-1----:R-:W-:Y:S01]  /*19f50*/  FFMA.FTZ R106, R183, c[0x0][0x2d0], -R110 ;  /* 0x0000b400b76a7a23 */ /* 0x002fe2000001086e */
[----:B--2---:R-:W-:Y:S03]  /*19f60*/  F2FP.PACK_AB R108, R206, R205 ;  /* 0x000000cdce6c723e */ /* 0x004fe600000000ff */
[-C--:B------:R-:W-:Y:S01]  /*19f70*/  HMMA.16816.F32 R36, R112, R120.reuse, R36 ;  /* 0x000000787024723c */ /* 0x080fe20000001824 */
[----:B------:R-:W-:Y:S01]  /*19f80*/  LDSM.16.MT88.4 R180, [R209+0x2d00] ;  /* 0x002d0000d1b4783b */ /* 0x000fe20000004200 */
[----:B------:R-:W1:Y:S06]  /*19f90*/  MUFU.EX2 R202, R106 ;  /* 0x0000006a00ca7308 */ /* 0x000e6c0000000800 */
[C---:B------:R-:W-:Y:S08]  /*19fa0*/  HMMA.16816.F32 R40, R116.reuse, R120, R40 ;  /* 0x000000787428723c */ /* 0x040ff00000001828 */
[-C--:B------:R-:W-:Y:S08]  /*19fb0*/  HMMA.16816.F32 R44, R116, R122.reuse, R44 ;  /* 0x0000007a742c723c */ /* 0x080ff0000000182c */
[C---:B------:R-:W-:Y:S01]  /*19fc0*/  HMMA.16816.F32 R48, R112.reuse, R122, R48 ;  /* 0x0000007a7030723c */ /* 0x040fe20000001830 */
[----:B------:R-:W2:Y:S03]  /*19fd0*/  LDSM.16.MT88.4 R120, [R210+0x2900] ;  /* 0x00290000d278783b */ /* 0x000ea60000004200 */
[----:B-1----:R-:W-:Y:S01]  /*19fe0*/  F2FP.PACK_AB R110, R202, R203 ;  /* 0x000000cbca6e723e */ /* 0x002fe200000000ff */
[--C-:B------:R-:W-:Y:S03]  /*19ff0*/  FFMA.FTZ R106, R150, c[0x0][0x2d0], -R111.reuse ;  /* 0x0000b400966a7a23 */ /* 0x100fe6000001086f */
[-C--:B------:R-:W-:Y:S01]  /*1a000*/  HMMA.16816.F32 R52, R112, R128.reuse, R52 ;  /* 0x000000807034723c */ /* 0x080fe20000001834 */
[----:B------:R1:W-:Y:S07]  /*1a010*/  MUFU.EX2 R200, R106 ;  /* 0x0000006a00c87308 */ /* 0x0003ee0000000800 */
[C---:B------:R-:W-:Y:S08]  /*1a020*/  HMMA.16816.F32 R56, R116.reuse, R128, R56 ;  /* 0x000000807438723c */ /* 0x040ff00000001838 */
[-C--:B------:R-:W-:Y:S08]  /*1a030*/  HMMA.16816.F32 R60, R116, R130.reuse, R60 ;  /* 0x00000082743c723c */ /* 0x080ff0000000183c */
[C---:B------:R-:W-:Y:S01]  /*1a040*/  HMMA.16816.F32 R64, R112.reuse, R130, R64 ;  /* 0x000000827040723c */ /* 0x040fe20000001840 */
[----:B------:R-:W4:Y:S03]  /*1a050*/  LDSM.16.MT88.4 R128, [R209+0xd00] ;  /* 0x000d0000d180783b */ /* 0x000f260000004200 */
[--C-:B-1----:R-:W-:Y:S04]  /*1a060*/  FFMA.FTZ R106, R149, c[0x0][0x2d0], -R111.reuse ;  /* 0x0000b400956a7a23 */ /* 0x102fe8000001086f */
[-C--:B---3--:R-:W-:Y:S01]  /*1a070*/  HMMA.16816.F32 R68, R112, R124.reuse, R68 ;  /* 0x0000007c7044723c */ /* 0x088fe20000001844 */
[----:B------:R1:W-:Y:S07]  /*1a080*/  MUFU.EX2 R201, R106 ;  /* 0x0000006a00c97308 */ /* 0x0003ee0000000800 */
[C---:B------:R-:W-:Y:S01]  /*1a090*/  HMMA.16816.F32 R72, R116.reuse, R124, R72 ;  /* 0x0000007c7448723c */ /* 0x040fe20000001848 */
[----:B------:R-:W3:Y:S04]  /*1a0a0*/  LDL.LU R125, [R1+0x18] ;  /* 0x00001800017d7983 */ /* 0x000ee80000300800 */
[----:B------:R-:W5:Y:S03]  /*1a0b0*/  LDL.LU R124, [R1+0x1c] ;  /* 0x00001c00017c7983 */ /* 0x000f660000300800 */
[-C--:B------:R-:W-:Y:S08]  /*1a0c0*/  HMMA.16816.F32 R76, R116, R126.reuse, R76 ;  /* 0x0000007e744c723c */ /* 0x080ff0000000184c */
[C---:B------:R-:W-:Y:S04]  /*1a0d0*/  HMMA.16816.F32 R80, R112.reuse, R126, R80 ;  /* 0x0000007e7050723c */ /* 0x040fe80000001850 */
[--C-:B-1----:R-:W-:Y:S01]  /*1a0e0*/  FFMA.FTZ R106, R148, c[0x0][0x2d0], -R111.reuse ;  /* 0x0000b400946a7a23 */ /* 0x102fe2000001086f */
[----:B------:R-:W-:Y:S03]  /*1a0f0*/  MOV R148, R140 ;  /* 0x0000008c00947202 */ /* 0x000fe60000000f00 */
[-C--:B--2---:R-:W-:Y:S01]  /*1a100*/  HMMA.16816.F32 R84, R112, R120.reuse, R84 ;  /* 0x000000787054723c */ /* 0x084fe20000001854 */
[----:B------:R1:W-:Y:S07]  /*1a110*/  MUFU.EX2 R199, R106 ;  /* 0x0000006a00c77308 */ /* 0x0003ee0000000800 */
[C---:B------:R-:W-:Y:S08]  /*1a120*/  HMMA.16816.F32 R88, R116.reuse, R120, R88 ;  /* 0x000000787458723c */ /* 0x040ff00000001858 */
[-C--:B------:R-:W-:Y:S08]  /*1a130*/  HMMA.16816.F32 R92, R116, R122.reuse, R92 ;  /* 0x0000007a745c723c */ /* 0x080ff0000000185c */
[----:B------:R-:W-:Y:S04]  /*1a140*/  HMMA.16816.F32 R96, R112, R122, R96 ;  /* 0x0000007a7060723c */ /* 0x000fe80000001860 */
[----:B-1----:R-:W-:Y:S01]  /*1a150*/  FFMA.FTZ R106, R147, c[0x0][0x2d0], -R111 ;  /* 0x0000b400936a7a23 */ /* 0x002fe2000001086f */
[----:B------:R-:W-:Y:S03]  /*1a160*/  MOV R147, R184 ;  /* 0x000000b800937202 */ /* 0x000fe60000000f00 */
[----:B------:R1:W2:Y:S04]  /*1a170*/  MUFU.EX2 R198, R106 ;  /* 0x0000006a00c67308 */ /* 0x0002a80000000800 */
[--C-:B-1----:R-:W-:Y:S01]  /*1a180*/  FFMA.FTZ R106, R193, c[0x0][0x2d0], -R176.reuse ;  /* 0x0000b400c16a7a23 */ /* 0x102fe200000108b0 */
[----:B--2---:R-:W-:Y:S05]  /*1a190*/  F2FP.PACK_AB R111, R198, R199 ;  /* 0x000000c7c66f723e */ /* 0x004fea00000000ff */
[----:B------:R1:W2:Y:S02]  /*1a1a0*/  MUFU.EX2 R193, R106 ;  /* 0x0000006a00c17308 */ /* 0x0002a40000000800 */
[--C-:B-1----:R-:W-:Y:S01]  /*1a1b0*/  FFMA.FTZ R106, R145, c[0x0][0x2d0], -R176.reuse ;  /* 0x0000b400916a7a23 */ /* 0x102fe200000108b0 */
[----:B------:R-:W-:Y:S07]  /*1a1c0*/  MOV R145, R142 ;  /* 0x0000008e00917202 */ /* 0x000fee0000000f00 */
[----:B------:R1:W-:Y:S02]  /*1a1d0*/  MUFU.EX2 R192, R106 ;  /* 0x0000006a00c07308 */ /* 0x0003e40000000800 */
[----:B-1----:R-:W-:Y:S01]  /*1a1e0*/  FFMA.FTZ R106, R190, c[0x0][0x2d0], -R176 ;  /* 0x0000b400be6a7a23 */ /* 0x002fe200000108b0 */
[----:B--2---:R-:W-:Y:S07]  /*1a1f0*/  F2FP.PACK_AB R176, R195, R193 ;  /* 0x000000c1c3b0723e */ /* 0x004fee00000000ff */
[----:B------:R1:W-:Y:S02]  /*1a200*/  MUFU.EX2 R190, R106 ;  /* 0x0000006a00be7308 */ /* 0x0003e40000000800 */
[--C-:B-1----:R-:W-:Y:S08]  /*1a210*/  FFMA.FTZ R106, R185, c[0x0][0x2d0], -R2.reuse ;  /* 0x0000b400b96a7a23 */ /* 0x102ff00000010802 */
[----:B------:R1:W-:Y:S02]  /*1a220*/  MUFU.EX2 R185, R106 ;  /* 0x0000006a00b97308 */ /* 0x0003e40000000800 */
[--C-:B-1----:R-:W-:Y:S01]  /*1a230*/  FFMA.FTZ R106, R144, c[0x0][0x2d0], -R2.reuse ;  /* 0x0000b400906a7a23 */ /* 0x102fe20000010802 */
[----:B------:R-:W-:Y:S01]  /*1a240*/  MOV R144, R143 ;  /* 0x0000008f00907202 */ /* 0x000fe20000000f00 */
[----:B------:R-:W-:Y:S01]  /*1a250*/  FFMA.FTZ R2, R109, c[0x0][0x2d0], -R2 ;  /* 0x0000b4006d027a23 */ /* 0x000fe20000010802 */
[----:B------:R-:W-:Y:S05]  /*1a260*/  F2FP.PACK_AB R109, R201, R200 ;  /* 0x000000c8c96d723e */ /* 0x000fea00000000ff */
[----:B------:R-:W1:Y:S01]  /*1a270*/  MUFU.EX2 R184, R106 ;  /* 0x0000006a00b87308 */ /* 0x000e620000000800 */
[----:B------:R-:W2:Y:S01]  /*1a280*/  LDSM.16.MT88.4 R140, [R210+0xd00] ;  /* 0x000d0000d28c783b */ /* 0x000ea20000004200 */
[-C--:B----4-:R-:W-:Y:S07]  /*1a290*/  HMMA.16816.F32 R112, R108, R128.reuse, R4 ;  /* 0x000000806c70723c */ /* 0x090fee0000001804 */
[----:B------:R-:W4:Y:S01]  /*1a2a0*/  LDSM.16.MT88.4 R4, [R210+0x2d00] ;  /* 0x002d0000d204783b */ /* 0x000f220000004200 */
[----:B------:R1:W1:Y:S04]  /*1a2b0*/  MUFU.EX2 R106, R2 ;  /* 0x00000002006a7308 */ /* 0x0002680000000800 */
[----:B-1----:R-:W-:Y:S02]  /*1a2c0*/  MOV R2, R177 ;  /* 0x000000b100027202 */ /* 0x002fe40000000f00 */
[----:B------:R-:W-:Y:S01]  /*1a2d0*/  F2FP.PACK_AB R177, R184, R185 ;  /* 0x000000b9b8b1723e */ /* 0x000fe200000000ff */
[----:B---3--:R-:W-:Y:S01]  /*1a2e0*/  FFMA.FTZ R101, R101, R125, R179 ;  /* 0x0000007d65657223 */ /* 0x008fe200000100b3 */
        /* <DEDUP_REMOVED lines=9> */
[----:B------:R-:W3:Y:S03]  /*1a380*/  LDL.LU R18, [R1+0x20] ;  /* 0x0000200001127983 */ /* 0x000ee60000300800 */
[----:B------:R-:W-:Y:S01]  /*1a390*/  MOV R15, R137 ;  /* 0x00000089000f7202 */ /* 0x000fe20000000f00 */
[----:B------:R-:W5:Y:S01]  /*1a3a0*/  LDL.LU R19, [R1+0x24] ;  /* 0x0000240001137983 */ /* 0x000f620000300800 */
[----:B------:R-:W-:Y:S01]  /*1a3b0*/  MOV R13, R139 ;  /* 0x0000008b000d7202 */ /* 0x000fe20000000f00 */
[----:B------:R-:W-:Y:S01]  /*1a3c0*/  FADD.FTZ R11, R11, R100 ;  /* 0x000000640b0b7221 */ /* 0x000fe20000010000 */
[-C--:B--2---:R-:W-:Y:S04]  /*1a3d0*/  HMMA.16816.F32 R128, R108, R140.reuse, R20 ;  /* 0x0000008c6c80723c */ /* 0x084fe80000001814 */
        /* <DEDUP_REMOVED lines=26> */
[----:B------:R-:W-:Y:S04]  /*1a580*/  HMMA.16816.F32 R96, R108, R6, R96 ;  /* 0x000000066c60723c */ /* 0x000fe80000001860 */
[----:B---3--:R-:W-:Y:S02]  /*1a590*/  FFMA.FTZ R3, R3, R18, R17 ;  /* 0x0000001203037223 */ /* 0x008fe40000010011 */
        /* <DEDUP_REMOVED lines=65> */
.L_x_734:
        /* <DEDUP_REMOVED lines=153> */
.L_x_681:
        /* <DEDUP_REMOVED lines=153> */
.L_x_737:
        /* <DEDUP_REMOVED lines=11> */
[----:B------:R-:W-:Y:S01]  /*1bd80*/  IMAD R12, R29, 0x20, R52 ;  /* 0x000000201d0c7824 */ /* 0x000fe200078e0234 */
        /* <DEDUP_REMOVED lines=12> */
[----:B------:R-:W-:Y:S01]  /*1be50*/  LEA.HI R10, R52, R52, RZ, 0x1 ;  /* 0x00000034340a7211 */ /* 0x000fe200078f08ff */
[----:B------:R-:W-:Y:S01]  /*1be60*/  IMAD.WIDE.U32 R4, R69, c[0x0][0x490], R2 ;  /* 0x0001240045047a25 */ /* 0x000fe200078e0002 */
[----:B------:R-:W-:-:S02]  /*1be70*/  LOP3.LUT P0, RZ, R8, 0x3, RZ, 0xc0, !PT ;  /* 0x0000000308ff7812 */ /* 0x000fc4000780c0ff */
[----:B------:R-:W-:Y:S01]  /*1be80*/  LOP3.LUT R10, R10, 0x3fffffe, RZ, 0xc0, !PT ;  /* 0x03fffffe0a0a7812 */ /* 0x000fe200078ec0ff */
[----:B------:R-:W-:Y:S01]  /*1be90*/  IMAD.IADD R6, R16, 0x1, R6 ;  /* 0x0000000110067824 */ /* 0x000fe200078e0206 */
[----:B------:R-:W-:Y:S01]  /*1bea0*/  LEA.HI R13, R56, R55, RZ, 0x3 ;  /* 0x00000037380d7211 */ /* 0x000fe200078f18ff */
[C---:B------:R-:W-:Y:S02]  /*1beb0*/  IMAD R7, R2.reuse, c[0x0][0x3a4], R0 ;  /* 0x0000e90002077a24 */ /* 0x040fe400078e0200 */
[----:B------:R-:W-:-:S04]  /*1bec0*/  IMAD.WIDE.U32 R2, R2, c[0x0][0x3a0], RZ ;  /* 0x0000e80002027a25 */ /* 0x000fc800078e00ff */
[----:B-1----:R-:W-:Y:S02]  /*1bed0*/  IMAD R0, R21, 0x80, R6 ;  /* 0x0000008015007824 */ /* 0x002fe400078e0206 */
[----:B------:R-:W-:Y:S02]  /*1bee0*/  IMAD R9, R57, c[0x0][0x490], RZ ;  /* 0x0001240039097a24 */ /* 0x000fe400078e02ff */
[----:B------:R-:W-:Y:S01]  /*1bef0*/  IMAD.IADD R3, R3, 0x1, R7 ;  /* 0x0000000103037824 */ /* 0x000fe200078e0207 */
        /* <DEDUP_REMOVED lines=113> */
.L_x_739:
[----:B---3--:R-:W-:Y:S05]  /*1c610*/  BSYNC B0 ;  /* 0x0000000000007941 */ /* 0x008fea0003800000 */
.L_x_738:
        /* <DEDUP_REMOVED lines=23> */
.L_x_741:
[----:B------:R-:W-:Y:S05]  /*1c790*/  BSYNC B0 ;  /* 0x0000000000007941 */ /* 0x000fea0003800000 */
.L_x_740:
        /* <DEDUP_REMOVED lines=23> */
.L_x_743:
[----:B------:R-:W-:Y:S05]  /*1c910*/  BSYNC B0 ;  /* 0x0000000000007941 */ /* 0x000fea0003800000 */
.L_x_742:
        /* <DEDUP_REMOVED lines=24> */
.L_x_736:
        /* <DEDUP_REMOVED lines=19> */
.L_x_744:
        /* <DEDUP_REMOVED lines=40> */
.L_x_746:
[----:B------:R-:W-:Y:S05]  /*1ce50*/  BSYNC B0 ;  /* 0x0000000000007941 */ /* 0x000fea0003800000 */
.L_x_745:
        /* <DEDUP_REMOVED lines=64> */
.L_x_748:
[----:B------:R-:W-:Y:S05]  /*1d260*/  BSYNC B0 ;  /* 0x0000000000007941 */ /* 0x000fea0003800000 */
.L_x_747:
        /* <DEDUP_REMOVED lines=21> */
.L_x_750:
[----:B------:R-:W-:Y:S05]  /*1d3c0*/  BSYNC B0 ;  /* 0x0000000000007941 */ /* 0x000fea0003800000 */
.L_x_749:
        /* <DEDUP_REMOVED lines=21> */
.L_x_752:
[----:B------:R-:W-:Y:S05]  /*1d520*/  BSYNC B0 ;  /* 0x0000000000007941 */ /* 0x000fea0003800000 */
.L_x_751:
        /* <DEDUP_REMOVED lines=22> */
.L_x_753:
        /* <DEDUP_REMOVED lines=15> */
.L_x_764:


//--------------------- .nv.shared._ZN7cutlass13device_kernelIN5flash19enable_sm80_to_sm89INS1_16FlashAttnFwdSm80INS1_25CollectiveMainloopFwdSm80ILi4ELi1ELb0EN4cute5tupleIJNS5_1CILi128EEENS7_ILi64EEENS7_ILi96EEEEEELi96ENS_6half_tEfNS_4arch4Sm80ELb0ELb0ELb1ELb0ELb0ELb0ELb1ELb0EEENS1_21CollectiveEpilogueFwdINS6_IJS8_SA_S9_EEENS6_IJNS7_ILi1EEESI_SI_EEESC_SE_Li128ELb0ELb1ELb0ELb0EEENS1_19SingleTileSchedulerILb0ELb0ELb1ELi128EEEEEEEEEvNT_6ParamsE --------------------------
	.section	.nv.shared._ZN7cutlass13device_kernelIN5flash19enable_sm80_to_sm89INS1_16FlashAttnFwdSm80INS1_25CollectiveMainloopFwdSm80ILi4ELi1ELb0EN4cute5tupleIJNS5_1CILi128EEENS7_ILi64EEENS7_ILi96EEEEEELi96ENS_6half_tEfNS_4arch4Sm80ELb0ELb0ELb1ELb0ELb0ELb0ELb1ELb0EEENS1_21CollectiveEpilogueFwdINS6_IJS8_SA_S9_EEENS6_IJNS7_ILi1EEESI_SI_EEESC_SE_Li128ELb0ELb1ELb0ELb0EEENS1_19SingleTileSchedulerILb0ELb0ELb1ELi128EEEEEEEEEvNT_6ParamsE,"aw",@nobits
	.sectionflags	@""
	.align	16


//--------------------- .nv.global                --------------------------
	.section	.nv.global,"aw",@nobits
.nv.global:
	.type		_ZN73_INTERNAL_8741fe0a_37_flash_fwd_hdim96_fp16_softcap_sm80_cu_ef95aea4_46864cute1_E,@object
	.size		_ZN73_INTERNAL_8741fe0a_37_flash_fwd_hdim96_fp16_softcap_sm80_cu_ef95aea4_46864cute1_E,(_ZN73_INTERNAL_8741fe0a_37_flash_fwd_hdim96_fp16_softcap_sm80_cu_ef95aea4_46864cuda3std3__45__cpo6cbeginE - _ZN73_INTERNAL_8741fe0a_37_flash_fwd_hdim96_fp16_softcap_sm80_cu_ef95aea4_46864cute1_E)
_ZN73_INTERNAL_8741fe0a_37_flash_fwd_hdim96_fp16_softcap_sm80_cu_ef95aea4_46864cute1_E:
	.zero		1
	.type		_ZN73_INTERNAL_8741fe0a_37_flash_fwd_hdim96_fp16_softcap_sm80_cu_ef95aea4_46864cuda3std3__45__cpo6cbeginE,@object
	.size		_ZN73_INTERNAL_8741fe0a_37_flash_fwd_hdim96_fp16_softcap_sm80_cu_ef95aea4_46864cuda3std3__45__cpo6cbeginE,(_ZN73_INTERNAL_8741fe0a_37_flash_fwd_hdim96_fp16_softcap_sm80_cu_ef95aea4_46864cuda3std3__48in_placeE - _ZN73_INTERNAL_8741fe0a_37_flash_fwd_hdim96_fp16_softcap_sm80_cu_ef95aea4_46864cuda3std3__45__cpo6cbeginE)
_ZN73_INTERNAL_8741fe0a_37_flash_fwd_hdim96_fp16_softcap_sm80_cu_ef95aea4_46864cuda3std3__45__cpo6cbeginE:
	.zero		1
	.type		_ZN73_INTERNAL_8741fe0a_37_flash_fwd_hdim96_fp16_softcap_sm80_cu_ef95aea4_46864cuda3std3__48in_placeE,@object
	.size		_ZN73_INTERNAL_8741fe0a_37_flash_fwd_hdim96_fp16_softcap_sm80_cu_ef95aea4_46864cuda3std3__48in_placeE,(_ZN73_INTERNAL_8741fe0a_37_flash_fwd_hdim96_fp16_softcap_sm80_cu_ef95aea4_46864cuda3std6ranges3__45__cpo9iter_moveE - _ZN73_INTERNAL_8741fe0a_37_flash_fwd_hdim96_fp16_softcap_sm80_cu_ef95aea4_46864cuda3std3__48in_placeE)
_ZN73_INTERNAL_8741fe0a_37_flash_fwd_hdim96_fp16_softcap_sm80_cu_ef95aea4_46864cuda3std3__48in_placeE:
	.zero		1
	.type		_ZN73_INTERNAL_8741fe0a_37_flash_fwd_hdim96_fp16_softcap_sm80_cu_ef95aea4_46864cuda3std6ranges3__45__cpo9iter_moveE,@object
	.size		_ZN73_INTERNAL_8741fe0a_37_flash_fwd_hdim96_fp16_softcap_sm80_cu_ef95aea4_46864cuda3std6ranges3__45__cpo9iter_moveE,(_ZN73_INTERNAL_8741fe0a_37_flash_fwd_hdim96_fp16_softcap_sm80_cu_ef95aea4_46864cuda3std3__45__cpo5beginE - _ZN73_INTERNAL_8741fe0a_37_flash_fwd_hdim96_fp16_softcap_sm80_cu_ef95aea4_46864cuda3std6ranges3__45__cpo9iter_moveE)
_ZN73_INTERNAL_8741fe0a_37_flash_fwd_hdim96_fp16_softcap_sm80_cu_ef95aea4_46864cuda3std6ranges3__45__cpo9iter_moveE:
	.zero		1
	.type		_ZN73_INTERNAL_8741fe0a_37_flash_fwd_hdim96_fp16_softcap_sm80_cu_ef95aea4_46864cuda3std3__45__cpo5beginE,@object
	.size		_ZN73_INTERNAL_8741fe0a_37_flash_fwd_hdim96_fp16_softcap_sm80_cu_ef95aea4_46864cuda3std3__45__cpo5beginE,(_ZN73_INTERNAL_8741fe0a_37_flash_fwd_hdim96_fp16_softcap_sm80_cu_ef95aea4_46864cuda3std3__475_GLOBAL__N__8741fe0a_37_flash_fwd_hdim96_fp16_softcap_sm80_cu_ef95aea4_46866ignoreE - _ZN73_INTERNAL_8741fe0a_37_flash_fwd_hdim96_fp16_softcap_sm80_cu_ef95aea4_46864cuda3std3__45__cpo5beginE)
_ZN73_INTERNAL_8741fe0a_37_flash_fwd_hdim96_fp16_softcap_sm80_cu_ef95aea4_46864cuda3std3__45__cpo5beginE:
	.zero		1
	.type		_ZN73_INTERNAL_8741fe0a_37_flash_fwd_hdim96_fp16_softcap_sm80_cu_ef95aea4_46864cuda3std3__475_GLOBAL__N__8741fe0a_37_flash_fwd_hdim96_fp16_softcap_sm80_cu_ef95aea4_46866ignoreE,@object
	.size		_ZN73_INTERNAL_8741fe0a_37_flash_fwd_hdim96_fp16_softcap_sm80_cu_ef95aea4_46864cuda3std3__475_GLOBAL__N__8741fe0a_37_flash_fwd_hdim96_fp16_softcap_sm80_cu_ef95aea4_46866ignoreE,(_ZN73_INTERNAL_8741fe0a_37_flash_fwd_hdim96_fp16_softcap_sm80_cu_ef95aea4_46864cute7productE - _ZN73_INTERNAL_8741fe0a_37_flash_fwd_hdim96_fp16_softcap_sm80_cu_ef95aea4_46864cuda3std3__475_GLOBAL__N__8741fe0a_37_flash_fwd_hdim96_fp16_softcap_sm80_cu_ef95aea4_46866ignoreE)
_ZN73_INTERNAL_8741fe0a_37_flash_fwd_hdim96_fp16_softcap_sm80_cu_ef95aea4_46864cuda3std3__475_GLOBAL__N__8741fe0a_37_flash_fwd_hdim96_fp16_softcap_sm80_cu_ef95aea4_46866ignoreE:
	.zero		1
	.type		_ZN73_INTERNAL_8741fe0a_37_flash_fwd_hdim96_fp16_softcap_sm80_cu_ef95aea4_46864cute7productE,@object
	.size		_ZN73_INTERNAL_8741fe0a_37_flash_fwd_hdim96_fp16_softcap_sm80_cu_ef95aea4_46864cute7productE,(_ZN73_INTERNAL_8741fe0a_37_flash_fwd_hdim96_fp16_softcap_sm80_cu_ef95aea4_46864cuda3std3__45__cpo3endE - _ZN73_INTERNAL_8741fe0a_37_flash_fwd_hdim96_fp16_softcap_sm80_cu_ef95aea4_46864cute7productE)
_ZN73_INTERNAL_8741fe0a_37_flash_fwd_hdim96_fp16_softcap_sm80_cu_ef95aea4_46864cute7productE:
	.zero		1
	.type		_ZN73_INTERNAL_8741fe0a_37_flash_fwd_hdim96_fp16_softcap_sm80_cu_ef95aea4_46864cuda3std3__45__cpo3endE,@object
	.size		_ZN73_INTERNAL_8741fe0a_37_flash_fwd_hdim96_fp16_softcap_sm80_cu_ef95aea4_46864cuda3std3__45__cpo3endE,(_ZN73_INTERNAL_8741fe0a_37_flash_fwd_hdim96_fp16_softcap_sm80_cu_ef95aea4_46864cuda3std3__419piecewise_constructE - _ZN73_INTERNAL_8741fe0a_37_flash_fwd_hdim96_fp16_softcap_sm80_cu_ef95aea4_46864cuda3std3__45__cpo3endE)
_ZN73_INTERNAL_8741fe0a_37_flash_fwd_hdim96_fp16_softcap_sm80_cu_ef95aea4_46864cuda3std3__45__cpo3endE:
	.zero		1
	.type		_ZN73_INTERNAL_8741fe0a_37_flash_fwd_hdim96_fp16_softcap_sm80_cu_ef95aea4_46864cuda3std3__419piecewise_constructE,@object
	.size		_ZN73_INTERNAL_8741fe0a_37_flash_fwd_hdim96_fp16_softcap_sm80_cu_ef95aea4_46864cuda3std3__419piecewise_constructE,(_ZN73_INTERNAL_8741fe0a_37_flash_fwd_hdim96_fp16_softcap_sm80_cu_ef95aea4_46864cuda3std3__45__cpo4cendE - _ZN73_INTERNAL_8741fe0a_37_flash_fwd_hdim96_fp16_softcap_sm80_cu_ef95aea4_46864cuda3std3__419piecewise_constructE)
_ZN73_INTERNAL_8741fe0a_37_flash_fwd_hdim96_fp16_softcap_sm80_cu_ef95aea4_46864cuda3std3__419piecewise_constructE:
	.zero		1
	.type		_ZN73_INTERNAL_8741fe0a_37_flash_fwd_hdim96_fp16_softcap_sm80_cu_ef95aea4_46864cuda3std3__45__cpo4cendE,@object
	.size		_ZN73_INTERNAL_8741fe0a_37_flash_fwd_hdim96_fp16_softcap_sm80_cu_ef95aea4_46864cuda3std3__45__cpo4cendE,(_ZN73_INTERNAL_8741fe0a_37_flash_fwd_hdim96_fp16_softcap_sm80_cu_ef95aea4_46864cuda3std6ranges3__45__cpo4swapE - _ZN73_INTERNAL_8741fe0a_37_flash_fwd_hdim96_fp16_softcap_sm80_cu_ef95aea4_46864cuda3std3__45__cpo4cendE)
_ZN73_INTERNAL_8741fe0a_37_flash_fwd_hdim96_fp16_softcap_sm80_cu_ef95aea4_46864cuda3std3__45__cpo4cendE:
	.zero		1
	.type		_ZN73_INTERNAL_8741fe0a_37_flash_fwd_hdim96_fp16_softcap_sm80_cu_ef95aea4_46864cuda3std6ranges3__45__cpo4swapE,@object
	.size		_ZN73_INTERNAL_8741fe0a_37_flash_fwd_hdim96_fp16_softcap_sm80_cu_ef95aea4_46864cuda3std6ranges3__45__cpo4swapE,(.L_7 - _ZN73_INTERNAL_8741fe0a_37_flash_fwd_hdim96_fp16_softcap_sm80_cu_ef95aea4_46864cuda3std6ranges3__45__cpo4swapE)
_ZN73_INTERNAL_8741fe0a_37_flash_fwd_hdim96_fp16_softcap_sm80_cu_ef95aea4_46864cuda3std6ranges3__45__cpo4swapE:
	.zero		1
.L_7:


//--------------------- .nv.shared._ZN7cutlass13device_kernelIN5flash19enable_sm80_to_sm89INS1_16FlashAttnFwdSm80INS1_25CollectiveMainloopFwdSm80ILi4ELi1ELb0EN4cute5tupleIJNS5_1CILi128EEENS7_ILi64EEENS7_ILi96EEEEEELi96ENS_6half_tEfNS_4arch4Sm80ELb0ELb0ELb1ELb1ELb0ELb0ELb1ELb0EEENS1_21CollectiveEpilogueFwdINS6_IJS8_SA_S9_EEENS6_IJNS7_ILi1EEESI_SI_EEESC_SE_Li128ELb1ELb1ELb0ELb0EEENS1_19SingleTileSchedulerILb1ELb0ELb1ELi128EEEEEEEEEvNT_6ParamsE --------------------------
	.section	.nv.shared._ZN7cutlass13device_kernelIN5flash19enable_sm80_to_sm89INS1_16FlashAttnFwdSm80INS1_25CollectiveMainloopFwdSm80ILi4ELi1ELb0EN4cute5tupleIJNS5_1CILi128EEENS7_ILi64EEENS7_ILi96EEEEEELi96ENS_6half_tEfNS_4arch4Sm80ELb0ELb0ELb1ELb1ELb0ELb0ELb1ELb0EEENS1_21CollectiveEpilogueFwdINS6_IJS8_SA_S9_EEENS6_IJNS7_ILi1EEESI_SI_EEESC_SE_Li128ELb1ELb1ELb0ELb0EEENS1_19SingleTileSchedulerILb1ELb0ELb1ELi128EEEEEEEEEvNT_6ParamsE,"aw",@nobits
	.sectionflags	@""
	.align	16


//--------------------- .nv.shared._ZN7cutlass13device_kernelIN5flash19enable_sm80_to_sm89INS1_16FlashAttnFwdSm80INS1_25CollectiveMainloopFwdSm80ILi4ELi1ELb0EN4cute5tupleIJNS5_1CILi128EEENS7_ILi64EEENS7_ILi96EEEEEELi96ENS_6half_tEfNS_4arch4Sm80ELb0ELb0ELb1ELb1ELb0ELb1ELb1ELb0EEENS1_21CollectiveEpilogueFwdINS6_IJS8_SA_S9_EEENS6_IJNS7_ILi1EEESI_SI_EEESC_SE_Li128ELb1ELb1ELb0ELb0EEENS1_19SingleTileSchedulerILb1ELb0ELb1ELi128EEEEEEEEEvNT_6ParamsE --------------------------
	.section	.nv.shared._ZN7cutlass13device_kernelIN5flash19enable_sm80_to_sm89INS1_16FlashAttnFwdSm80INS1_25CollectiveMainloopFwdSm80ILi4ELi1ELb0EN4cute5tupleIJNS5_1CILi128EEENS7_ILi64EEENS7_ILi96EEEEEELi96ENS_6half_tEfNS_4arch4Sm80ELb0ELb0ELb1ELb1ELb0ELb1ELb1ELb0EEENS1_21CollectiveEpilogueFwdINS6_IJS8_SA_S9_EEENS6_IJNS7_ILi1EEESI_SI_EEESC_SE_Li128ELb1ELb1ELb0ELb0EEENS1_19SingleTileSchedulerILb1ELb0ELb1ELi128EEEEEEEEEvNT_6ParamsE,"aw",@nobits
	.sectionflags	@""
	.align	16


//--------------------- .nv.shared._ZN7cutlass13device_kernelIN5flash19enable_sm80_to_sm89INS1_16FlashAttnFwdSm80INS1_25CollectiveMainloopFwdSm80ILi4ELi1ELb0EN4cute5tupleIJNS5_1CILi128EEENS7_ILi48EEENS7_ILi96EEEEEELi96ENS_6half_tEfNS_4arch4Sm80ELb0ELb1ELb1ELb0ELb0ELb0ELb1ELb0EEENS1_21CollectiveEpilogueFwdINS6_IJS8_SA_S9_EEENS6_IJNS7_ILi1EEESI_SI_EEESC_SE_Li128ELb0ELb1ELb0ELb0EEENS1_19SingleTileSchedulerILb0ELb0ELb1ELi128EEEEEEEEEvNT_6ParamsE --------------------------
	.section	.nv.shared._ZN7cutlass13device_kernelIN5flash19enable_sm80_to_sm89INS1_16FlashAttnFwdSm80INS1_25CollectiveMainloopFwdSm80ILi4ELi1ELb0EN4cute5tupleIJNS5_1CILi128EEENS7_ILi48EEENS7_ILi96EEEEEELi96ENS_6half_tEfNS_4arch4Sm80ELb0ELb1ELb1ELb0ELb0ELb0ELb1ELb0EEENS1_21CollectiveEpilogueFwdINS6_IJS8_SA_S9_EEENS6_IJNS7_ILi1EEESI_SI_EEESC_SE_Li128ELb0ELb1ELb0ELb0EEENS1_19SingleTileSchedulerILb0ELb0ELb1ELi128EEEEEEEEEvNT_6ParamsE,"aw",@nobits
	.sectionflags	@""
	.align	16


//--------------------- .nv.shared._ZN7cutlass13device_kernelIN5flash19enable_sm80_to_sm89INS1_16FlashAttnFwdSm80INS1_25CollectiveMainloopFwdSm80ILi4ELi1ELb0EN4cute5tupleIJNS5_1CILi128EEENS7_ILi48EEENS7_ILi96EEEEEELi96ENS_6half_tEfNS_4arch4Sm80ELb0ELb1ELb1ELb1ELb0ELb0ELb1ELb0EEENS1_21CollectiveEpilogueFwdINS6_IJS8_SA_S9_EEENS6_IJNS7_ILi1EEESI_SI_EEESC_SE_Li128ELb1ELb1ELb0ELb0EEENS1_19SingleTileSchedulerILb1ELb0ELb1ELi128EEEEEEEEEvNT_6ParamsE --------------------------
	.section	.nv.shared._ZN7cutlass13device_kernelIN5flash19enable_sm80_to_sm89INS1_16FlashAttnFwdSm80INS1_25CollectiveMainloopFwdSm80ILi4ELi1ELb0EN4cute5tupleIJNS5_1CILi128EEENS7_ILi48EEENS7_ILi96EEEEEELi96ENS_6half_tEfNS_4arch4Sm80ELb0ELb1ELb1ELb1ELb0ELb0ELb1ELb0EEENS1_21CollectiveEpilogueFwdINS6_IJS8_SA_S9_EEENS6_IJNS7_ILi1EEESI_SI_EEESC_SE_Li128ELb1ELb1ELb0ELb0EEENS1_19SingleTileSchedulerILb1ELb0ELb1ELi128EEEEEEEEEvNT_6ParamsE,"aw",@nobits
	.sectionflags	@""
	.align	16


//--------------------- .nv.shared._ZN7cutlass13device_kernelIN5flash19enable_sm80_to_sm89INS1_16FlashAttnFwdSm80INS1_25CollectiveMainloopFwdSm80ILi4ELi1ELb0EN4cute5tupleIJNS5_1CILi128EEENS7_ILi48EEENS7_ILi96EEEEEELi96ENS_6half_tEfNS_4arch4Sm80ELb0ELb1ELb1ELb1ELb0ELb1ELb1ELb0EEENS1_21CollectiveEpilogueFwdINS6_IJS8_SA_S9_EEENS6_IJNS7_ILi1EEESI_SI_EEESC_SE_Li128ELb1ELb1ELb0ELb0EEENS1_19SingleTileSchedulerILb1ELb0ELb1ELi128EEEEEEEEEvNT_6ParamsE --------------------------
	.section	.nv.shared._ZN7cutlass13device_kernelIN5flash19enable_sm80_to_sm89INS1_16FlashAttnFwdSm80INS1_25CollectiveMainloopFwdSm80ILi4ELi1ELb0EN4cute5tupleIJNS5_1CILi128EEENS7_ILi48EEENS7_ILi96EEEEEELi96ENS_6half_tEfNS_4arch4Sm80ELb0ELb1ELb1ELb1ELb0ELb1ELb1ELb0EEENS1_21CollectiveEpilogueFwdINS6_IJS8_SA_S9_EEENS6_IJNS7_ILi1EEESI_SI_EEESC_SE_Li128ELb1ELb1ELb0ELb0EEENS1_19SingleTileSchedulerILb1ELb0ELb1ELi128EEEEEEEEEvNT_6ParamsE,"aw",@nobits
	.sectionflags	@""
	.align	16


//--------------------- .nv.shared._ZN7cutlass13device_kernelIN5flash19enable_sm80_to_sm89INS1_16FlashAttnFwdSm80INS1_25CollectiveMainloopFwdSm80ILi4ELi1ELb0EN4cute5tupleIJNS5_1CILi128EEENS7_ILi64EEENS7_ILi96EEEEEELi96ENS_6half_tEfNS_4arch4Sm80ELb1ELb0ELb1ELb0ELb0ELb0ELb1ELb0EEENS1_21CollectiveEpilogueFwdINS6_IJS8_SA_S9_EEENS6_IJNS7_ILi1EEESI_SI_EEESC_SE_Li128ELb0ELb1ELb0ELb0EEENS1_30DynamicPersistentTileSchedulerILi128ELi128ELb0ELb1ELb0EEEEEEEEEvNT_6ParamsE --------------------------
	.section	.nv.shared._ZN7cutlass13device_kernelIN5flash19enable_sm80_to_sm89INS1_16FlashAttnFwdSm80INS1_25CollectiveMainloopFwdSm80ILi4ELi1ELb0EN4cute5tupleIJNS5_1CILi128EEENS7_ILi64EEENS7_ILi96EEEEEELi96ENS_6half_tEfNS_4arch4Sm80ELb1ELb0ELb1ELb0ELb0ELb0ELb1ELb0EEENS1_21CollectiveEpilogueFwdINS6_IJS8_SA_S9_EEENS6_IJNS7_ILi1EEESI_SI_EEESC_SE_Li128ELb0ELb1ELb0ELb0EEENS1_30DynamicPersistentTileSchedulerILi128ELi128ELb0ELb1ELb0EEEEEEEEEvNT_6ParamsE,"aw",@nobits
	.sectionflags	@""
	.align	16


//--------------------- .nv.shared._ZN7cutlass13device_kernelIN5flash19enable_sm80_to_sm89INS1_16FlashAttnFwdSm80INS1_25CollectiveMainloopFwdSm80ILi4ELi1ELb0EN4cute5tupleIJNS5_1CILi128EEENS7_ILi64EEENS7_ILi96EEEEEELi96ENS_6half_tEfNS_4arch4Sm80ELb1ELb0ELb1ELb1ELb0ELb0ELb1ELb0EEENS1_21CollectiveEpilogueFwdINS6_IJS8_SA_S9_EEENS6_IJNS7_ILi1EEESI_SI_EEESC_SE_Li128ELb1ELb1ELb0ELb0EEENS1_19SingleTileSchedulerILb1ELb0ELb1ELi128EEEEEEEEEvNT_6ParamsE --------------------------
	.section	.nv.shared._ZN7cutlass13device_kernelIN5flash19enable_sm80_to_sm89INS1_16FlashAttnFwdSm80INS1_25CollectiveMainloopFwdSm80ILi4ELi1ELb0EN4cute5tupleIJNS5_1CILi128EEENS7_ILi64EEENS7_ILi96EEEEEELi96ENS_6half_tEfNS_4arch4Sm80ELb1ELb0ELb1ELb1ELb0ELb0ELb1ELb0EEENS1_21CollectiveEpilogueFwdINS6_IJS8_SA_S9_EEENS6_IJNS7_ILi1EEESI_SI_EEESC_SE_Li128ELb1ELb1ELb0ELb0EEENS1_19SingleTileSchedulerILb1ELb0ELb1ELi128EEEEEEEEEvNT_6ParamsE,"aw",@nobits
	.sectionflags	@""
	.align	16


//--------------------- .nv.shared._ZN7cutlass13device_kernelIN5flash19enable_sm80_to_sm89INS1_16FlashAttnFwdSm80INS1_25CollectiveMainloopFwdSm80ILi4ELi1ELb0EN4cute5tupleIJNS5_1CILi128EEENS7_ILi64EEENS7_ILi96EEEEEELi96ENS_6half_tEfNS_4arch4Sm80ELb1ELb0ELb1ELb1ELb0ELb1ELb1ELb0EEENS1_21CollectiveEpilogueFwdINS6_IJS8_SA_S9_EEENS6_IJNS7_ILi1EEESI_SI_EEESC_SE_Li128ELb1ELb1ELb0ELb0EEENS1_19SingleTileSchedulerILb1ELb0ELb1ELi128EEEEEEEEEvNT_6ParamsE --------------------------
	.section	.nv.shared._ZN7cutlass13device_kernelIN5flash19enable_sm80_to_sm89INS1_16FlashAttnFwdSm80INS1_25CollectiveMainloopFwdSm80ILi4ELi1ELb0EN4cute5tupleIJNS5_1CILi128EEENS7_ILi64EEENS7_ILi96EEEEEELi96ENS_6half_tEfNS_4arch4Sm80ELb1ELb0ELb1ELb1ELb0ELb1ELb1ELb0EEENS1_21CollectiveEpilogueFwdINS6_IJS8_SA_S9_EEENS6_IJNS7_ILi1EEESI_SI_EEESC_SE_Li128ELb1ELb1ELb0ELb0EEENS1_19SingleTileSchedulerILb1ELb0ELb1ELi128EEEEEEEEEvNT_6ParamsE,"aw",@nobits
	.sectionflags	@""
	.align	16
